//
// Generated by NVIDIA NVVM Compiler
//
// Compiler Build ID: CL-36424714
// Cuda compilation tools, release 13.0, V13.0.88
// Based on NVVM 20.0.0
//

.version 9.0
.target sm_100
.address_size 64

	// .globl	permute_kernel
.extern .func __assertfail
(
	.param .b64 __assertfail_param_0,
	.param .b64 __assertfail_param_1,
	.param .b32 __assertfail_param_2,
	.param .b64 __assertfail_param_3,
	.param .b64 __assertfail_param_4
)
;
.global .align 1 .b8 __unnamed_1[69] = {118, 111, 105, 100, 32, 115, 111, 102, 116, 109, 97, 120, 95, 102, 111, 114, 119, 97, 114, 100, 95, 107, 101, 114, 110, 101, 108, 40, 102, 108, 111, 97, 116, 32, 42, 44, 32, 102, 108, 111, 97, 116, 44, 32, 99, 111, 110, 115, 116, 32, 102, 108, 111, 97, 116, 32, 42, 44, 32, 105, 110, 116, 44, 32, 105, 110, 116, 41};
// _ZZ39softmax_autoregressive_backward_kernel7E9block_acc has been demoted
// _ZZ39softmax_autoregressive_backward_kernel8E9block_acc has been demoted
// _ZZ46softmax_autoregressive_nomask_backward_kernel8E9block_acc has been demoted
.shared .align 4 .b8 _ZZ14blockReduceSumfbfE10shared_val[128];
.global .align 1 .b8 _ZN34_INTERNAL_8ceca269_4_k_cu_ac1ca7ee4cuda3std3__436_GLOBAL__N__8ceca269_4_k_cu_ac1ca7ee6ignoreE[1];
.global .align 1 .b8 _ZN34_INTERNAL_8ceca269_4_k_cu_ac1ca7ee4cuda3std3__45__cpo5beginE[1];
.global .align 1 .b8 _ZN34_INTERNAL_8ceca269_4_k_cu_ac1ca7ee4cuda3std3__45__cpo3endE[1];
.global .align 1 .b8 _ZN34_INTERNAL_8ceca269_4_k_cu_ac1ca7ee4cuda3std3__45__cpo6cbeginE[1];
.global .align 1 .b8 _ZN34_INTERNAL_8ceca269_4_k_cu_ac1ca7ee4cuda3std3__45__cpo4cendE[1];
.global .align 1 .b8 _ZN34_INTERNAL_8ceca269_4_k_cu_ac1ca7ee4cuda3std3__419piecewise_constructE[1];
.global .align 1 .b8 _ZN34_INTERNAL_8ceca269_4_k_cu_ac1ca7ee4cuda3std3__48in_placeE[1];
.global .align 1 .b8 _ZN34_INTERNAL_8ceca269_4_k_cu_ac1ca7ee4cuda3std6ranges3__45__cpo4swapE[1];
.global .align 1 .b8 _ZN34_INTERNAL_8ceca269_4_k_cu_ac1ca7ee4cuda3std6ranges3__45__cpo9iter_moveE[1];
.global .align 1 .b8 _ZN34_INTERNAL_8ceca269_4_k_cu_ac1ca7ee4cuda3std6ranges3__45__cpo7advanceE[1];
.global .align 1 .b8 $str[11] = {84, 32, 37, 32, 52, 32, 61, 61, 32, 48};
.global .align 1 .b8 $str$1[27] = {47, 116, 109, 112, 47, 115, 97, 115, 115, 95, 99, 117, 95, 109, 119, 56, 116, 112, 112, 50, 104, 47, 107, 46, 99, 117};
.extern .shared .align 16 .b8 shared[];

.visible .entry permute_kernel(
	.param .u64 .ptr .align 1 permute_kernel_param_0,
	.param .u64 .ptr .align 1 permute_kernel_param_1,
	.param .u64 .ptr .align 1 permute_kernel_param_2,
	.param .u64 .ptr .align 1 permute_kernel_param_3,
	.param .u32 permute_kernel_param_4,
	.param .u32 permute_kernel_param_5,
	.param .u32 permute_kernel_param_6,
	.param .u32 permute_kernel_param_7
)
{
	.reg .pred 	%p<2>;
	.reg .b32 	%r<30>;
	.reg .b32 	%f<4>;
	.reg .b64 	%rd<18>;

	ld.param.u64 	%rd1, [permute_kernel_param_0];
	ld.param.u64 	%rd2, [permute_kernel_param_1];
	ld.param.u64 	%rd3, [permute_kernel_param_2];
	ld.param.u64 	%rd4, [permute_kernel_param_3];
	ld.param.u32 	%r5, [permute_kernel_param_4];
	ld.param.u32 	%r2, [permute_kernel_param_5];
	ld.param.u32 	%r3, [permute_kernel_param_6];
	ld.param.u32 	%r4, [permute_kernel_param_7];
	mov.u32 	%r6, %ctaid.x;
	mov.u32 	%r7, %ntid.x;
	mov.u32 	%r8, %tid.x;
	mad.lo.s32 	%r1, %r6, %r7, %r8;
	mul.lo.s32 	%r9, %r2, %r5;
	mul.lo.s32 	%r10, %r9, %r3;
	mul.lo.s32 	%r11, %r10, %r4;
	setp.ge.s32 	%p1, %r1, %r11;
	@%p1 bra 	$L__BB0_2;
	cvta.to.global.u64 	%rd5, %rd4;
	cvta.to.global.u64 	%rd6, %rd1;
	cvta.to.global.u64 	%rd7, %rd2;
	cvta.to.global.u64 	%rd8, %rd3;
	mul.lo.s32 	%r12, %r3, %r2;
	mul.lo.s32 	%r13, %r12, %r4;
	div.s32 	%r14, %r1, %r13;
	mul.lo.s32 	%r15, %r14, %r13;
	sub.s32 	%r16, %r1, %r15;
	mul.lo.s32 	%r17, %r4, %r2;
	div.s32 	%r18, %r16, %r17;
	mul.lo.s32 	%r19, %r18, %r17;
	sub.s32 	%r20, %r16, %r19;
	div.s32 	%r21, %r20, %r4;
	mul.lo.s32 	%r22, %r21, %r4;
	sub.s32 	%r23, %r20, %r22;
	mul.lo.s32 	%r24, %r2, %r14;
	mul.lo.s32 	%r25, %r24, 3;
	mad.lo.s32 	%r26, %r21, 3, %r25;
	mad.lo.s32 	%r27, %r26, %r3, %r18;
	mad.lo.s32 	%r28, %r27, %r4, %r23;
	mul.wide.s32 	%rd9, %r28, 4;
	add.s64 	%rd10, %rd5, %rd9;
	ld.global.f32 	%f1, [%rd10];
	mul.wide.s32 	%rd11, %r1, 4;
	add.s64 	%rd12, %rd6, %rd11;
	st.global.f32 	[%rd12], %f1;
	mul.lo.s32 	%r29, %r4, %r3;
	mul.wide.s32 	%rd13, %r29, 4;
	add.s64 	%rd14, %rd10, %rd13;
	ld.global.f32 	%f2, [%rd14];
	add.s64 	%rd15, %rd7, %rd11;
	st.global.f32 	[%rd15], %f2;
	add.s64 	%rd16, %rd14, %rd13;
	ld.global.f32 	%f3, [%rd16];
	add.s64 	%rd17, %rd8, %rd11;
	st.global.f32 	[%rd17], %f3;
$L__BB0_2:
	ret;

}
	// .globl	permute_kernel_backward
.visible .entry permute_kernel_backward(
	.param .u64 .ptr .align 1 permute_kernel_backward_param_0,
	.param .u64 .ptr .align 1 permute_kernel_backward_param_1,
	.param .u64 .ptr .align 1 permute_kernel_backward_param_2,
	.param .u64 .ptr .align 1 permute_kernel_backward_param_3,
	.param .u32 permute_kernel_backward_param_4,
	.param .u32 permute_kernel_backward_param_5,
	.param .u32 permute_kernel_backward_param_6,
	.param .u32 permute_kernel_backward_param_7
)
{
	.reg .pred 	%p<2>;
	.reg .b32 	%r<30>;
	.reg .b32 	%f<4>;
	.reg .b64 	%rd<18>;

	ld.param.u64 	%rd1, [permute_kernel_backward_param_0];
	ld.param.u64 	%rd2, [permute_kernel_backward_param_1];
	ld.param.u64 	%rd3, [permute_kernel_backward_param_2];
	ld.param.u64 	%rd4, [permute_kernel_backward_param_3];
	ld.param.u32 	%r5, [permute_kernel_backward_param_4];
	ld.param.u32 	%r2, [permute_kernel_backward_param_5];
	ld.param.u32 	%r3, [permute_kernel_backward_param_6];
	ld.param.u32 	%r4, [permute_kernel_backward_param_7];
	mov.u32 	%r6, %ctaid.x;
	mov.u32 	%r7, %ntid.x;
	mov.u32 	%r8, %tid.x;
	mad.lo.s32 	%r1, %r6, %r7, %r8;
	mul.lo.s32 	%r9, %r2, %r5;
	mul.lo.s32 	%r10, %r9, %r3;
	mul.lo.s32 	%r11, %r10, %r4;
	setp.ge.s32 	%p1, %r1, %r11;
	@%p1 bra 	$L__BB1_2;
	cvta.to.global.u64 	%rd5, %rd2;
	cvta.to.global.u64 	%rd6, %rd1;
	cvta.to.global.u64 	%rd7, %rd3;
	cvta.to.global.u64 	%rd8, %rd4;
	mul.lo.s32 	%r12, %r3, %r2;
	mul.lo.s32 	%r13, %r12, %r4;
	div.s32 	%r14, %r1, %r13;
	mul.lo.s32 	%r15, %r14, %r13;
	sub.s32 	%r16, %r1, %r15;
	mul.lo.s32 	%r17, %r4, %r2;
	div.s32 	%r18, %r16, %r17;
	mul.lo.s32 	%r19, %r18, %r17;
	sub.s32 	%r20, %r16, %r19;
	div.s32 	%r21, %r20, %r4;
	mul.lo.s32 	%r22, %r21, %r4;
	sub.s32 	%r23, %r20, %r22;
	mul.lo.s32 	%r24, %r2, %r14;
	mul.lo.s32 	%r25, %r24, 3;
	mad.lo.s32 	%r26, %r21, 3, %r25;
	mad.lo.s32 	%r27, %r26, %r3, %r18;
	mad.lo.s32 	%r28, %r27, %r4, %r23;
	mul.wide.s32 	%rd9, %r1, 4;
	add.s64 	%rd10, %rd5, %rd9;
	ld.global.f32 	%f1, [%rd10];
	mul.wide.s32 	%rd11, %r28, 4;
	add.s64 	%rd12, %rd6, %rd11;
	st.global.f32 	[%rd12], %f1;
	add.s64 	%rd13, %rd7, %rd9;
	ld.global.f32 	%f2, [%rd13];
	mul.lo.s32 	%r29, %r4, %r3;
	mul.wide.s32 	%rd14, %r29, 4;
	add.s64 	%rd15, %rd12, %rd14;
	st.global.f32 	[%rd15], %f2;
	add.s64 	%rd16, %rd8, %rd9;
	ld.global.f32 	%f3, [%rd16];
	add.s64 	%rd17, %rd15, %rd14;
	st.global.f32 	[%rd17], %f3;
$L__BB1_2:
	ret;

}
	// .globl	unpermute_kernel
.visible .entry unpermute_kernel(
	.param .u64 .ptr .align 1 unpermute_kernel_param_0,
	.param .u64 .ptr .align 1 unpermute_kernel_param_1,
	.param .u32 unpermute_kernel_param_2,
	.param .u32 unpermute_kernel_param_3,
	.param .u32 unpermute_kernel_param_4,
	.param .u32 unpermute_kernel_param_5
)
{
	.reg .pred 	%p<2>;
	.reg .b32 	%r<27>;
	.reg .b32 	%f<2>;
	.reg .b64 	%rd<9>;

	ld.param.u64 	%rd1, [unpermute_kernel_param_0];
	ld.param.u64 	%rd2, [unpermute_kernel_param_1];
	ld.param.u32 	%r5, [unpermute_kernel_param_2];
	ld.param.u32 	%r2, [unpermute_kernel_param_3];
	ld.param.u32 	%r3, [unpermute_kernel_param_4];
	ld.param.u32 	%r4, [unpermute_kernel_param_5];
	mov.u32 	%r6, %ctaid.x;
	mov.u32 	%r7, %ntid.x;
	mov.u32 	%r8, %tid.x;
	mad.lo.s32 	%r1, %r6, %r7, %r8;
	mul.lo.s32 	%r9, %r2, %r5;
	mul.lo.s32 	%r10, %r9, %r3;
	mul.lo.s32 	%r11, %r10, %r4;
	setp.ge.s32 	%p1, %r1, %r11;
	@%p1 bra 	$L__BB2_2;
	cvta.to.global.u64 	%rd3, %rd1;
	cvta.to.global.u64 	%rd4, %rd2;
	mul.lo.s32 	%r12, %r3, %r2;
	mul.lo.s32 	%r13, %r12, %r4;
	div.s32 	%r14, %r1, %r13;
	mul.lo.s32 	%r15, %r14, %r13;
	sub.s32 	%r16, %r1, %r15;
	mul.lo.s32 	%r17, %r4, %r2;
	div.s32 	%r18, %r16, %r17;
	mul.lo.s32 	%r19, %r18, %r17;
	sub.s32 	%r20, %r16, %r19;
	div.s32 	%r21, %r20, %r4;
	mul.lo.s32 	%r22, %r21, %r4;
	sub.s32 	%r23, %r20, %r22;
	mad.lo.s32 	%r24, %r14, %r2, %r21;
	mad.lo.s32 	%r25, %r24, %r3, %r18;
	mad.lo.s32 	%r26, %r25, %r4, %r23;
	mul.wide.s32 	%rd5, %r1, 4;
	add.s64 	%rd6, %rd3, %rd5;
	ld.global.f32 	%f1, [%rd6];
	mul.wide.s32 	%rd7, %r26, 4;
	add.s64 	%rd8, %rd4, %rd7;
	st.global.f32 	[%rd8], %f1;
$L__BB2_2:
	ret;

}
	// .globl	unpermute_kernel_backward
.visible .entry unpermute_kernel_backward(
	.param .u64 .ptr .align 1 unpermute_kernel_backward_param_0,
	.param .u64 .ptr .align 1 unpermute_kernel_backward_param_1,
	.param .u32 unpermute_kernel_backward_param_2,
	.param .u32 unpermute_kernel_backward_param_3,
	.param .u32 unpermute_kernel_backward_param_4,
	.param .u32 unpermute_kernel_backward_param_5
)
{
	.reg .pred 	%p<2>;
	.reg .b32 	%r<27>;
	.reg .b32 	%f<2>;
	.reg .b64 	%rd<9>;

	ld.param.u64 	%rd1, [unpermute_kernel_backward_param_0];
	ld.param.u64 	%rd2, [unpermute_kernel_backward_param_1];
	ld.param.u32 	%r5, [unpermute_kernel_backward_param_2];
	ld.param.u32 	%r2, [unpermute_kernel_backward_param_3];
	ld.param.u32 	%r3, [unpermute_kernel_backward_param_4];
	ld.param.u32 	%r4, [unpermute_kernel_backward_param_5];
	mov.u32 	%r6, %ctaid.x;
	mov.u32 	%r7, %ntid.x;
	mov.u32 	%r8, %tid.x;
	mad.lo.s32 	%r1, %r6, %r7, %r8;
	mul.lo.s32 	%r9, %r2, %r5;
	mul.lo.s32 	%r10, %r9, %r3;
	mul.lo.s32 	%r11, %r10, %r4;
	setp.ge.s32 	%p1, %r1, %r11;
	@%p1 bra 	$L__BB3_2;
	cvta.to.global.u64 	%rd3, %rd2;
	cvta.to.global.u64 	%rd4, %rd1;
	mul.lo.s32 	%r12, %r3, %r2;
	mul.lo.s32 	%r13, %r12, %r4;
	div.s32 	%r14, %r1, %r13;
	mul.lo.s32 	%r15, %r14, %r13;
	sub.s32 	%r16, %r1, %r15;
	mul.lo.s32 	%r17, %r4, %r2;
	div.s32 	%r18, %r16, %r17;
	mul.lo.s32 	%r19, %r18, %r17;
	sub.s32 	%r20, %r16, %r19;
	div.s32 	%r21, %r20, %r4;
	mul.lo.s32 	%r22, %r21, %r4;
	sub.s32 	%r23, %r20, %r22;
	mad.lo.s32 	%r24, %r14, %r2, %r21;
	mad.lo.s32 	%r25, %r24, %r3, %r18;
	mad.lo.s32 	%r26, %r25, %r4, %r23;
	mul.wide.s32 	%rd5, %r26, 4;
	add.s64 	%rd6, %rd3, %rd5;
	ld.global.f32 	%f1, [%rd6];
	mul.wide.s32 	%rd7, %r1, 4;
	add.s64 	%rd8, %rd4, %rd7;
	st.global.f32 	[%rd8], %f1;
$L__BB3_2:
	ret;

}
	// .globl	softmax_forward_kernel
.visible .entry softmax_forward_kernel(
	.param .u64 .ptr .align 1 softmax_forward_kernel_param_0,
	.param .f32 softmax_forward_kernel_param_1,
	.param .u64 .ptr .align 1 softmax_forward_kernel_param_2,
	.param .u32 softmax_forward_kernel_param_3,
	.param .u32 softmax_forward_kernel_param_4
)
{
	.reg .pred 	%p<25>;
	.reg .b32 	%r<100>;
	.reg .b32 	%f<320>;
	.reg .b64 	%rd<30>;

	ld.param.u64 	%rd7, [softmax_forward_kernel_param_0];
	ld.param.f32 	%f20, [softmax_forward_kernel_param_1];
	ld.param.u64 	%rd8, [softmax_forward_kernel_param_2];
	ld.param.u32 	%r14, [softmax_forward_kernel_param_3];
	ld.param.u32 	%r15, [softmax_forward_kernel_param_4];
	cvta.to.global.u64 	%rd1, %rd8;
	and.b32  	%r16, %r15, 3;
	setp.eq.s32 	%p1, %r16, 0;
	@%p1 bra 	$L__BB4_2;
	mov.u64 	%rd9, $str;
	cvta.global.u64 	%rd10, %rd9;
	mov.u64 	%rd11, $str$1;
	cvta.global.u64 	%rd12, %rd11;
	mov.u64 	%rd13, __unnamed_1;
	cvta.global.u64 	%rd14, %rd13;
	{ // callseq 0, 0
	.param .b64 param0;
	st.param.b64 	[param0], %rd10;
	.param .b64 param1;
	st.param.b64 	[param1], %rd12;
	.param .b32 param2;
	st.param.b32 	[param2], 110;
	.param .b64 param3;
	st.param.b64 	[param3], %rd14;
	.param .b64 param4;
	st.param.b64 	[param4], 1;
	call.uni 
	__assertfail, 
	(
	param0, 
	param1, 
	param2, 
	param3, 
	param4
	);
	} // callseq 0
$L__BB4_2:
	mov.u32 	%r17, %tid.x;
	mov.u32 	%r18, %tid.y;
	mov.u32 	%r19, %tid.z;
	mov.u32 	%r20, %ntid.x;
	mov.u32 	%r21, %ntid.y;
	mad.lo.s32 	%r22, %r19, %r21, %r18;
	mad.lo.s32 	%r1, %r22, %r20, %r17;
	mul.lo.s32 	%r23, %r20, %r21;
	mov.u32 	%r24, %ntid.z;
	mad.lo.s32 	%r25, %r23, %r24, 31;
	shr.u32 	%r26, %r25, 5;
	and.b32  	%r27, %r26, 65535;
	mov.u32 	%r28, %ctaid.x;
	shr.u32 	%r29, %r1, 5;
	and.b32  	%r30, %r29, 65535;
	mad.lo.s32 	%r2, %r27, %r28, %r30;
	mul.lo.s32 	%r31, %r15, %r14;
	setp.ge.s32 	%p2, %r2, %r31;
	@%p2 bra 	$L__BB4_14;
	rem.s32 	%r3, %r2, %r15;
	shr.s32 	%r32, %r3, 31;
	shr.u32 	%r33, %r32, 30;
	add.s32 	%r34, %r3, %r33;
	shr.s32 	%r4, %r34, 2;
	mul.lo.s32 	%r35, %r2, %r15;
	cvt.s64.s32 	%rd2, %r35;
	mul.wide.s32 	%rd15, %r35, 4;
	add.s64 	%rd3, %rd1, %rd15;
	and.b32  	%r99, %r1, 31;
	setp.ge.s32 	%p3, %r99, %r4;
	mov.f32 	%f317, 0f00000000;
	mov.f32 	%f316, 0fFF7FFFFF;
	@%p3 bra 	$L__BB4_9;
	not.b32 	%r36, %r99;
	add.s32 	%r6, %r4, %r36;
	and.b32  	%r37, %r6, 32;
	setp.ne.s32 	%p4, %r37, 0;
	mov.f32 	%f316, 0fFF7FFFFF;
	mov.f32 	%f317, 0f00000000;
	mov.u32 	%r98, %r99;
	@%p4 bra 	$L__BB4_6;
	mul.wide.u32 	%rd16, %r99, 16;
	add.s64 	%rd17, %rd3, %rd16;
	ld.global.v4.f32 	{%f26, %f27, %f28, %f29}, [%rd17];
	max.f32 	%f30, %f26, 0fFF7FFFFF;
	max.f32 	%f31, %f30, %f27;
	max.f32 	%f32, %f31, %f28;
	max.f32 	%f316, %f32, %f29;
	mov.f32 	%f33, 0fFF7FFFFF;
	sub.f32 	%f34, %f33, %f316;
	mul.f32 	%f35, %f20, %f34;
	fma.rn.f32 	%f36, %f35, 0f3BBB989D, 0f3F000000;
	cvt.sat.f32.f32 	%f37, %f36;
	mov.f32 	%f38, 0f4B400001;
	mov.f32 	%f39, 0f437C0000;
	fma.rm.f32 	%f40, %f37, %f39, %f38;
	add.f32 	%f41, %f40, 0fCB40007F;
	neg.f32 	%f42, %f41;
	fma.rn.f32 	%f43, %f35, 0f3FB8AA3B, %f42;
	fma.rn.f32 	%f44, %f35, 0f32A57060, %f43;
	mov.b32 	%r38, %f40;
	shl.b32 	%r39, %r38, 23;
	mov.b32 	%f45, %r39;
	ex2.approx.ftz.f32 	%f46, %f44;
	mul.f32 	%f47, %f46, %f45;
	sub.f32 	%f48, %f26, %f316;
	mul.f32 	%f49, %f20, %f48;
	fma.rn.f32 	%f50, %f49, 0f3BBB989D, 0f3F000000;
	cvt.sat.f32.f32 	%f51, %f50;
	fma.rm.f32 	%f52, %f51, %f39, %f38;
	add.f32 	%f53, %f52, 0fCB40007F;
	neg.f32 	%f54, %f53;
	fma.rn.f32 	%f55, %f49, 0f3FB8AA3B, %f54;
	fma.rn.f32 	%f56, %f49, 0f32A57060, %f55;
	mov.b32 	%r40, %f52;
	shl.b32 	%r41, %r40, 23;
	mov.b32 	%f57, %r41;
	ex2.approx.ftz.f32 	%f58, %f56;
	mul.f32 	%f59, %f58, %f57;
	fma.rn.f32 	%f60, %f47, 0f00000000, %f59;
	sub.f32 	%f61, %f27, %f316;
	mul.f32 	%f62, %f20, %f61;
	fma.rn.f32 	%f63, %f62, 0f3BBB989D, 0f3F000000;
	cvt.sat.f32.f32 	%f64, %f63;
	fma.rm.f32 	%f65, %f64, %f39, %f38;
	add.f32 	%f66, %f65, 0fCB40007F;
	neg.f32 	%f67, %f66;
	fma.rn.f32 	%f68, %f62, 0f3FB8AA3B, %f67;
	fma.rn.f32 	%f69, %f62, 0f32A57060, %f68;
	mov.b32 	%r42, %f65;
	shl.b32 	%r43, %r42, 23;
	mov.b32 	%f70, %r43;
	ex2.approx.ftz.f32 	%f71, %f69;
	fma.rn.f32 	%f72, %f71, %f70, %f60;
	sub.f32 	%f73, %f28, %f316;
	mul.f32 	%f74, %f20, %f73;
	fma.rn.f32 	%f75, %f74, 0f3BBB989D, 0f3F000000;
	cvt.sat.f32.f32 	%f76, %f75;
	fma.rm.f32 	%f77, %f76, %f39, %f38;
	add.f32 	%f78, %f77, 0fCB40007F;
	neg.f32 	%f79, %f78;
	fma.rn.f32 	%f80, %f74, 0f3FB8AA3B, %f79;
	fma.rn.f32 	%f81, %f74, 0f32A57060, %f80;
	mov.b32 	%r44, %f77;
	shl.b32 	%r45, %r44, 23;
	mov.b32 	%f82, %r45;
	ex2.approx.ftz.f32 	%f83, %f81;
	fma.rn.f32 	%f84, %f83, %f82, %f72;
	sub.f32 	%f85, %f29, %f316;
	mul.f32 	%f86, %f20, %f85;
	fma.rn.f32 	%f87, %f86, 0f3BBB989D, 0f3F000000;
	cvt.sat.f32.f32 	%f88, %f87;
	fma.rm.f32 	%f89, %f88, %f39, %f38;
	add.f32 	%f90, %f89, 0fCB40007F;
	neg.f32 	%f91, %f90;
	fma.rn.f32 	%f92, %f86, 0f3FB8AA3B, %f91;
	fma.rn.f32 	%f93, %f86, 0f32A57060, %f92;
	mov.b32 	%r46, %f89;
	shl.b32 	%r47, %r46, 23;
	mov.b32 	%f94, %r47;
	ex2.approx.ftz.f32 	%f95, %f93;
	fma.rn.f32 	%f317, %f95, %f94, %f84;
	or.b32  	%r98, %r99, 32;
$L__BB4_6:
	setp.lt.u32 	%p5, %r6, 32;
	@%p5 bra 	$L__BB4_9;
	mul.wide.u32 	%rd18, %r98, 16;
	shl.b64 	%rd19, %rd2, 2;
	add.s64 	%rd20, %rd18, %rd19;
	add.s64 	%rd21, %rd20, %rd1;
	add.s64 	%rd29, %rd21, 512;
$L__BB4_8:
	ld.global.v4.f32 	{%f96, %f97, %f98, %f99}, [%rd29+-512];
	max.f32 	%f100, %f316, %f96;
	max.f32 	%f101, %f100, %f97;
	max.f32 	%f102, %f101, %f98;
	max.f32 	%f103, %f102, %f99;
	sub.f32 	%f104, %f316, %f103;
	mul.f32 	%f105, %f20, %f104;
	fma.rn.f32 	%f106, %f105, 0f3BBB989D, 0f3F000000;
	cvt.sat.f32.f32 	%f107, %f106;
	mov.f32 	%f108, 0f4B400001;
	mov.f32 	%f109, 0f437C0000;
	fma.rm.f32 	%f110, %f107, %f109, %f108;
	add.f32 	%f111, %f110, 0fCB40007F;
	neg.f32 	%f112, %f111;
	fma.rn.f32 	%f113, %f105, 0f3FB8AA3B, %f112;
	fma.rn.f32 	%f114, %f105, 0f32A57060, %f113;
	mov.b32 	%r48, %f110;
	shl.b32 	%r49, %r48, 23;
	mov.b32 	%f115, %r49;
	ex2.approx.ftz.f32 	%f116, %f114;
	mul.f32 	%f117, %f116, %f115;
	sub.f32 	%f118, %f96, %f103;
	mul.f32 	%f119, %f20, %f118;
	fma.rn.f32 	%f120, %f119, 0f3BBB989D, 0f3F000000;
	cvt.sat.f32.f32 	%f121, %f120;
	fma.rm.f32 	%f122, %f121, %f109, %f108;
	add.f32 	%f123, %f122, 0fCB40007F;
	neg.f32 	%f124, %f123;
	fma.rn.f32 	%f125, %f119, 0f3FB8AA3B, %f124;
	fma.rn.f32 	%f126, %f119, 0f32A57060, %f125;
	mov.b32 	%r50, %f122;
	shl.b32 	%r51, %r50, 23;
	mov.b32 	%f127, %r51;
	ex2.approx.ftz.f32 	%f128, %f126;
	mul.f32 	%f129, %f128, %f127;
	fma.rn.f32 	%f130, %f317, %f117, %f129;
	sub.f32 	%f131, %f97, %f103;
	mul.f32 	%f132, %f20, %f131;
	fma.rn.f32 	%f133, %f132, 0f3BBB989D, 0f3F000000;
	cvt.sat.f32.f32 	%f134, %f133;
	fma.rm.f32 	%f135, %f134, %f109, %f108;
	add.f32 	%f136, %f135, 0fCB40007F;
	neg.f32 	%f137, %f136;
	fma.rn.f32 	%f138, %f132, 0f3FB8AA3B, %f137;
	fma.rn.f32 	%f139, %f132, 0f32A57060, %f138;
	mov.b32 	%r52, %f135;
	shl.b32 	%r53, %r52, 23;
	mov.b32 	%f140, %r53;
	ex2.approx.ftz.f32 	%f141, %f139;
	fma.rn.f32 	%f142, %f141, %f140, %f130;
	sub.f32 	%f143, %f98, %f103;
	mul.f32 	%f144, %f20, %f143;
	fma.rn.f32 	%f145, %f144, 0f3BBB989D, 0f3F000000;
	cvt.sat.f32.f32 	%f146, %f145;
	fma.rm.f32 	%f147, %f146, %f109, %f108;
	add.f32 	%f148, %f147, 0fCB40007F;
	neg.f32 	%f149, %f148;
	fma.rn.f32 	%f150, %f144, 0f3FB8AA3B, %f149;
	fma.rn.f32 	%f151, %f144, 0f32A57060, %f150;
	mov.b32 	%r54, %f147;
	shl.b32 	%r55, %r54, 23;
	mov.b32 	%f152, %r55;
	ex2.approx.ftz.f32 	%f153, %f151;
	fma.rn.f32 	%f154, %f153, %f152, %f142;
	sub.f32 	%f155, %f99, %f103;
	mul.f32 	%f156, %f20, %f155;
	fma.rn.f32 	%f157, %f156, 0f3BBB989D, 0f3F000000;
	cvt.sat.f32.f32 	%f158, %f157;
	fma.rm.f32 	%f159, %f158, %f109, %f108;
	add.f32 	%f160, %f159, 0fCB40007F;
	neg.f32 	%f161, %f160;
	fma.rn.f32 	%f162, %f156, 0f3FB8AA3B, %f161;
	fma.rn.f32 	%f163, %f156, 0f32A57060, %f162;
	mov.b32 	%r56, %f159;
	shl.b32 	%r57, %r56, 23;
	mov.b32 	%f164, %r57;
	ex2.approx.ftz.f32 	%f165, %f163;
	fma.rn.f32 	%f166, %f165, %f164, %f154;
	ld.global.v4.f32 	{%f167, %f168, %f169, %f170}, [%rd29];
	max.f32 	%f171, %f103, %f167;
	max.f32 	%f172, %f171, %f168;
	max.f32 	%f173, %f172, %f169;
	max.f32 	%f316, %f173, %f170;
	sub.f32 	%f174, %f103, %f316;
	mul.f32 	%f175, %f20, %f174;
	fma.rn.f32 	%f176, %f175, 0f3BBB989D, 0f3F000000;
	cvt.sat.f32.f32 	%f177, %f176;
	fma.rm.f32 	%f178, %f177, %f109, %f108;
	add.f32 	%f179, %f178, 0fCB40007F;
	neg.f32 	%f180, %f179;
	fma.rn.f32 	%f181, %f175, 0f3FB8AA3B, %f180;
	fma.rn.f32 	%f182, %f175, 0f32A57060, %f181;
	mov.b32 	%r58, %f178;
	shl.b32 	%r59, %r58, 23;
	mov.b32 	%f183, %r59;
	ex2.approx.ftz.f32 	%f184, %f182;
	mul.f32 	%f185, %f184, %f183;
	sub.f32 	%f186, %f167, %f316;
	mul.f32 	%f187, %f20, %f186;
	fma.rn.f32 	%f188, %f187, 0f3BBB989D, 0f3F000000;
	cvt.sat.f32.f32 	%f189, %f188;
	fma.rm.f32 	%f190, %f189, %f109, %f108;
	add.f32 	%f191, %f190, 0fCB40007F;
	neg.f32 	%f192, %f191;
	fma.rn.f32 	%f193, %f187, 0f3FB8AA3B, %f192;
	fma.rn.f32 	%f194, %f187, 0f32A57060, %f193;
	mov.b32 	%r60, %f190;
	shl.b32 	%r61, %r60, 23;
	mov.b32 	%f195, %r61;
	ex2.approx.ftz.f32 	%f196, %f194;
	mul.f32 	%f197, %f196, %f195;
	fma.rn.f32 	%f198, %f166, %f185, %f197;
	sub.f32 	%f199, %f168, %f316;
	mul.f32 	%f200, %f20, %f199;
	fma.rn.f32 	%f201, %f200, 0f3BBB989D, 0f3F000000;
	cvt.sat.f32.f32 	%f202, %f201;
	fma.rm.f32 	%f203, %f202, %f109, %f108;
	add.f32 	%f204, %f203, 0fCB40007F;
	neg.f32 	%f205, %f204;
	fma.rn.f32 	%f206, %f200, 0f3FB8AA3B, %f205;
	fma.rn.f32 	%f207, %f200, 0f32A57060, %f206;
	mov.b32 	%r62, %f203;
	shl.b32 	%r63, %r62, 23;
	mov.b32 	%f208, %r63;
	ex2.approx.ftz.f32 	%f209, %f207;
	fma.rn.f32 	%f210, %f209, %f208, %f198;
	sub.f32 	%f211, %f169, %f316;
	mul.f32 	%f212, %f20, %f211;
	fma.rn.f32 	%f213, %f212, 0f3BBB989D, 0f3F000000;
	cvt.sat.f32.f32 	%f214, %f213;
	fma.rm.f32 	%f215, %f214, %f109, %f108;
	add.f32 	%f216, %f215, 0fCB40007F;
	neg.f32 	%f217, %f216;
	fma.rn.f32 	%f218, %f212, 0f3FB8AA3B, %f217;
	fma.rn.f32 	%f219, %f212, 0f32A57060, %f218;
	mov.b32 	%r64, %f215;
	shl.b32 	%r65, %r64, 23;
	mov.b32 	%f220, %r65;
	ex2.approx.ftz.f32 	%f221, %f219;
	fma.rn.f32 	%f222, %f221, %f220, %f210;
	sub.f32 	%f223, %f170, %f316;
	mul.f32 	%f224, %f20, %f223;
	fma.rn.f32 	%f225, %f224, 0f3BBB989D, 0f3F000000;
	cvt.sat.f32.f32 	%f226, %f225;
	fma.rm.f32 	%f227, %f226, %f109, %f108;
	add.f32 	%f228, %f227, 0fCB40007F;
	neg.f32 	%f229, %f228;
	fma.rn.f32 	%f230, %f224, 0f3FB8AA3B, %f229;
	fma.rn.f32 	%f231, %f224, 0f32A57060, %f230;
	mov.b32 	%r66, %f227;
	shl.b32 	%r67, %r66, 23;
	mov.b32 	%f232, %r67;
	ex2.approx.ftz.f32 	%f233, %f231;
	fma.rn.f32 	%f317, %f233, %f232, %f222;
	add.s32 	%r98, %r98, 64;
	add.s64 	%rd29, %rd29, 1024;
	setp.lt.s32 	%p6, %r98, %r4;
	@%p6 bra 	$L__BB4_8;
$L__BB4_9:
	shl.b32 	%r68, %r4, 2;
	add.s32 	%r11, %r68, %r99;
	setp.gt.u32 	%p7, %r11, %r3;
	@%p7 bra 	$L__BB4_11;
	mul.wide.u32 	%rd22, %r11, 4;
	add.s64 	%rd23, %rd3, %rd22;
	ld.global.f32 	%f234, [%rd23];
	max.f32 	%f13, %f316, %f234;
	sub.f32 	%f235, %f316, %f13;
	mul.f32 	%f236, %f20, %f235;
	fma.rn.f32 	%f237, %f236, 0f3BBB989D, 0f3F000000;
	cvt.sat.f32.f32 	%f238, %f237;
	mov.f32 	%f239, 0f4B400001;
	mov.f32 	%f240, 0f437C0000;
	fma.rm.f32 	%f241, %f238, %f240, %f239;
	add.f32 	%f242, %f241, 0fCB40007F;
	neg.f32 	%f243, %f242;
	fma.rn.f32 	%f244, %f236, 0f3FB8AA3B, %f243;
	fma.rn.f32 	%f245, %f236, 0f32A57060, %f244;
	mov.b32 	%r69, %f241;
	shl.b32 	%r70, %r69, 23;
	mov.b32 	%f246, %r70;
	ex2.approx.ftz.f32 	%f247, %f245;
	mul.f32 	%f248, %f247, %f246;
	mul.f32 	%f249, %f317, %f248;
	sub.f32 	%f250, %f234, %f13;
	mul.f32 	%f251, %f20, %f250;
	fma.rn.f32 	%f252, %f251, 0f3BBB989D, 0f3F000000;
	cvt.sat.f32.f32 	%f253, %f252;
	fma.rm.f32 	%f254, %f253, %f240, %f239;
	add.f32 	%f255, %f254, 0fCB40007F;
	neg.f32 	%f256, %f255;
	fma.rn.f32 	%f257, %f251, 0f3FB8AA3B, %f256;
	fma.rn.f32 	%f258, %f251, 0f32A57060, %f257;
	mov.b32 	%r71, %f254;
	shl.b32 	%r72, %r71, 23;
	mov.b32 	%f259, %r72;
	ex2.approx.ftz.f32 	%f260, %f258;
	fma.rn.f32 	%f317, %f260, %f259, %f249;
	mov.f32 	%f316, %f13;
$L__BB4_11:
	mov.b32 	%r73, %f316;
	shfl.sync.bfly.b32	%r74|%p8, %r73, 16, 31, -1;
	mov.b32 	%f261, %r74;
	setp.lt.f32 	%p9, %f316, %f261;
	selp.f32 	%f262, %f261, %f316, %p9;
	mov.b32 	%r75, %f262;
	shfl.sync.bfly.b32	%r76|%p10, %r75, 8, 31, -1;
	mov.b32 	%f263, %r76;
	setp.lt.f32 	%p11, %f262, %f263;
	selp.f32 	%f264, %f263, %f262, %p11;
	mov.b32 	%r77, %f264;
	shfl.sync.bfly.b32	%r78|%p12, %r77, 4, 31, -1;
	mov.b32 	%f265, %r78;
	setp.lt.f32 	%p13, %f264, %f265;
	selp.f32 	%f266, %f265, %f264, %p13;
	mov.b32 	%r79, %f266;
	shfl.sync.bfly.b32	%r80|%p14, %r79, 2, 31, -1;
	mov.b32 	%f267, %r80;
	setp.lt.f32 	%p15, %f266, %f267;
	selp.f32 	%f268, %f267, %f266, %p15;
	mov.b32 	%r81, %f268;
	shfl.sync.bfly.b32	%r82|%p16, %r81, 1, 31, -1;
	mov.b32 	%f269, %r82;
	setp.lt.f32 	%p17, %f268, %f269;
	selp.f32 	%f17, %f269, %f268, %p17;
	sub.f32 	%f270, %f316, %f17;
	mul.f32 	%f271, %f20, %f270;
	fma.rn.f32 	%f272, %f271, 0f3BBB989D, 0f3F000000;
	cvt.sat.f32.f32 	%f273, %f272;
	mov.f32 	%f274, 0f4B400001;
	mov.f32 	%f275, 0f437C0000;
	fma.rm.f32 	%f276, %f273, %f275, %f274;
	add.f32 	%f277, %f276, 0fCB40007F;
	neg.f32 	%f278, %f277;
	fma.rn.f32 	%f279, %f271, 0f3FB8AA3B, %f278;
	fma.rn.f32 	%f280, %f271, 0f32A57060, %f279;
	mov.b32 	%r83, %f276;
	shl.b32 	%r84, %r83, 23;
	mov.b32 	%f281, %r84;
	ex2.approx.ftz.f32 	%f282, %f280;
	mul.f32 	%f283, %f282, %f281;
	mul.f32 	%f284, %f317, %f283;
	mov.b32 	%r85, %f284;
	shfl.sync.bfly.b32	%r86|%p18, %r85, 16, 31, -1;
	mov.b32 	%f285, %r86;
	add.f32 	%f286, %f284, %f285;
	mov.b32 	%r87, %f286;
	shfl.sync.bfly.b32	%r88|%p19, %r87, 8, 31, -1;
	mov.b32 	%f287, %r88;
	add.f32 	%f288, %f286, %f287;
	mov.b32 	%r89, %f288;
	shfl.sync.bfly.b32	%r90|%p20, %r89, 4, 31, -1;
	mov.b32 	%f289, %r90;
	add.f32 	%f290, %f288, %f289;
	mov.b32 	%r91, %f290;
	shfl.sync.bfly.b32	%r92|%p21, %r91, 2, 31, -1;
	mov.b32 	%f291, %r92;
	add.f32 	%f292, %f290, %f291;
	mov.b32 	%r93, %f292;
	shfl.sync.bfly.b32	%r94|%p22, %r93, 1, 31, -1;
	mov.b32 	%f293, %r94;
	add.f32 	%f18, %f292, %f293;
	setp.gt.s32 	%p23, %r99, %r3;
	@%p23 bra 	$L__BB4_14;
	rcp.rn.f32 	%f19, %f18;
$L__BB4_13:
	cvt.s64.s32 	%rd26, %r99;
	add.s64 	%rd27, %rd26, %rd2;
	shl.b64 	%rd28, %rd27, 2;
	add.s64 	%rd24, %rd8, %rd28;
	// begin inline asm
	ld.global.cs.f32 %f294, [%rd24];
	// end inline asm
	sub.f32 	%f296, %f294, %f17;
	mul.f32 	%f297, %f20, %f296;
	fma.rn.f32 	%f298, %f297, 0f3BBB989D, 0f3F000000;
	cvt.sat.f32.f32 	%f299, %f298;
	mov.f32 	%f300, 0f4B400001;
	mov.f32 	%f301, 0f437C0000;
	fma.rm.f32 	%f302, %f299, %f301, %f300;
	add.f32 	%f303, %f302, 0fCB40007F;
	neg.f32 	%f304, %f303;
	fma.rn.f32 	%f305, %f297, 0f3FB8AA3B, %f304;
	fma.rn.f32 	%f306, %f297, 0f32A57060, %f305;
	mov.b32 	%r95, %f302;
	shl.b32 	%r96, %r95, 23;
	mov.b32 	%f307, %r96;
	ex2.approx.ftz.f32 	%f308, %f306;
	mul.f32 	%f309, %f308, %f307;
	add.s64 	%rd25, %rd7, %rd28;
	mul.f32 	%f295, %f19, %f309;
	// begin inline asm
	st.global.cs.f32 [%rd25], %f295;
	// end inline asm
	add.s32 	%r99, %r99, 32;
	setp.le.s32 	%p24, %r99, %r3;
	@%p24 bra 	$L__BB4_13;
$L__BB4_14:
	ret;

}
	// .globl	softmax_autoregressive_backward_kernel
.visible .entry softmax_autoregressive_backward_kernel(
	.param .u64 .ptr .align 1 softmax_autoregressive_backward_kernel_param_0,
	.param .u64 .ptr .align 1 softmax_autoregressive_backward_kernel_param_1,
	.param .u64 .ptr .align 1 softmax_autoregressive_backward_kernel_param_2,
	.param .u32 softmax_autoregressive_backward_kernel_param_3,
	.param .u32 softmax_autoregressive_backward_kernel_param_4,
	.param .u32 softmax_autoregressive_backward_kernel_param_5,
	.param .u32 softmax_autoregressive_backward_kernel_param_6
)
{
	.local .align 16 .b8 	__local_depot5[32];
	.reg .b64 	%SP;
	.reg .b64 	%SPL;
	.reg .pred 	%p<63>;
	.reg .b32 	%r<151>;
	.reg .b32 	%f<372>;
	.reg .b64 	%rd<61>;

	mov.u64 	%SPL, __local_depot5;
	ld.param.u64 	%rd19, [softmax_autoregressive_backward_kernel_param_0];
	ld.param.u64 	%rd20, [softmax_autoregressive_backward_kernel_param_1];
	ld.param.u64 	%rd21, [softmax_autoregressive_backward_kernel_param_2];
	ld.param.u32 	%r28, [softmax_autoregressive_backward_kernel_param_4];
	ld.param.u32 	%r29, [softmax_autoregressive_backward_kernel_param_5];
	ld.param.u32 	%r30, [softmax_autoregressive_backward_kernel_param_6];
	cvta.to.global.u64 	%rd1, %rd20;
	cvta.to.global.u64 	%rd2, %rd21;
	add.u64 	%rd3, %SPL, 0;
	mov.u32 	%r31, %tid.x;
	mov.u32 	%r32, %tid.y;
	mov.u32 	%r33, %tid.z;
	mov.u32 	%r34, %ntid.x;
	mov.u32 	%r35, %ntid.y;
	mad.lo.s32 	%r36, %r33, %r35, %r32;
	mad.lo.s32 	%r1, %r36, %r34, %r31;
	mul.lo.s32 	%r37, %r34, %r35;
	mov.u32 	%r38, %ntid.z;
	mad.lo.s32 	%r39, %r37, %r38, 31;
	shr.u32 	%r40, %r39, 5;
	and.b32  	%r41, %r40, 65535;
	mov.u32 	%r42, %ctaid.x;
	shr.u32 	%r43, %r1, 5;
	and.b32  	%r44, %r43, 65535;
	mad.lo.s32 	%r45, %r41, %r42, %r44;
	shl.b32 	%r2, %r45, 3;
	setp.ge.s32 	%p1, %r2, %r28;
	@%p1 bra 	$L__BB5_18;
	div.s32 	%r46, %r29, %r30;
	cvt.rn.f32.s32 	%f106, %r46;
	sqrt.rn.f32 	%f107, %f106;
	rcp.rn.f32 	%f1, %f107;
	mov.u32 	%r47, %ctaid.y;
	mul.lo.s32 	%r48, %r28, %r47;
	mul.lo.s32 	%r49, %r48, %r28;
	cvt.s64.s32 	%rd4, %r49;
	and.b32  	%r3, %r1, 31;
	and.b32  	%r4, %r1, 24;
	add.s32 	%r50, %r2, %r3;
	shl.b32 	%r51, %r1, 2;
	cvt.u64.u32 	%rd23, %r51;
	and.b64  	%rd24, %rd23, 124;
	add.s64 	%rd5, %rd3, %rd24;
	cvt.u64.u32 	%rd6, %r50;
	not.b32 	%r52, %r3;
	add.s32 	%r5, %r2, %r52;
	add.s32 	%r6, %r2, 1;
	add.s32 	%r7, %r2, 2;
	add.s32 	%r8, %r2, 3;
	add.s32 	%r9, %r2, 4;
	add.s32 	%r10, %r2, 5;
	add.s32 	%r11, %r2, 6;
	add.s32 	%r12, %r2, 7;
	and.b32  	%r13, %r5, 96;
	or.b32  	%r14, %r3, 32;
	or.b32  	%r15, %r3, 64;
	or.b32  	%r16, %r3, 96;
	cvta.to.global.u64 	%rd7, %rd19;
	mov.u32 	%r144, %r2;
$L__BB5_2:
	setp.ge.s32 	%p2, %r3, %r2;
	mul.lo.s32 	%r53, %r144, %r28;
	cvt.s64.s32 	%rd25, %r53;
	add.s64 	%rd8, %rd25, %rd4;
	shl.b64 	%rd26, %rd8, 2;
	add.s64 	%rd9, %rd2, %rd26;
	add.s64 	%rd10, %rd1, %rd26;
	min.s32 	%r54, %r144, %r2;
	mul.wide.s32 	%rd27, %r54, 4;
	add.s64 	%rd28, %rd9, %rd27;
	ld.global.nc.f32 	%f2, [%rd28];
	min.s32 	%r55, %r144, %r6;
	mul.wide.s32 	%rd29, %r55, 4;
	add.s64 	%rd30, %rd9, %rd29;
	ld.global.nc.f32 	%f3, [%rd30];
	min.s32 	%r56, %r144, %r7;
	mul.wide.s32 	%rd31, %r56, 4;
	add.s64 	%rd32, %rd9, %rd31;
	ld.global.nc.f32 	%f4, [%rd32];
	min.s32 	%r57, %r144, %r8;
	mul.wide.s32 	%rd33, %r57, 4;
	add.s64 	%rd34, %rd9, %rd33;
	ld.global.nc.f32 	%f5, [%rd34];
	min.s32 	%r58, %r144, %r9;
	mul.wide.s32 	%rd35, %r58, 4;
	add.s64 	%rd36, %rd9, %rd35;
	ld.global.nc.f32 	%f6, [%rd36];
	min.s32 	%r59, %r144, %r10;
	mul.wide.s32 	%rd37, %r59, 4;
	add.s64 	%rd38, %rd9, %rd37;
	ld.global.nc.f32 	%f7, [%rd38];
	min.s32 	%r60, %r144, %r11;
	mul.wide.s32 	%rd39, %r60, 4;
	add.s64 	%rd40, %rd9, %rd39;
	ld.global.nc.f32 	%f8, [%rd40];
	min.s32 	%r61, %r144, %r12;
	mul.wide.s32 	%rd41, %r61, 4;
	add.s64 	%rd42, %rd9, %rd41;
	ld.global.nc.f32 	%f9, [%rd42];
	mov.f32 	%f324, 0f00000000;
	mov.f32 	%f325, %f324;
	mov.f32 	%f326, %f324;
	mov.f32 	%f327, %f324;
	mov.f32 	%f328, %f324;
	mov.f32 	%f329, %f324;
	mov.f32 	%f330, %f324;
	mov.f32 	%f331, %f324;
	mov.u32 	%r146, %r3;
	@%p2 bra 	$L__BB5_11;
	setp.eq.s32 	%p3, %r13, 96;
	mov.f32 	%f324, 0f00000000;
	mov.u32 	%r146, %r3;
	@%p3 bra 	$L__BB5_7;
	setp.eq.s32 	%p4, %r13, 0;
	mul.wide.u32 	%rd43, %r3, 4;
	add.s64 	%rd11, %rd9, %rd43;
	ld.global.nc.f32 	%f110, [%rd11];
	add.s64 	%rd12, %rd10, %rd43;
	ld.global.nc.f32 	%f111, [%rd12];
	mul.f32 	%f112, %f110, %f111;
	mul.f32 	%f113, %f112, %f2;
	mov.f32 	%f114, 0f00000000;
	sub.f32 	%f331, %f114, %f113;
	mul.f32 	%f115, %f112, %f3;
	sub.f32 	%f330, %f114, %f115;
	mul.f32 	%f116, %f112, %f4;
	sub.f32 	%f329, %f114, %f116;
	mul.f32 	%f117, %f112, %f5;
	sub.f32 	%f328, %f114, %f117;
	mul.f32 	%f118, %f112, %f6;
	sub.f32 	%f327, %f114, %f118;
	mul.f32 	%f119, %f112, %f7;
	sub.f32 	%f326, %f114, %f119;
	mul.f32 	%f120, %f112, %f8;
	sub.f32 	%f325, %f114, %f120;
	mul.f32 	%f121, %f112, %f9;
	sub.f32 	%f324, %f114, %f121;
	mov.u32 	%r146, %r14;
	@%p4 bra 	$L__BB5_7;
	setp.eq.s32 	%p5, %r13, 32;
	ld.global.nc.f32 	%f122, [%rd11+128];
	ld.global.nc.f32 	%f123, [%rd12+128];
	mul.f32 	%f124, %f122, %f123;
	mul.f32 	%f125, %f124, %f2;
	sub.f32 	%f331, %f331, %f125;
	mul.f32 	%f126, %f124, %f3;
	sub.f32 	%f330, %f330, %f126;
	mul.f32 	%f127, %f124, %f4;
	sub.f32 	%f329, %f329, %f127;
	mul.f32 	%f128, %f124, %f5;
	sub.f32 	%f328, %f328, %f128;
	mul.f32 	%f129, %f124, %f6;
	sub.f32 	%f327, %f327, %f129;
	mul.f32 	%f130, %f124, %f7;
	sub.f32 	%f326, %f326, %f130;
	mul.f32 	%f131, %f124, %f8;
	sub.f32 	%f325, %f325, %f131;
	mul.f32 	%f132, %f124, %f9;
	sub.f32 	%f324, %f324, %f132;
	mov.u32 	%r146, %r15;
	@%p5 bra 	$L__BB5_7;
	ld.global.nc.f32 	%f133, [%rd11+256];
	ld.global.nc.f32 	%f134, [%rd12+256];
	mul.f32 	%f135, %f133, %f134;
	mul.f32 	%f136, %f135, %f2;
	sub.f32 	%f331, %f331, %f136;
	mul.f32 	%f137, %f135, %f3;
	sub.f32 	%f330, %f330, %f137;
	mul.f32 	%f138, %f135, %f4;
	sub.f32 	%f329, %f329, %f138;
	mul.f32 	%f139, %f135, %f5;
	sub.f32 	%f328, %f328, %f139;
	st.local.v4.f32 	[%rd3], {%f331, %f330, %f329, %f328};
	mul.f32 	%f140, %f135, %f6;
	sub.f32 	%f327, %f327, %f140;
	mul.f32 	%f141, %f135, %f7;
	sub.f32 	%f326, %f326, %f141;
	mul.f32 	%f142, %f135, %f8;
	sub.f32 	%f325, %f325, %f142;
	mul.f32 	%f143, %f135, %f9;
	sub.f32 	%f324, %f324, %f143;
	st.local.v4.f32 	[%rd3+16], {%f327, %f326, %f325, %f324};
	mov.u32 	%r146, %r16;
$L__BB5_7:
	setp.lt.u32 	%p6, %r5, 96;
	@%p6 bra 	$L__BB5_11;
	shl.b64 	%rd44, %rd8, 2;
	mul.wide.u32 	%rd45, %r146, 4;
	add.s64 	%rd46, %rd44, %rd45;
	add.s64 	%rd47, %rd2, %rd46;
	add.s64 	%rd60, %rd47, 256;
	add.s64 	%rd48, %rd1, %rd46;
	add.s64 	%rd59, %rd48, 256;
$L__BB5_9:
	ld.global.nc.f32 	%f144, [%rd60+-256];
	ld.global.nc.f32 	%f145, [%rd59+-256];
	mul.f32 	%f146, %f144, %f145;
	mul.f32 	%f147, %f146, %f2;
	sub.f32 	%f148, %f331, %f147;
	mul.f32 	%f149, %f146, %f3;
	sub.f32 	%f150, %f330, %f149;
	mul.f32 	%f151, %f146, %f4;
	sub.f32 	%f152, %f329, %f151;
	mul.f32 	%f153, %f146, %f5;
	sub.f32 	%f154, %f328, %f153;
	mul.f32 	%f155, %f146, %f6;
	sub.f32 	%f156, %f327, %f155;
	mul.f32 	%f157, %f146, %f7;
	sub.f32 	%f158, %f326, %f157;
	mul.f32 	%f159, %f146, %f8;
	sub.f32 	%f160, %f325, %f159;
	mul.f32 	%f161, %f146, %f9;
	sub.f32 	%f162, %f324, %f161;
	ld.global.nc.f32 	%f163, [%rd60+-128];
	ld.global.nc.f32 	%f164, [%rd59+-128];
	mul.f32 	%f165, %f163, %f164;
	mul.f32 	%f166, %f165, %f2;
	sub.f32 	%f167, %f148, %f166;
	mul.f32 	%f168, %f165, %f3;
	sub.f32 	%f169, %f150, %f168;
	mul.f32 	%f170, %f165, %f4;
	sub.f32 	%f171, %f152, %f170;
	mul.f32 	%f172, %f165, %f5;
	sub.f32 	%f173, %f154, %f172;
	mul.f32 	%f174, %f165, %f6;
	sub.f32 	%f175, %f156, %f174;
	mul.f32 	%f176, %f165, %f7;
	sub.f32 	%f177, %f158, %f176;
	mul.f32 	%f178, %f165, %f8;
	sub.f32 	%f179, %f160, %f178;
	mul.f32 	%f180, %f165, %f9;
	sub.f32 	%f181, %f162, %f180;
	ld.global.nc.f32 	%f182, [%rd60];
	ld.global.nc.f32 	%f183, [%rd59];
	mul.f32 	%f184, %f182, %f183;
	mul.f32 	%f185, %f184, %f2;
	sub.f32 	%f186, %f167, %f185;
	mul.f32 	%f187, %f184, %f3;
	sub.f32 	%f188, %f169, %f187;
	mul.f32 	%f189, %f184, %f4;
	sub.f32 	%f190, %f171, %f189;
	mul.f32 	%f191, %f184, %f5;
	sub.f32 	%f192, %f173, %f191;
	mul.f32 	%f193, %f184, %f6;
	sub.f32 	%f194, %f175, %f193;
	mul.f32 	%f195, %f184, %f7;
	sub.f32 	%f196, %f177, %f195;
	mul.f32 	%f197, %f184, %f8;
	sub.f32 	%f198, %f179, %f197;
	mul.f32 	%f199, %f184, %f9;
	sub.f32 	%f200, %f181, %f199;
	ld.global.nc.f32 	%f201, [%rd60+128];
	ld.global.nc.f32 	%f202, [%rd59+128];
	mul.f32 	%f203, %f201, %f202;
	mul.f32 	%f204, %f203, %f2;
	sub.f32 	%f331, %f186, %f204;
	mul.f32 	%f205, %f203, %f3;
	sub.f32 	%f330, %f188, %f205;
	mul.f32 	%f206, %f203, %f4;
	sub.f32 	%f329, %f190, %f206;
	mul.f32 	%f207, %f203, %f5;
	sub.f32 	%f328, %f192, %f207;
	mul.f32 	%f208, %f203, %f6;
	sub.f32 	%f327, %f194, %f208;
	mul.f32 	%f209, %f203, %f7;
	sub.f32 	%f326, %f196, %f209;
	mul.f32 	%f210, %f203, %f8;
	sub.f32 	%f325, %f198, %f210;
	mul.f32 	%f211, %f203, %f9;
	sub.f32 	%f324, %f200, %f211;
	add.s32 	%r146, %r146, 128;
	add.s64 	%rd60, %rd60, 512;
	add.s64 	%rd59, %rd59, 512;
	setp.lt.s32 	%p7, %r146, %r2;
	@%p7 bra 	$L__BB5_9;
	st.local.f32 	[%rd3], %f331;
	st.local.v2.f32 	[%rd3+8], {%f329, %f328};
	st.local.v4.f32 	[%rd3+16], {%f327, %f326, %f325, %f324};
$L__BB5_11:
	setp.gt.s32 	%p8, %r146, %r144;
	@%p8 bra 	$L__BB5_13;
	mul.wide.s32 	%rd49, %r146, 4;
	add.s64 	%rd50, %rd9, %rd49;
	ld.global.nc.f32 	%f212, [%rd50];
	add.s64 	%rd51, %rd10, %rd49;
	ld.global.nc.f32 	%f213, [%rd51];
	mul.f32 	%f214, %f212, %f213;
	setp.eq.s32 	%p9, %r146, %r2;
	selp.f32 	%f215, 0f3F800000, 0f00000000, %p9;
	sub.f32 	%f216, %f215, %f2;
	fma.rn.f32 	%f331, %f214, %f216, %f331;
	setp.eq.s32 	%p10, %r146, %r6;
	selp.f32 	%f217, 0f3F800000, 0f00000000, %p10;
	sub.f32 	%f218, %f217, %f3;
	fma.rn.f32 	%f330, %f214, %f218, %f330;
	st.local.v2.f32 	[%rd3], {%f331, %f330};
	setp.eq.s32 	%p11, %r146, %r7;
	selp.f32 	%f219, 0f3F800000, 0f00000000, %p11;
	sub.f32 	%f220, %f219, %f4;
	fma.rn.f32 	%f329, %f214, %f220, %f329;
	setp.eq.s32 	%p12, %r146, %r8;
	selp.f32 	%f221, 0f3F800000, 0f00000000, %p12;
	sub.f32 	%f222, %f221, %f5;
	fma.rn.f32 	%f328, %f214, %f222, %f328;
	setp.eq.s32 	%p13, %r146, %r9;
	selp.f32 	%f223, 0f3F800000, 0f00000000, %p13;
	sub.f32 	%f224, %f223, %f6;
	fma.rn.f32 	%f327, %f214, %f224, %f327;
	setp.eq.s32 	%p14, %r146, %r10;
	selp.f32 	%f225, 0f3F800000, 0f00000000, %p14;
	sub.f32 	%f226, %f225, %f7;
	fma.rn.f32 	%f326, %f214, %f226, %f326;
	setp.eq.s32 	%p15, %r146, %r11;
	selp.f32 	%f227, 0f3F800000, 0f00000000, %p15;
	sub.f32 	%f228, %f227, %f8;
	fma.rn.f32 	%f325, %f214, %f228, %f325;
	setp.eq.s32 	%p16, %r146, %r12;
	selp.f32 	%f229, 0f3F800000, 0f00000000, %p16;
	sub.f32 	%f230, %f229, %f9;
	fma.rn.f32 	%f324, %f214, %f230, %f324;
	add.s32 	%r146, %r146, 32;
$L__BB5_13:
	setp.gt.s32 	%p17, %r146, %r144;
	@%p17 bra 	$L__BB5_15;
$L__BB5_14:
	mul.wide.s32 	%rd52, %r146, 4;
	add.s64 	%rd53, %rd9, %rd52;
	ld.global.nc.f32 	%f231, [%rd53];
	add.s64 	%rd54, %rd10, %rd52;
	ld.global.nc.f32 	%f232, [%rd54];
	mul.f32 	%f233, %f231, %f232;
	mul.f32 	%f234, %f233, %f2;
	sub.f32 	%f331, %f331, %f234;
	mul.f32 	%f235, %f233, %f3;
	sub.f32 	%f330, %f330, %f235;
	mul.f32 	%f236, %f233, %f4;
	sub.f32 	%f329, %f329, %f236;
	mul.f32 	%f237, %f233, %f5;
	sub.f32 	%f328, %f328, %f237;
	mul.f32 	%f238, %f233, %f6;
	sub.f32 	%f327, %f327, %f238;
	mul.f32 	%f239, %f233, %f7;
	sub.f32 	%f326, %f326, %f239;
	mul.f32 	%f240, %f233, %f8;
	sub.f32 	%f325, %f325, %f240;
	mul.f32 	%f241, %f233, %f9;
	sub.f32 	%f324, %f324, %f241;
	add.s32 	%r146, %r146, 32;
	setp.le.s32 	%p18, %r146, %r144;
	@%p18 bra 	$L__BB5_14;
$L__BB5_15:
	cvt.u32.u64 	%r63, %rd6;
	setp.ne.s32 	%p19, %r4, 0;
	mov.b32 	%r64, %f331;
	shfl.sync.bfly.b32	%r65|%p20, %r64, 16, 31, -1;
	mov.b32 	%f242, %r65;
	add.f32 	%f243, %f331, %f242;
	mov.b32 	%r66, %f243;
	shfl.sync.bfly.b32	%r67|%p21, %r66, 8, 31, -1;
	mov.b32 	%f244, %r67;
	add.f32 	%f245, %f243, %f244;
	mov.b32 	%r68, %f245;
	shfl.sync.bfly.b32	%r69|%p22, %r68, 4, 31, -1;
	mov.b32 	%f246, %r69;
	add.f32 	%f247, %f245, %f246;
	mov.b32 	%r70, %f247;
	shfl.sync.bfly.b32	%r71|%p23, %r70, 2, 31, -1;
	mov.b32 	%f248, %r71;
	add.f32 	%f249, %f247, %f248;
	mov.b32 	%r72, %f249;
	shfl.sync.bfly.b32	%r73|%p24, %r72, 1, 31, -1;
	mov.b32 	%f250, %r73;
	add.f32 	%f251, %f249, %f250;
	st.local.f32 	[%rd3], %f251;
	mov.b32 	%r74, %f330;
	shfl.sync.bfly.b32	%r75|%p25, %r74, 16, 31, -1;
	mov.b32 	%f252, %r75;
	add.f32 	%f253, %f330, %f252;
	mov.b32 	%r76, %f253;
	shfl.sync.bfly.b32	%r77|%p26, %r76, 8, 31, -1;
	mov.b32 	%f254, %r77;
	add.f32 	%f255, %f253, %f254;
	mov.b32 	%r78, %f255;
	shfl.sync.bfly.b32	%r79|%p27, %r78, 4, 31, -1;
	mov.b32 	%f256, %r79;
	add.f32 	%f257, %f255, %f256;
	mov.b32 	%r80, %f257;
	shfl.sync.bfly.b32	%r81|%p28, %r80, 2, 31, -1;
	mov.b32 	%f258, %r81;
	add.f32 	%f259, %f257, %f258;
	mov.b32 	%r82, %f259;
	shfl.sync.bfly.b32	%r83|%p29, %r82, 1, 31, -1;
	mov.b32 	%f260, %r83;
	add.f32 	%f261, %f259, %f260;
	st.local.f32 	[%rd3+4], %f261;
	mov.b32 	%r84, %f329;
	shfl.sync.bfly.b32	%r85|%p30, %r84, 16, 31, -1;
	mov.b32 	%f262, %r85;
	add.f32 	%f263, %f329, %f262;
	mov.b32 	%r86, %f263;
	shfl.sync.bfly.b32	%r87|%p31, %r86, 8, 31, -1;
	mov.b32 	%f264, %r87;
	add.f32 	%f265, %f263, %f264;
	mov.b32 	%r88, %f265;
	shfl.sync.bfly.b32	%r89|%p32, %r88, 4, 31, -1;
	mov.b32 	%f266, %r89;
	add.f32 	%f267, %f265, %f266;
	mov.b32 	%r90, %f267;
	shfl.sync.bfly.b32	%r91|%p33, %r90, 2, 31, -1;
	mov.b32 	%f268, %r91;
	add.f32 	%f269, %f267, %f268;
	mov.b32 	%r92, %f269;
	shfl.sync.bfly.b32	%r93|%p34, %r92, 1, 31, -1;
	mov.b32 	%f270, %r93;
	add.f32 	%f271, %f269, %f270;
	st.local.f32 	[%rd3+8], %f271;
	mov.b32 	%r94, %f328;
	shfl.sync.bfly.b32	%r95|%p35, %r94, 16, 31, -1;
	mov.b32 	%f272, %r95;
	add.f32 	%f273, %f328, %f272;
	mov.b32 	%r96, %f273;
	shfl.sync.bfly.b32	%r97|%p36, %r96, 8, 31, -1;
	mov.b32 	%f274, %r97;
	add.f32 	%f275, %f273, %f274;
	mov.b32 	%r98, %f275;
	shfl.sync.bfly.b32	%r99|%p37, %r98, 4, 31, -1;
	mov.b32 	%f276, %r99;
	add.f32 	%f277, %f275, %f276;
	mov.b32 	%r100, %f277;
	shfl.sync.bfly.b32	%r101|%p38, %r100, 2, 31, -1;
	mov.b32 	%f278, %r101;
	add.f32 	%f279, %f277, %f278;
	mov.b32 	%r102, %f279;
	shfl.sync.bfly.b32	%r103|%p39, %r102, 1, 31, -1;
	mov.b32 	%f280, %r103;
	add.f32 	%f281, %f279, %f280;
	st.local.f32 	[%rd3+12], %f281;
	mov.b32 	%r104, %f327;
	shfl.sync.bfly.b32	%r105|%p40, %r104, 16, 31, -1;
	mov.b32 	%f282, %r105;
	add.f32 	%f283, %f327, %f282;
	mov.b32 	%r106, %f283;
	shfl.sync.bfly.b32	%r107|%p41, %r106, 8, 31, -1;
	mov.b32 	%f284, %r107;
	add.f32 	%f285, %f283, %f284;
	mov.b32 	%r108, %f285;
	shfl.sync.bfly.b32	%r109|%p42, %r108, 4, 31, -1;
	mov.b32 	%f286, %r109;
	add.f32 	%f287, %f285, %f286;
	mov.b32 	%r110, %f287;
	shfl.sync.bfly.b32	%r111|%p43, %r110, 2, 31, -1;
	mov.b32 	%f288, %r111;
	add.f32 	%f289, %f287, %f288;
	mov.b32 	%r112, %f289;
	shfl.sync.bfly.b32	%r113|%p44, %r112, 1, 31, -1;
	mov.b32 	%f290, %r113;
	add.f32 	%f291, %f289, %f290;
	st.local.f32 	[%rd3+16], %f291;
	mov.b32 	%r114, %f326;
	shfl.sync.bfly.b32	%r115|%p45, %r114, 16, 31, -1;
	mov.b32 	%f292, %r115;
	add.f32 	%f293, %f326, %f292;
	mov.b32 	%r116, %f293;
	shfl.sync.bfly.b32	%r117|%p46, %r116, 8, 31, -1;
	mov.b32 	%f294, %r117;
	add.f32 	%f295, %f293, %f294;
	mov.b32 	%r118, %f295;
	shfl.sync.bfly.b32	%r119|%p47, %r118, 4, 31, -1;
	mov.b32 	%f296, %r119;
	add.f32 	%f297, %f295, %f296;
	mov.b32 	%r120, %f297;
	shfl.sync.bfly.b32	%r121|%p48, %r120, 2, 31, -1;
	mov.b32 	%f298, %r121;
	add.f32 	%f299, %f297, %f298;
	mov.b32 	%r122, %f299;
	shfl.sync.bfly.b32	%r123|%p49, %r122, 1, 31, -1;
	mov.b32 	%f300, %r123;
	add.f32 	%f301, %f299, %f300;
	st.local.f32 	[%rd3+20], %f301;
	mov.b32 	%r124, %f325;
	shfl.sync.bfly.b32	%r125|%p50, %r124, 16, 31, -1;
	mov.b32 	%f302, %r125;
	add.f32 	%f303, %f325, %f302;
	mov.b32 	%r126, %f303;
	shfl.sync.bfly.b32	%r127|%p51, %r126, 8, 31, -1;
	mov.b32 	%f304, %r127;
	add.f32 	%f305, %f303, %f304;
	mov.b32 	%r128, %f305;
	shfl.sync.bfly.b32	%r129|%p52, %r128, 4, 31, -1;
	mov.b32 	%f306, %r129;
	add.f32 	%f307, %f305, %f306;
	mov.b32 	%r130, %f307;
	shfl.sync.bfly.b32	%r131|%p53, %r130, 2, 31, -1;
	mov.b32 	%f308, %r131;
	add.f32 	%f309, %f307, %f308;
	mov.b32 	%r132, %f309;
	shfl.sync.bfly.b32	%r133|%p54, %r132, 1, 31, -1;
	mov.b32 	%f310, %r133;
	add.f32 	%f311, %f309, %f310;
	st.local.f32 	[%rd3+24], %f311;
	mov.b32 	%r134, %f324;
	shfl.sync.bfly.b32	%r135|%p55, %r134, 16, 31, -1;
	mov.b32 	%f312, %r135;
	add.f32 	%f313, %f324, %f312;
	mov.b32 	%r136, %f313;
	shfl.sync.bfly.b32	%r137|%p56, %r136, 8, 31, -1;
	mov.b32 	%f314, %r137;
	add.f32 	%f315, %f313, %f314;
	mov.b32 	%r138, %f315;
	shfl.sync.bfly.b32	%r139|%p57, %r138, 4, 31, -1;
	mov.b32 	%f316, %r139;
	add.f32 	%f317, %f315, %f316;
	mov.b32 	%r140, %f317;
	shfl.sync.bfly.b32	%r141|%p58, %r140, 2, 31, -1;
	mov.b32 	%f318, %r141;
	add.f32 	%f319, %f317, %f318;
	mov.b32 	%r142, %f319;
	shfl.sync.bfly.b32	%r143|%p59, %r142, 1, 31, -1;
	mov.b32 	%f320, %r143;
	add.f32 	%f321, %f319, %f320;
	st.local.f32 	[%rd3+28], %f321;
	setp.lt.u32 	%p60, %r144, %r63;
	or.pred  	%p61, %p19, %p60;
	@%p61 bra 	$L__BB5_17;
	ld.local.f32 	%f322, [%rd5];
	mul.f32 	%f323, %f1, %f322;
	add.s64 	%rd56, %rd8, %rd6;
	shl.b64 	%rd57, %rd56, 2;
	add.s64 	%rd58, %rd7, %rd57;
	st.global.f32 	[%rd58], %f323;
$L__BB5_17:
	add.s32 	%r144, %r144, 1;
	setp.ne.s32 	%p62, %r144, %r28;
	@%p62 bra 	$L__BB5_2;
$L__BB5_18:
	ret;

}
	// .globl	softmax_forward_kernel4
.visible .entry softmax_forward_kernel4(
	.param .u64 .ptr .align 1 softmax_forward_kernel4_param_0,
	.param .u64 .ptr .align 1 softmax_forward_kernel4_param_1,
	.param .u32 softmax_forward_kernel4_param_2,
	.param .u32 softmax_forward_kernel4_param_3
)
{
	.reg .pred 	%p<41>;
	.reg .b32 	%r<144>;
	.reg .b32 	%f<215>;
	.reg .b64 	%rd<19>;

	ld.param.u64 	%rd4, [softmax_forward_kernel4_param_0];
	ld.param.u64 	%rd5, [softmax_forward_kernel4_param_1];
	ld.param.u32 	%r63, [softmax_forward_kernel4_param_3];
	cvta.to.global.u64 	%rd6, %rd5;
	cvta.to.global.u64 	%rd1, %rd4;
	mov.u32 	%r64, %ctaid.x;
	mov.u32 	%r143, %tid.x;
	shr.u32 	%r2, %r143, 5;
	and.b32  	%r3, %r143, 31;
	mov.u32 	%r4, %ntid.x;
	shr.u32 	%r5, %r4, 5;
	mul.lo.s32 	%r6, %r63, %r64;
	mul.wide.s32 	%rd7, %r6, 4;
	add.s64 	%rd2, %rd6, %rd7;
	setp.ge.s32 	%p1, %r143, %r63;
	mov.f32 	%f194, 0fFF800000;
	@%p1 bra 	$L__BB6_3;
	mov.f32 	%f194, 0fFF800000;
	mov.u32 	%r124, %r143;
$L__BB6_2:
	mul.wide.s32 	%rd8, %r124, 4;
	add.s64 	%rd9, %rd2, %rd8;
	ld.global.f32 	%f41, [%rd9];
	max.f32 	%f194, %f194, %f41;
	add.s32 	%r124, %r124, %r4;
	setp.lt.s32 	%p2, %r124, %r63;
	@%p2 bra 	$L__BB6_2;
$L__BB6_3:
	mov.b32 	%r65, %f194;
	shfl.sync.down.b32	%r66|%p3, %r65, 16, 31, -1;
	mov.b32 	%f42, %r66;
	max.f32 	%f43, %f194, %f42;
	mov.b32 	%r67, %f43;
	shfl.sync.down.b32	%r68|%p4, %r67, 8, 31, -1;
	mov.b32 	%f44, %r68;
	max.f32 	%f45, %f43, %f44;
	mov.b32 	%r69, %f45;
	shfl.sync.down.b32	%r70|%p5, %r69, 4, 31, -1;
	mov.b32 	%f46, %r70;
	max.f32 	%f47, %f45, %f46;
	mov.b32 	%r71, %f47;
	shfl.sync.down.b32	%r72|%p6, %r71, 2, 31, -1;
	mov.b32 	%f48, %r72;
	max.f32 	%f49, %f47, %f48;
	mov.b32 	%r73, %f49;
	shfl.sync.down.b32	%r74|%p7, %r73, 1, 31, -1;
	mov.b32 	%f50, %r74;
	max.f32 	%f4, %f49, %f50;
	setp.ne.s32 	%p8, %r3, 0;
	@%p8 bra 	$L__BB6_5;
	shl.b32 	%r75, %r2, 2;
	mov.u32 	%r76, shared;
	add.s32 	%r77, %r76, %r75;
	st.shared.f32 	[%r77], %f4;
$L__BB6_5:
	bar.sync 	0;
	setp.ne.s32 	%p9, %r143, 0;
	@%p9 bra 	$L__BB6_21;
	ld.shared.f32 	%f203, [shared];
	setp.lt.u32 	%p10, %r4, 64;
	@%p10 bra 	$L__BB6_20;
	add.s32 	%r9, %r5, -1;
	add.s32 	%r79, %r5, -2;
	and.b32  	%r10, %r9, 15;
	setp.lt.u32 	%p11, %r79, 15;
	mov.b32 	%r129, 1;
	@%p11 bra 	$L__BB6_11;
	mov.u32 	%r82, shared;
	add.s32 	%r125, %r82, 32;
	and.b32  	%r83, %r9, -16;
	neg.s32 	%r127, %r83;
	mov.b32 	%r126, 0;
$L__BB6_9:
	.pragma "nounroll";
	ld.shared.f32 	%f52, [%r125+-28];
	max.f32 	%f53, %f203, %f52;
	ld.shared.v2.f32 	{%f54, %f55}, [%r125+-24];
	max.f32 	%f56, %f53, %f54;
	max.f32 	%f57, %f56, %f55;
	ld.shared.v4.f32 	{%f58, %f59, %f60, %f61}, [%r125+-16];
	max.f32 	%f62, %f57, %f58;
	max.f32 	%f63, %f62, %f59;
	max.f32 	%f64, %f63, %f60;
	max.f32 	%f65, %f64, %f61;
	ld.shared.v4.f32 	{%f66, %f67, %f68, %f69}, [%r125];
	max.f32 	%f70, %f65, %f66;
	max.f32 	%f71, %f70, %f67;
	max.f32 	%f72, %f71, %f68;
	max.f32 	%f73, %f72, %f69;
	ld.shared.v4.f32 	{%f74, %f75, %f76, %f77}, [%r125+16];
	max.f32 	%f78, %f73, %f74;
	max.f32 	%f79, %f78, %f75;
	max.f32 	%f80, %f79, %f76;
	max.f32 	%f81, %f80, %f77;
	ld.shared.f32 	%f82, [%r125+32];
	max.f32 	%f203, %f81, %f82;
	add.s32 	%r127, %r127, 16;
	add.s32 	%r126, %r126, 16;
	add.s32 	%r125, %r125, 64;
	setp.ne.s32 	%p12, %r127, 0;
	@%p12 bra 	$L__BB6_9;
	add.s32 	%r129, %r126, 1;
$L__BB6_11:
	setp.eq.s32 	%p13, %r10, 0;
	@%p13 bra 	$L__BB6_20;
	and.b32  	%r20, %r9, 7;
	setp.lt.u32 	%p14, %r10, 8;
	@%p14 bra 	$L__BB6_14;
	shl.b32 	%r84, %r129, 2;
	mov.u32 	%r85, shared;
	add.s32 	%r86, %r85, %r84;
	ld.shared.f32 	%f84, [%r86];
	max.f32 	%f85, %f203, %f84;
	ld.shared.f32 	%f86, [%r86+4];
	max.f32 	%f87, %f85, %f86;
	ld.shared.f32 	%f88, [%r86+8];
	max.f32 	%f89, %f87, %f88;
	ld.shared.f32 	%f90, [%r86+12];
	max.f32 	%f91, %f89, %f90;
	ld.shared.f32 	%f92, [%r86+16];
	max.f32 	%f93, %f91, %f92;
	ld.shared.f32 	%f94, [%r86+20];
	max.f32 	%f95, %f93, %f94;
	ld.shared.f32 	%f96, [%r86+24];
	max.f32 	%f97, %f95, %f96;
	ld.shared.f32 	%f98, [%r86+28];
	max.f32 	%f203, %f97, %f98;
	add.s32 	%r129, %r129, 8;
$L__BB6_14:
	setp.eq.s32 	%p15, %r20, 0;
	@%p15 bra 	$L__BB6_20;
	and.b32  	%r23, %r9, 3;
	setp.lt.u32 	%p16, %r20, 4;
	@%p16 bra 	$L__BB6_17;
	shl.b32 	%r87, %r129, 2;
	mov.u32 	%r88, shared;
	add.s32 	%r89, %r88, %r87;
	ld.shared.f32 	%f100, [%r89];
	max.f32 	%f101, %f203, %f100;
	ld.shared.f32 	%f102, [%r89+4];
	max.f32 	%f103, %f101, %f102;
	ld.shared.f32 	%f104, [%r89+8];
	max.f32 	%f105, %f103, %f104;
	ld.shared.f32 	%f106, [%r89+12];
	max.f32 	%f203, %f105, %f106;
	add.s32 	%r129, %r129, 4;
$L__BB6_17:
	setp.eq.s32 	%p17, %r23, 0;
	@%p17 bra 	$L__BB6_20;
	shl.b32 	%r90, %r129, 2;
	mov.u32 	%r91, shared;
	add.s32 	%r132, %r91, %r90;
	neg.s32 	%r131, %r23;
$L__BB6_19:
	.pragma "nounroll";
	ld.shared.f32 	%f107, [%r132];
	max.f32 	%f203, %f203, %f107;
	add.s32 	%r132, %r132, 4;
	add.s32 	%r131, %r131, 1;
	setp.ne.s32 	%p18, %r131, 0;
	@%p18 bra 	$L__BB6_19;
$L__BB6_20:
	st.shared.f32 	[shared], %f203;
$L__BB6_21:
	setp.ge.s32 	%p19, %r143, %r63;
	bar.sync 	0;
	@%p19 bra 	$L__BB6_24;
	ld.shared.f32 	%f19, [shared];
	mov.u32 	%r133, %r143;
$L__BB6_23:
	mul.wide.s32 	%rd10, %r133, 4;
	add.s64 	%rd11, %rd2, %rd10;
	ld.global.f32 	%f108, [%rd11];
	sub.f32 	%f109, %f108, %f19;
	fma.rn.f32 	%f110, %f109, 0f3BBB989D, 0f3F000000;
	cvt.sat.f32.f32 	%f111, %f110;
	mov.f32 	%f112, 0f4B400001;
	mov.f32 	%f113, 0f437C0000;
	fma.rm.f32 	%f114, %f111, %f113, %f112;
	add.f32 	%f115, %f114, 0fCB40007F;
	neg.f32 	%f116, %f115;
	fma.rn.f32 	%f117, %f109, 0f3FB8AA3B, %f116;
	fma.rn.f32 	%f118, %f109, 0f32A57060, %f117;
	mov.b32 	%r92, %f114;
	shl.b32 	%r93, %r92, 23;
	mov.b32 	%f119, %r93;
	ex2.approx.ftz.f32 	%f120, %f118;
	mul.f32 	%f121, %f120, %f119;
	add.s32 	%r94, %r133, %r6;
	mul.wide.s32 	%rd12, %r94, 4;
	add.s64 	%rd13, %rd1, %rd12;
	st.global.f32 	[%rd13], %f121;
	add.s32 	%r133, %r133, %r4;
	setp.lt.s32 	%p20, %r133, %r63;
	@%p20 bra 	$L__BB6_23;
$L__BB6_24:
	setp.ge.s32 	%p21, %r143, %r63;
	add.s64 	%rd3, %rd1, %rd7;
	mov.f32 	%f205, 0f00000000;
	@%p21 bra 	$L__BB6_27;
	mov.f32 	%f205, 0f00000000;
	mov.u32 	%r134, %r143;
$L__BB6_26:
	mul.wide.s32 	%rd15, %r134, 4;
	add.s64 	%rd16, %rd3, %rd15;
	ld.global.f32 	%f124, [%rd16];
	add.f32 	%f205, %f205, %f124;
	add.s32 	%r134, %r134, %r4;
	setp.lt.s32 	%p22, %r134, %r63;
	@%p22 bra 	$L__BB6_26;
$L__BB6_27:
	shl.b32 	%r95, %r5, 2;
	mov.u32 	%r96, shared;
	add.s32 	%r36, %r96, %r95;
	setp.ne.s32 	%p23, %r3, 0;
	mov.b32 	%r97, %f205;
	shfl.sync.down.b32	%r98|%p24, %r97, 16, 31, -1;
	mov.b32 	%f125, %r98;
	add.f32 	%f126, %f205, %f125;
	mov.b32 	%r99, %f126;
	shfl.sync.down.b32	%r100|%p25, %r99, 8, 31, -1;
	mov.b32 	%f127, %r100;
	add.f32 	%f128, %f126, %f127;
	mov.b32 	%r101, %f128;
	shfl.sync.down.b32	%r102|%p26, %r101, 4, 31, -1;
	mov.b32 	%f129, %r102;
	add.f32 	%f130, %f128, %f129;
	mov.b32 	%r103, %f130;
	shfl.sync.down.b32	%r104|%p27, %r103, 2, 31, -1;
	mov.b32 	%f131, %r104;
	add.f32 	%f132, %f130, %f131;
	mov.b32 	%r105, %f132;
	shfl.sync.down.b32	%r106|%p28, %r105, 1, 31, -1;
	mov.b32 	%f133, %r106;
	add.f32 	%f23, %f132, %f133;
	@%p23 bra 	$L__BB6_29;
	shl.b32 	%r107, %r2, 2;
	add.s32 	%r108, %r36, %r107;
	st.shared.f32 	[%r108], %f23;
$L__BB6_29:
	setp.ne.s32 	%p29, %r143, 0;
	bar.sync 	0;
	@%p29 bra 	$L__BB6_45;
	ld.shared.f32 	%f214, [%r36];
	setp.lt.u32 	%p30, %r4, 64;
	@%p30 bra 	$L__BB6_44;
	add.s32 	%r37, %r5, -1;
	add.s32 	%r110, %r5, -2;
	and.b32  	%r38, %r37, 15;
	setp.lt.u32 	%p31, %r110, 15;
	mov.b32 	%r139, 1;
	@%p31 bra 	$L__BB6_35;
	and.b32  	%r112, %r37, -16;
	neg.s32 	%r137, %r112;
	add.s32 	%r115, %r95, %r96;
	add.s32 	%r135, %r115, 32;
	mov.b32 	%r136, 0;
$L__BB6_33:
	.pragma "nounroll";
	ld.shared.f32 	%f135, [%r135+-28];
	add.f32 	%f136, %f214, %f135;
	ld.shared.f32 	%f137, [%r135+-24];
	add.f32 	%f138, %f136, %f137;
	ld.shared.f32 	%f139, [%r135+-20];
	add.f32 	%f140, %f138, %f139;
	ld.shared.f32 	%f141, [%r135+-16];
	add.f32 	%f142, %f140, %f141;
	ld.shared.f32 	%f143, [%r135+-12];
	add.f32 	%f144, %f142, %f143;
	ld.shared.f32 	%f145, [%r135+-8];
	add.f32 	%f146, %f144, %f145;
	ld.shared.f32 	%f147, [%r135+-4];
	add.f32 	%f148, %f146, %f147;
	ld.shared.f32 	%f149, [%r135];
	add.f32 	%f150, %f148, %f149;
	ld.shared.f32 	%f151, [%r135+4];
	add.f32 	%f152, %f150, %f151;
	ld.shared.f32 	%f153, [%r135+8];
	add.f32 	%f154, %f152, %f153;
	ld.shared.f32 	%f155, [%r135+12];
	add.f32 	%f156, %f154, %f155;
	ld.shared.f32 	%f157, [%r135+16];
	add.f32 	%f158, %f156, %f157;
	ld.shared.f32 	%f159, [%r135+20];
	add.f32 	%f160, %f158, %f159;
	ld.shared.f32 	%f161, [%r135+24];
	add.f32 	%f162, %f160, %f161;
	ld.shared.f32 	%f163, [%r135+28];
	add.f32 	%f164, %f162, %f163;
	ld.shared.f32 	%f165, [%r135+32];
	add.f32 	%f214, %f164, %f165;
	add.s32 	%r137, %r137, 16;
	add.s32 	%r136, %r136, 16;
	add.s32 	%r135, %r135, 64;
	setp.ne.s32 	%p32, %r137, 0;
	@%p32 bra 	$L__BB6_33;
	add.s32 	%r139, %r136, 1;
$L__BB6_35:
	setp.eq.s32 	%p33, %r38, 0;
	@%p33 bra 	$L__BB6_44;
	and.b32  	%r49, %r37, 7;
	setp.lt.u32 	%p34, %r38, 8;
	@%p34 bra 	$L__BB6_38;
	shl.b32 	%r116, %r139, 2;
	add.s32 	%r117, %r36, %r116;
	ld.shared.f32 	%f167, [%r117];
	add.f32 	%f168, %f214, %f167;
	ld.shared.f32 	%f169, [%r117+4];
	add.f32 	%f170, %f168, %f169;
	ld.shared.f32 	%f171, [%r117+8];
	add.f32 	%f172, %f170, %f171;
	ld.shared.f32 	%f173, [%r117+12];
	add.f32 	%f174, %f172, %f173;
	ld.shared.f32 	%f175, [%r117+16];
	add.f32 	%f176, %f174, %f175;
	ld.shared.f32 	%f177, [%r117+20];
	add.f32 	%f178, %f176, %f177;
	ld.shared.f32 	%f179, [%r117+24];
	add.f32 	%f180, %f178, %f179;
	ld.shared.f32 	%f181, [%r117+28];
	add.f32 	%f214, %f180, %f181;
	add.s32 	%r139, %r139, 8;
$L__BB6_38:
	setp.eq.s32 	%p35, %r49, 0;
	@%p35 bra 	$L__BB6_44;
	and.b32  	%r52, %r37, 3;
	setp.lt.u32 	%p36, %r49, 4;
	@%p36 bra 	$L__BB6_41;
	shl.b32 	%r118, %r139, 2;
	add.s32 	%r119, %r36, %r118;
	ld.shared.f32 	%f183, [%r119];
	add.f32 	%f184, %f214, %f183;
	ld.shared.f32 	%f185, [%r119+4];
	add.f32 	%f186, %f184, %f185;
	ld.shared.f32 	%f187, [%r119+8];
	add.f32 	%f188, %f186, %f187;
	ld.shared.f32 	%f189, [%r119+12];
	add.f32 	%f214, %f188, %f189;
	add.s32 	%r139, %r139, 4;
$L__BB6_41:
	setp.eq.s32 	%p37, %r52, 0;
	@%p37 bra 	$L__BB6_44;
	shl.b32 	%r120, %r139, 2;
	add.s32 	%r122, %r120, %r95;
	add.s32 	%r142, %r96, %r122;
	neg.s32 	%r141, %r52;
$L__BB6_43:
	.pragma "nounroll";
	ld.shared.f32 	%f190, [%r142];
	add.f32 	%f214, %f214, %f190;
	add.s32 	%r142, %r142, 4;
	add.s32 	%r141, %r141, 1;
	setp.ne.s32 	%p38, %r141, 0;
	@%p38 bra 	$L__BB6_43;
$L__BB6_44:
	st.shared.f32 	[%r36], %f214;
$L__BB6_45:
	setp.ge.s32 	%p39, %r143, %r63;
	bar.sync 	0;
	@%p39 bra 	$L__BB6_48;
	ld.shared.f32 	%f38, [%r36];
$L__BB6_47:
	mul.wide.s32 	%rd17, %r143, 4;
	add.s64 	%rd18, %rd3, %rd17;
	ld.global.f32 	%f191, [%rd18];
	div.rn.f32 	%f192, %f191, %f38;
	st.global.f32 	[%rd18], %f192;
	add.s32 	%r143, %r143, %r4;
	setp.lt.s32 	%p40, %r143, %r63;
	@%p40 bra 	$L__BB6_47;
$L__BB6_48:
	ret;

}
	// .globl	softmax_scale_forward_kernel4
.visible .entry softmax_scale_forward_kernel4(
	.param .u64 .ptr .align 1 softmax_scale_forward_kernel4_param_0,
	.param .u64 .ptr .align 1 softmax_scale_forward_kernel4_param_1,
	.param .u32 softmax_scale_forward_kernel4_param_2,
	.param .u32 softmax_scale_forward_kernel4_param_3,
	.param .f32 softmax_scale_forward_kernel4_param_4
)
{
	.reg .pred 	%p<41>;
	.reg .b32 	%r<144>;
	.reg .b32 	%f<219>;
	.reg .b64 	%rd<19>;

	ld.param.u64 	%rd4, [softmax_scale_forward_kernel4_param_0];
	ld.param.u64 	%rd5, [softmax_scale_forward_kernel4_param_1];
	ld.param.u32 	%r63, [softmax_scale_forward_kernel4_param_3];
	ld.param.f32 	%f39, [softmax_scale_forward_kernel4_param_4];
	cvta.to.global.u64 	%rd6, %rd5;
	cvta.to.global.u64 	%rd1, %rd4;
	mov.u32 	%r64, %ctaid.x;
	mov.u32 	%r143, %tid.x;
	shr.u32 	%r2, %r143, 5;
	and.b32  	%r3, %r143, 31;
	mov.u32 	%r4, %ntid.x;
	shr.u32 	%r5, %r4, 5;
	mul.lo.s32 	%r6, %r63, %r64;
	mul.wide.s32 	%rd7, %r6, 4;
	add.s64 	%rd2, %rd6, %rd7;
	setp.ge.s32 	%p1, %r143, %r63;
	mov.f32 	%f198, 0fFF800000;
	@%p1 bra 	$L__BB7_3;
	mov.f32 	%f198, 0fFF800000;
	mov.u32 	%r124, %r143;
$L__BB7_2:
	mul.wide.s32 	%rd8, %r124, 4;
	add.s64 	%rd9, %rd2, %rd8;
	ld.global.f32 	%f42, [%rd9];
	mul.f32 	%f43, %f39, %f42;
	max.f32 	%f198, %f198, %f43;
	add.s32 	%r124, %r124, %r4;
	setp.lt.s32 	%p2, %r124, %r63;
	@%p2 bra 	$L__BB7_2;
$L__BB7_3:
	mov.b32 	%r65, %f198;
	shfl.sync.down.b32	%r66|%p3, %r65, 16, 31, -1;
	mov.b32 	%f44, %r66;
	max.f32 	%f45, %f198, %f44;
	mov.b32 	%r67, %f45;
	shfl.sync.down.b32	%r68|%p4, %r67, 8, 31, -1;
	mov.b32 	%f46, %r68;
	max.f32 	%f47, %f45, %f46;
	mov.b32 	%r69, %f47;
	shfl.sync.down.b32	%r70|%p5, %r69, 4, 31, -1;
	mov.b32 	%f48, %r70;
	max.f32 	%f49, %f47, %f48;
	mov.b32 	%r71, %f49;
	shfl.sync.down.b32	%r72|%p6, %r71, 2, 31, -1;
	mov.b32 	%f50, %r72;
	max.f32 	%f51, %f49, %f50;
	mov.b32 	%r73, %f51;
	shfl.sync.down.b32	%r74|%p7, %r73, 1, 31, -1;
	mov.b32 	%f52, %r74;
	max.f32 	%f4, %f51, %f52;
	setp.ne.s32 	%p8, %r3, 0;
	@%p8 bra 	$L__BB7_5;
	shl.b32 	%r75, %r2, 2;
	mov.u32 	%r76, shared;
	add.s32 	%r77, %r76, %r75;
	st.shared.f32 	[%r77], %f4;
$L__BB7_5:
	bar.sync 	0;
	setp.ne.s32 	%p9, %r143, 0;
	@%p9 bra 	$L__BB7_21;
	ld.shared.f32 	%f207, [shared];
	setp.lt.u32 	%p10, %r4, 64;
	@%p10 bra 	$L__BB7_20;
	add.s32 	%r9, %r5, -1;
	add.s32 	%r79, %r5, -2;
	and.b32  	%r10, %r9, 15;
	setp.lt.u32 	%p11, %r79, 15;
	mov.b32 	%r129, 1;
	@%p11 bra 	$L__BB7_11;
	mov.u32 	%r82, shared;
	add.s32 	%r125, %r82, 32;
	and.b32  	%r83, %r9, -16;
	neg.s32 	%r127, %r83;
	mov.b32 	%r126, 0;
$L__BB7_9:
	.pragma "nounroll";
	ld.shared.f32 	%f54, [%r125+-28];
	max.f32 	%f55, %f207, %f54;
	ld.shared.v2.f32 	{%f56, %f57}, [%r125+-24];
	max.f32 	%f58, %f55, %f56;
	max.f32 	%f59, %f58, %f57;
	ld.shared.v4.f32 	{%f60, %f61, %f62, %f63}, [%r125+-16];
	max.f32 	%f64, %f59, %f60;
	max.f32 	%f65, %f64, %f61;
	max.f32 	%f66, %f65, %f62;
	max.f32 	%f67, %f66, %f63;
	ld.shared.v4.f32 	{%f68, %f69, %f70, %f71}, [%r125];
	max.f32 	%f72, %f67, %f68;
	max.f32 	%f73, %f72, %f69;
	max.f32 	%f74, %f73, %f70;
	max.f32 	%f75, %f74, %f71;
	ld.shared.v4.f32 	{%f76, %f77, %f78, %f79}, [%r125+16];
	max.f32 	%f80, %f75, %f76;
	max.f32 	%f81, %f80, %f77;
	max.f32 	%f82, %f81, %f78;
	max.f32 	%f83, %f82, %f79;
	ld.shared.f32 	%f84, [%r125+32];
	max.f32 	%f207, %f83, %f84;
	add.s32 	%r127, %r127, 16;
	add.s32 	%r126, %r126, 16;
	add.s32 	%r125, %r125, 64;
	setp.ne.s32 	%p12, %r127, 0;
	@%p12 bra 	$L__BB7_9;
	add.s32 	%r129, %r126, 1;
$L__BB7_11:
	setp.eq.s32 	%p13, %r10, 0;
	@%p13 bra 	$L__BB7_20;
	and.b32  	%r20, %r9, 7;
	setp.lt.u32 	%p14, %r10, 8;
	@%p14 bra 	$L__BB7_14;
	shl.b32 	%r84, %r129, 2;
	mov.u32 	%r85, shared;
	add.s32 	%r86, %r85, %r84;
	ld.shared.f32 	%f86, [%r86];
	max.f32 	%f87, %f207, %f86;
	ld.shared.f32 	%f88, [%r86+4];
	max.f32 	%f89, %f87, %f88;
	ld.shared.f32 	%f90, [%r86+8];
	max.f32 	%f91, %f89, %f90;
	ld.shared.f32 	%f92, [%r86+12];
	max.f32 	%f93, %f91, %f92;
	ld.shared.f32 	%f94, [%r86+16];
	max.f32 	%f95, %f93, %f94;
	ld.shared.f32 	%f96, [%r86+20];
	max.f32 	%f97, %f95, %f96;
	ld.shared.f32 	%f98, [%r86+24];
	max.f32 	%f99, %f97, %f98;
	ld.shared.f32 	%f100, [%r86+28];
	max.f32 	%f207, %f99, %f100;
	add.s32 	%r129, %r129, 8;
$L__BB7_14:
	setp.eq.s32 	%p15, %r20, 0;
	@%p15 bra 	$L__BB7_20;
	and.b32  	%r23, %r9, 3;
	setp.lt.u32 	%p16, %r20, 4;
	@%p16 bra 	$L__BB7_17;
	shl.b32 	%r87, %r129, 2;
	mov.u32 	%r88, shared;
	add.s32 	%r89, %r88, %r87;
	ld.shared.f32 	%f102, [%r89];
	max.f32 	%f103, %f207, %f102;
	ld.shared.f32 	%f104, [%r89+4];
	max.f32 	%f105, %f103, %f104;
	ld.shared.f32 	%f106, [%r89+8];
	max.f32 	%f107, %f105, %f106;
	ld.shared.f32 	%f108, [%r89+12];
	max.f32 	%f207, %f107, %f108;
	add.s32 	%r129, %r129, 4;
$L__BB7_17:
	setp.eq.s32 	%p17, %r23, 0;
	@%p17 bra 	$L__BB7_20;
	shl.b32 	%r90, %r129, 2;
	mov.u32 	%r91, shared;
	add.s32 	%r132, %r91, %r90;
	neg.s32 	%r131, %r23;
$L__BB7_19:
	.pragma "nounroll";
	ld.shared.f32 	%f109, [%r132];
	max.f32 	%f207, %f207, %f109;
	add.s32 	%r132, %r132, 4;
	add.s32 	%r131, %r131, 1;
	setp.ne.s32 	%p18, %r131, 0;
	@%p18 bra 	$L__BB7_19;
$L__BB7_20:
	st.shared.f32 	[shared], %f207;
$L__BB7_21:
	setp.ge.s32 	%p19, %r143, %r63;
	bar.sync 	0;
	@%p19 bra 	$L__BB7_24;
	ld.shared.f32 	%f19, [shared];
	mov.u32 	%r133, %r143;
$L__BB7_23:
	mul.wide.s32 	%rd10, %r133, 4;
	add.s64 	%rd11, %rd2, %rd10;
	ld.global.f32 	%f110, [%rd11];
	mul.f32 	%f111, %f39, %f110;
	sub.f32 	%f112, %f111, %f19;
	fma.rn.f32 	%f113, %f112, 0f3BBB989D, 0f3F000000;
	cvt.sat.f32.f32 	%f114, %f113;
	mov.f32 	%f115, 0f4B400001;
	mov.f32 	%f116, 0f437C0000;
	fma.rm.f32 	%f117, %f114, %f116, %f115;
	add.f32 	%f118, %f117, 0fCB40007F;
	neg.f32 	%f119, %f118;
	fma.rn.f32 	%f120, %f112, 0f3FB8AA3B, %f119;
	fma.rn.f32 	%f121, %f112, 0f32A57060, %f120;
	mov.b32 	%r92, %f117;
	shl.b32 	%r93, %r92, 23;
	mov.b32 	%f122, %r93;
	ex2.approx.ftz.f32 	%f123, %f121;
	mul.f32 	%f124, %f123, %f122;
	add.s32 	%r94, %r133, %r6;
	mul.wide.s32 	%rd12, %r94, 4;
	add.s64 	%rd13, %rd1, %rd12;
	st.global.f32 	[%rd13], %f124;
	add.s32 	%r133, %r133, %r4;
	setp.lt.s32 	%p20, %r133, %r63;
	@%p20 bra 	$L__BB7_23;
$L__BB7_24:
	setp.ge.s32 	%p21, %r143, %r63;
	add.s64 	%rd3, %rd1, %rd7;
	mov.f32 	%f209, 0f00000000;
	@%p21 bra 	$L__BB7_27;
	mov.f32 	%f209, 0f00000000;
	mov.u32 	%r134, %r143;
$L__BB7_26:
	mul.wide.s32 	%rd15, %r134, 4;
	add.s64 	%rd16, %rd3, %rd15;
	ld.global.f32 	%f127, [%rd16];
	fma.rn.f32 	%f209, %f39, %f127, %f209;
	add.s32 	%r134, %r134, %r4;
	setp.lt.s32 	%p22, %r134, %r63;
	@%p22 bra 	$L__BB7_26;
$L__BB7_27:
	shl.b32 	%r95, %r5, 2;
	mov.u32 	%r96, shared;
	add.s32 	%r36, %r96, %r95;
	setp.ne.s32 	%p23, %r3, 0;
	mov.b32 	%r97, %f209;
	shfl.sync.down.b32	%r98|%p24, %r97, 16, 31, -1;
	mov.b32 	%f128, %r98;
	add.f32 	%f129, %f209, %f128;
	mov.b32 	%r99, %f129;
	shfl.sync.down.b32	%r100|%p25, %r99, 8, 31, -1;
	mov.b32 	%f130, %r100;
	add.f32 	%f131, %f129, %f130;
	mov.b32 	%r101, %f131;
	shfl.sync.down.b32	%r102|%p26, %r101, 4, 31, -1;
	mov.b32 	%f132, %r102;
	add.f32 	%f133, %f131, %f132;
	mov.b32 	%r103, %f133;
	shfl.sync.down.b32	%r104|%p27, %r103, 2, 31, -1;
	mov.b32 	%f134, %r104;
	add.f32 	%f135, %f133, %f134;
	mov.b32 	%r105, %f135;
	shfl.sync.down.b32	%r106|%p28, %r105, 1, 31, -1;
	mov.b32 	%f136, %r106;
	add.f32 	%f23, %f135, %f136;
	@%p23 bra 	$L__BB7_29;
	shl.b32 	%r107, %r2, 2;
	add.s32 	%r108, %r36, %r107;
	st.shared.f32 	[%r108], %f23;
$L__BB7_29:
	setp.ne.s32 	%p29, %r143, 0;
	bar.sync 	0;
	@%p29 bra 	$L__BB7_45;
	ld.shared.f32 	%f218, [%r36];
	setp.lt.u32 	%p30, %r4, 64;
	@%p30 bra 	$L__BB7_44;
	add.s32 	%r37, %r5, -1;
	add.s32 	%r110, %r5, -2;
	and.b32  	%r38, %r37, 15;
	setp.lt.u32 	%p31, %r110, 15;
	mov.b32 	%r139, 1;
	@%p31 bra 	$L__BB7_35;
	and.b32  	%r112, %r37, -16;
	neg.s32 	%r137, %r112;
	add.s32 	%r115, %r95, %r96;
	add.s32 	%r135, %r115, 32;
	mov.b32 	%r136, 0;
$L__BB7_33:
	.pragma "nounroll";
	ld.shared.f32 	%f138, [%r135+-28];
	add.f32 	%f139, %f218, %f138;
	ld.shared.f32 	%f140, [%r135+-24];
	add.f32 	%f141, %f139, %f140;
	ld.shared.f32 	%f142, [%r135+-20];
	add.f32 	%f143, %f141, %f142;
	ld.shared.f32 	%f144, [%r135+-16];
	add.f32 	%f145, %f143, %f144;
	ld.shared.f32 	%f146, [%r135+-12];
	add.f32 	%f147, %f145, %f146;
	ld.shared.f32 	%f148, [%r135+-8];
	add.f32 	%f149, %f147, %f148;
	ld.shared.f32 	%f150, [%r135+-4];
	add.f32 	%f151, %f149, %f150;
	ld.shared.f32 	%f152, [%r135];
	add.f32 	%f153, %f151, %f152;
	ld.shared.f32 	%f154, [%r135+4];
	add.f32 	%f155, %f153, %f154;
	ld.shared.f32 	%f156, [%r135+8];
	add.f32 	%f157, %f155, %f156;
	ld.shared.f32 	%f158, [%r135+12];
	add.f32 	%f159, %f157, %f158;
	ld.shared.f32 	%f160, [%r135+16];
	add.f32 	%f161, %f159, %f160;
	ld.shared.f32 	%f162, [%r135+20];
	add.f32 	%f163, %f161, %f162;
	ld.shared.f32 	%f164, [%r135+24];
	add.f32 	%f165, %f163, %f164;
	ld.shared.f32 	%f166, [%r135+28];
	add.f32 	%f167, %f165, %f166;
	ld.shared.f32 	%f168, [%r135+32];
	add.f32 	%f218, %f167, %f168;
	add.s32 	%r137, %r137, 16;
	add.s32 	%r136, %r136, 16;
	add.s32 	%r135, %r135, 64;
	setp.ne.s32 	%p32, %r137, 0;
	@%p32 bra 	$L__BB7_33;
	add.s32 	%r139, %r136, 1;
$L__BB7_35:
	setp.eq.s32 	%p33, %r38, 0;
	@%p33 bra 	$L__BB7_44;
	and.b32  	%r49, %r37, 7;
	setp.lt.u32 	%p34, %r38, 8;
	@%p34 bra 	$L__BB7_38;
	shl.b32 	%r116, %r139, 2;
	add.s32 	%r117, %r36, %r116;
	ld.shared.f32 	%f170, [%r117];
	add.f32 	%f171, %f218, %f170;
	ld.shared.f32 	%f172, [%r117+4];
	add.f32 	%f173, %f171, %f172;
	ld.shared.f32 	%f174, [%r117+8];
	add.f32 	%f175, %f173, %f174;
	ld.shared.f32 	%f176, [%r117+12];
	add.f32 	%f177, %f175, %f176;
	ld.shared.f32 	%f178, [%r117+16];
	add.f32 	%f179, %f177, %f178;
	ld.shared.f32 	%f180, [%r117+20];
	add.f32 	%f181, %f179, %f180;
	ld.shared.f32 	%f182, [%r117+24];
	add.f32 	%f183, %f181, %f182;
	ld.shared.f32 	%f184, [%r117+28];
	add.f32 	%f218, %f183, %f184;
	add.s32 	%r139, %r139, 8;
$L__BB7_38:
	setp.eq.s32 	%p35, %r49, 0;
	@%p35 bra 	$L__BB7_44;
	and.b32  	%r52, %r37, 3;
	setp.lt.u32 	%p36, %r49, 4;
	@%p36 bra 	$L__BB7_41;
	shl.b32 	%r118, %r139, 2;
	add.s32 	%r119, %r36, %r118;
	ld.shared.f32 	%f186, [%r119];
	add.f32 	%f187, %f218, %f186;
	ld.shared.f32 	%f188, [%r119+4];
	add.f32 	%f189, %f187, %f188;
	ld.shared.f32 	%f190, [%r119+8];
	add.f32 	%f191, %f189, %f190;
	ld.shared.f32 	%f192, [%r119+12];
	add.f32 	%f218, %f191, %f192;
	add.s32 	%r139, %r139, 4;
$L__BB7_41:
	setp.eq.s32 	%p37, %r52, 0;
	@%p37 bra 	$L__BB7_44;
	shl.b32 	%r120, %r139, 2;
	add.s32 	%r122, %r120, %r95;
	add.s32 	%r142, %r96, %r122;
	neg.s32 	%r141, %r52;
$L__BB7_43:
	.pragma "nounroll";
	ld.shared.f32 	%f193, [%r142];
	add.f32 	%f218, %f218, %f193;
	add.s32 	%r142, %r142, 4;
	add.s32 	%r141, %r141, 1;
	setp.ne.s32 	%p38, %r141, 0;
	@%p38 bra 	$L__BB7_43;
$L__BB7_44:
	st.shared.f32 	[%r36], %f218;
$L__BB7_45:
	setp.ge.s32 	%p39, %r143, %r63;
	bar.sync 	0;
	@%p39 bra 	$L__BB7_48;
	ld.shared.f32 	%f38, [%r36];
$L__BB7_47:
	mul.wide.s32 	%rd17, %r143, 4;
	add.s64 	%rd18, %rd3, %rd17;
	ld.global.f32 	%f194, [%rd18];
	mul.f32 	%f195, %f39, %f194;
	div.rn.f32 	%f196, %f195, %f38;
	st.global.f32 	[%rd18], %f196;
	add.s32 	%r143, %r143, %r4;
	setp.lt.s32 	%p40, %r143, %r63;
	@%p40 bra 	$L__BB7_47;
$L__BB7_48:
	ret;

}
	// .globl	softmax_unmask_forward_kernel4
.visible .entry softmax_unmask_forward_kernel4(
	.param .u64 .ptr .align 1 softmax_unmask_forward_kernel4_param_0,
	.param .u64 .ptr .align 1 softmax_unmask_forward_kernel4_param_1,
	.param .u32 softmax_unmask_forward_kernel4_param_2,
	.param .u32 softmax_unmask_forward_kernel4_param_3,
	.param .f32 softmax_unmask_forward_kernel4_param_4
)
{
	.reg .pred 	%p<41>;
	.reg .b32 	%r<127>;
	.reg .b32 	%f<248>;
	.reg .b64 	%rd<34>;

	ld.param.u64 	%rd11, [softmax_unmask_forward_kernel4_param_0];
	ld.param.u64 	%rd12, [softmax_unmask_forward_kernel4_param_1];
	ld.param.u32 	%r58, [softmax_unmask_forward_kernel4_param_3];
	ld.param.f32 	%f39, [softmax_unmask_forward_kernel4_param_4];
	cvta.to.global.u64 	%rd1, %rd12;
	cvta.to.global.u64 	%rd2, %rd11;
	mov.u32 	%r59, %ctaid.x;
	mov.u32 	%r126, %tid.x;
	shr.u32 	%r2, %r126, 5;
	and.b32  	%r3, %r126, 31;
	mov.u32 	%r4, %ntid.x;
	shr.u32 	%r5, %r4, 5;
	mul.lo.s32 	%r6, %r58, %r59;
	mul.wide.s32 	%rd13, %r6, 4;
	add.s64 	%rd3, %rd1, %rd13;
	setp.lt.s32 	%p1, %r58, 1;
	mov.f32 	%f234, 0fFF800000;
	@%p1 bra 	$L__BB8_13;
	and.b32  	%r7, %r58, 15;
	setp.lt.u32 	%p2, %r58, 16;
	mov.f32 	%f234, 0fFF800000;
	mov.b32 	%r109, 0;
	@%p2 bra 	$L__BB8_4;
	and.b32  	%r109, %r58, 2147483632;
	neg.s32 	%r113, %r109;
	add.s64 	%rd15, %rd13, %rd1;
	add.s64 	%rd33, %rd15, 32;
	mov.f32 	%f234, 0fFF800000;
$L__BB8_3:
	.pragma "nounroll";
	ld.global.f32 	%f44, [%rd33+-32];
	mul.f32 	%f45, %f39, %f44;
	max.f32 	%f46, %f234, %f45;
	ld.global.f32 	%f47, [%rd33+-28];
	mul.f32 	%f48, %f39, %f47;
	max.f32 	%f49, %f46, %f48;
	ld.global.f32 	%f50, [%rd33+-24];
	mul.f32 	%f51, %f39, %f50;
	max.f32 	%f52, %f49, %f51;
	ld.global.f32 	%f53, [%rd33+-20];
	mul.f32 	%f54, %f39, %f53;
	max.f32 	%f55, %f52, %f54;
	ld.global.f32 	%f56, [%rd33+-16];
	mul.f32 	%f57, %f39, %f56;
	max.f32 	%f58, %f55, %f57;
	ld.global.f32 	%f59, [%rd33+-12];
	mul.f32 	%f60, %f39, %f59;
	max.f32 	%f61, %f58, %f60;
	ld.global.f32 	%f62, [%rd33+-8];
	mul.f32 	%f63, %f39, %f62;
	max.f32 	%f64, %f61, %f63;
	ld.global.f32 	%f65, [%rd33+-4];
	mul.f32 	%f66, %f39, %f65;
	max.f32 	%f67, %f64, %f66;
	ld.global.f32 	%f68, [%rd33];
	mul.f32 	%f69, %f39, %f68;
	max.f32 	%f70, %f67, %f69;
	ld.global.f32 	%f71, [%rd33+4];
	mul.f32 	%f72, %f39, %f71;
	max.f32 	%f73, %f70, %f72;
	ld.global.f32 	%f74, [%rd33+8];
	mul.f32 	%f75, %f39, %f74;
	max.f32 	%f76, %f73, %f75;
	ld.global.f32 	%f77, [%rd33+12];
	mul.f32 	%f78, %f39, %f77;
	max.f32 	%f79, %f76, %f78;
	ld.global.f32 	%f80, [%rd33+16];
	mul.f32 	%f81, %f39, %f80;
	max.f32 	%f82, %f79, %f81;
	ld.global.f32 	%f83, [%rd33+20];
	mul.f32 	%f84, %f39, %f83;
	max.f32 	%f85, %f82, %f84;
	ld.global.f32 	%f86, [%rd33+24];
	mul.f32 	%f87, %f39, %f86;
	max.f32 	%f88, %f85, %f87;
	ld.global.f32 	%f89, [%rd33+28];
	mul.f32 	%f90, %f39, %f89;
	max.f32 	%f234, %f88, %f90;
	add.s32 	%r113, %r113, 16;
	add.s64 	%rd33, %rd33, 64;
	setp.eq.s32 	%p3, %r113, 0;
	@%p3 bra 	$L__BB8_4;
	bra.uni 	$L__BB8_3;
$L__BB8_4:
	setp.eq.s32 	%p4, %r7, 0;
	@%p4 bra 	$L__BB8_13;
	and.b32  	%r11, %r58, 7;
	setp.lt.u32 	%p5, %r7, 8;
	@%p5 bra 	$L__BB8_7;
	mul.wide.u32 	%rd16, %r109, 4;
	add.s64 	%rd17, %rd3, %rd16;
	ld.global.f32 	%f92, [%rd17];
	mul.f32 	%f93, %f39, %f92;
	max.f32 	%f94, %f234, %f93;
	ld.global.f32 	%f95, [%rd17+4];
	mul.f32 	%f96, %f39, %f95;
	max.f32 	%f97, %f94, %f96;
	ld.global.f32 	%f98, [%rd17+8];
	mul.f32 	%f99, %f39, %f98;
	max.f32 	%f100, %f97, %f99;
	ld.global.f32 	%f101, [%rd17+12];
	mul.f32 	%f102, %f39, %f101;
	max.f32 	%f103, %f100, %f102;
	ld.global.f32 	%f104, [%rd17+16];
	mul.f32 	%f105, %f39, %f104;
	max.f32 	%f106, %f103, %f105;
	ld.global.f32 	%f107, [%rd17+20];
	mul.f32 	%f108, %f39, %f107;
	max.f32 	%f109, %f106, %f108;
	ld.global.f32 	%f110, [%rd17+24];
	mul.f32 	%f111, %f39, %f110;
	max.f32 	%f112, %f109, %f111;
	ld.global.f32 	%f113, [%rd17+28];
	mul.f32 	%f114, %f39, %f113;
	max.f32 	%f234, %f112, %f114;
	add.s32 	%r109, %r109, 8;
$L__BB8_7:
	setp.eq.s32 	%p6, %r11, 0;
	@%p6 bra 	$L__BB8_13;
	and.b32  	%r14, %r58, 3;
	setp.lt.u32 	%p7, %r11, 4;
	@%p7 bra 	$L__BB8_10;
	mul.wide.u32 	%rd18, %r109, 4;
	add.s64 	%rd19, %rd3, %rd18;
	ld.global.f32 	%f116, [%rd19];
	mul.f32 	%f117, %f39, %f116;
	max.f32 	%f118, %f234, %f117;
	ld.global.f32 	%f119, [%rd19+4];
	mul.f32 	%f120, %f39, %f119;
	max.f32 	%f121, %f118, %f120;
	ld.global.f32 	%f122, [%rd19+8];
	mul.f32 	%f123, %f39, %f122;
	max.f32 	%f124, %f121, %f123;
	ld.global.f32 	%f125, [%rd19+12];
	mul.f32 	%f126, %f39, %f125;
	max.f32 	%f234, %f124, %f126;
	add.s32 	%r109, %r109, 4;
$L__BB8_10:
	setp.eq.s32 	%p8, %r14, 0;
	@%p8 bra 	$L__BB8_13;
	mul.wide.u32 	%rd21, %r109, 4;
	add.s64 	%rd22, %rd13, %rd21;
	add.s64 	%rd32, %rd1, %rd22;
	neg.s32 	%r112, %r14;
$L__BB8_12:
	.pragma "nounroll";
	ld.global.f32 	%f127, [%rd32];
	mul.f32 	%f128, %f39, %f127;
	max.f32 	%f234, %f234, %f128;
	add.s64 	%rd32, %rd32, 4;
	add.s32 	%r112, %r112, 1;
	setp.eq.s32 	%p9, %r112, 0;
	@%p9 bra 	$L__BB8_13;
	bra.uni 	$L__BB8_12;
$L__BB8_13:
	mov.b32 	%r61, %f234;
	shfl.sync.down.b32	%r62|%p10, %r61, 16, 31, -1;
	mov.b32 	%f129, %r62;
	max.f32 	%f130, %f234, %f129;
	mov.b32 	%r63, %f130;
	shfl.sync.down.b32	%r64|%p11, %r63, 8, 31, -1;
	mov.b32 	%f131, %r64;
	max.f32 	%f132, %f130, %f131;
	mov.b32 	%r65, %f132;
	shfl.sync.down.b32	%r66|%p12, %r65, 4, 31, -1;
	mov.b32 	%f133, %r66;
	max.f32 	%f134, %f132, %f133;
	mov.b32 	%r67, %f134;
	shfl.sync.down.b32	%r68|%p13, %r67, 2, 31, -1;
	mov.b32 	%f135, %r68;
	max.f32 	%f136, %f134, %f135;
	mov.b32 	%r69, %f136;
	shfl.sync.down.b32	%r70|%p14, %r69, 1, 31, -1;
	mov.b32 	%f137, %r70;
	max.f32 	%f14, %f136, %f137;
	setp.ne.s32 	%p15, %r3, 0;
	@%p15 bra 	$L__BB8_15;
	shl.b32 	%r71, %r2, 2;
	mov.u32 	%r72, shared;
	add.s32 	%r73, %r72, %r71;
	st.shared.f32 	[%r73], %f14;
$L__BB8_15:
	bar.sync 	0;
	setp.ne.s32 	%p16, %r126, 0;
	@%p16 bra 	$L__BB8_20;
	ld.shared.f32 	%f236, [shared];
	setp.lt.u32 	%p17, %r4, 64;
	@%p17 bra 	$L__BB8_19;
	mov.u32 	%r76, shared;
	add.s32 	%r114, %r76, 4;
	shl.b32 	%r22, %r4, 2;
	mov.b32 	%r115, 0;
$L__BB8_18:
	.pragma "nounroll";
	ld.shared.f32 	%f138, [%r114];
	max.f32 	%f236, %f236, %f138;
	add.s32 	%r115, %r115, 1;
	add.s32 	%r114, %r114, %r22;
	setp.ne.s32 	%p18, %r115, 1;
	@%p18 bra 	$L__BB8_18;
$L__BB8_19:
	st.shared.f32 	[shared], %f236;
$L__BB8_20:
	bar.sync 	0;
	setp.ge.s32 	%p19, %r126, %r58;
	@%p19 bra 	$L__BB8_23;
	ld.shared.f32 	%f19, [shared];
	mov.u32 	%r116, %r126;
$L__BB8_22:
	mul.wide.s32 	%rd23, %r116, 4;
	add.s64 	%rd24, %rd3, %rd23;
	ld.global.f32 	%f139, [%rd24];
	mul.f32 	%f140, %f39, %f139;
	sub.f32 	%f141, %f140, %f19;
	fma.rn.f32 	%f142, %f141, 0f3BBB989D, 0f3F000000;
	cvt.sat.f32.f32 	%f143, %f142;
	mov.f32 	%f144, 0f4B400001;
	mov.f32 	%f145, 0f437C0000;
	fma.rm.f32 	%f146, %f143, %f145, %f144;
	add.f32 	%f147, %f146, 0fCB40007F;
	neg.f32 	%f148, %f147;
	fma.rn.f32 	%f149, %f141, 0f3FB8AA3B, %f148;
	fma.rn.f32 	%f150, %f141, 0f32A57060, %f149;
	mov.b32 	%r77, %f146;
	shl.b32 	%r78, %r77, 23;
	mov.b32 	%f151, %r78;
	ex2.approx.ftz.f32 	%f152, %f150;
	mul.f32 	%f153, %f152, %f151;
	add.s32 	%r79, %r116, %r6;
	mul.wide.s32 	%rd25, %r79, 4;
	add.s64 	%rd26, %rd2, %rd25;
	st.global.f32 	[%rd26], %f153;
	add.s32 	%r116, %r116, %r4;
	setp.lt.s32 	%p20, %r116, %r58;
	@%p20 bra 	$L__BB8_22;
$L__BB8_23:
	setp.ge.s32 	%p21, %r126, %r58;
	add.s64 	%rd10, %rd2, %rd13;
	mov.f32 	%f238, 0f00000000;
	@%p21 bra 	$L__BB8_26;
	mov.f32 	%f238, 0f00000000;
	mov.u32 	%r117, %r126;
$L__BB8_25:
	mul.wide.s32 	%rd28, %r117, 4;
	add.s64 	%rd29, %rd10, %rd28;
	ld.global.f32 	%f156, [%rd29];
	fma.rn.f32 	%f238, %f39, %f156, %f238;
	add.s32 	%r117, %r117, %r4;
	setp.lt.s32 	%p22, %r117, %r58;
	@%p22 bra 	$L__BB8_25;
$L__BB8_26:
	shl.b32 	%r80, %r5, 2;
	mov.u32 	%r81, shared;
	add.s32 	%r31, %r81, %r80;
	setp.ne.s32 	%p23, %r3, 0;
	mov.b32 	%r82, %f238;
	shfl.sync.down.b32	%r83|%p24, %r82, 16, 31, -1;
	mov.b32 	%f157, %r83;
	add.f32 	%f158, %f238, %f157;
	mov.b32 	%r84, %f158;
	shfl.sync.down.b32	%r85|%p25, %r84, 8, 31, -1;
	mov.b32 	%f159, %r85;
	add.f32 	%f160, %f158, %f159;
	mov.b32 	%r86, %f160;
	shfl.sync.down.b32	%r87|%p26, %r86, 4, 31, -1;
	mov.b32 	%f161, %r87;
	add.f32 	%f162, %f160, %f161;
	mov.b32 	%r88, %f162;
	shfl.sync.down.b32	%r89|%p27, %r88, 2, 31, -1;
	mov.b32 	%f163, %r89;
	add.f32 	%f164, %f162, %f163;
	mov.b32 	%r90, %f164;
	shfl.sync.down.b32	%r91|%p28, %r90, 1, 31, -1;
	mov.b32 	%f165, %r91;
	add.f32 	%f23, %f164, %f165;
	@%p23 bra 	$L__BB8_28;
	shl.b32 	%r92, %r2, 2;
	add.s32 	%r93, %r31, %r92;
	st.shared.f32 	[%r93], %f23;
$L__BB8_28:
	setp.ne.s32 	%p29, %r126, 0;
	bar.sync 	0;
	@%p29 bra 	$L__BB8_44;
	ld.shared.f32 	%f247, [%r31];
	setp.lt.u32 	%p30, %r4, 64;
	@%p30 bra 	$L__BB8_43;
	add.s32 	%r32, %r5, -1;
	add.s32 	%r95, %r5, -2;
	and.b32  	%r33, %r32, 15;
	setp.lt.u32 	%p31, %r95, 15;
	mov.b32 	%r122, 1;
	@%p31 bra 	$L__BB8_34;
	and.b32  	%r97, %r32, -16;
	neg.s32 	%r120, %r97;
	add.s32 	%r100, %r80, %r81;
	add.s32 	%r118, %r100, 32;
	mov.b32 	%r119, 0;
$L__BB8_32:
	.pragma "nounroll";
	ld.shared.f32 	%f167, [%r118+-28];
	add.f32 	%f168, %f247, %f167;
	ld.shared.f32 	%f169, [%r118+-24];
	add.f32 	%f170, %f168, %f169;
	ld.shared.f32 	%f171, [%r118+-20];
	add.f32 	%f172, %f170, %f171;
	ld.shared.f32 	%f173, [%r118+-16];
	add.f32 	%f174, %f172, %f173;
	ld.shared.f32 	%f175, [%r118+-12];
	add.f32 	%f176, %f174, %f175;
	ld.shared.f32 	%f177, [%r118+-8];
	add.f32 	%f178, %f176, %f177;
	ld.shared.f32 	%f179, [%r118+-4];
	add.f32 	%f180, %f178, %f179;
	ld.shared.f32 	%f181, [%r118];
	add.f32 	%f182, %f180, %f181;
	ld.shared.f32 	%f183, [%r118+4];
	add.f32 	%f184, %f182, %f183;
	ld.shared.f32 	%f185, [%r118+8];
	add.f32 	%f186, %f184, %f185;
	ld.shared.f32 	%f187, [%r118+12];
	add.f32 	%f188, %f186, %f187;
	ld.shared.f32 	%f189, [%r118+16];
	add.f32 	%f190, %f188, %f189;
	ld.shared.f32 	%f191, [%r118+20];
	add.f32 	%f192, %f190, %f191;
	ld.shared.f32 	%f193, [%r118+24];
	add.f32 	%f194, %f192, %f193;
	ld.shared.f32 	%f195, [%r118+28];
	add.f32 	%f196, %f194, %f195;
	ld.shared.f32 	%f197, [%r118+32];
	add.f32 	%f247, %f196, %f197;
	add.s32 	%r120, %r120, 16;
	add.s32 	%r119, %r119, 16;
	add.s32 	%r118, %r118, 64;
	setp.ne.s32 	%p32, %r120, 0;
	@%p32 bra 	$L__BB8_32;
	add.s32 	%r122, %r119, 1;
$L__BB8_34:
	setp.eq.s32 	%p33, %r33, 0;
	@%p33 bra 	$L__BB8_43;
	and.b32  	%r44, %r32, 7;
	setp.lt.u32 	%p34, %r33, 8;
	@%p34 bra 	$L__BB8_37;
	shl.b32 	%r101, %r122, 2;
	add.s32 	%r102, %r31, %r101;
	ld.shared.f32 	%f199, [%r102];
	add.f32 	%f200, %f247, %f199;
	ld.shared.f32 	%f201, [%r102+4];
	add.f32 	%f202, %f200, %f201;
	ld.shared.f32 	%f203, [%r102+8];
	add.f32 	%f204, %f202, %f203;
	ld.shared.f32 	%f205, [%r102+12];
	add.f32 	%f206, %f204, %f205;
	ld.shared.f32 	%f207, [%r102+16];
	add.f32 	%f208, %f206, %f207;
	ld.shared.f32 	%f209, [%r102+20];
	add.f32 	%f210, %f208, %f209;
	ld.shared.f32 	%f211, [%r102+24];
	add.f32 	%f212, %f210, %f211;
	ld.shared.f32 	%f213, [%r102+28];
	add.f32 	%f247, %f212, %f213;
	add.s32 	%r122, %r122, 8;
$L__BB8_37:
	setp.eq.s32 	%p35, %r44, 0;
	@%p35 bra 	$L__BB8_43;
	and.b32  	%r47, %r32, 3;
	setp.lt.u32 	%p36, %r44, 4;
	@%p36 bra 	$L__BB8_40;
	shl.b32 	%r103, %r122, 2;
	add.s32 	%r104, %r31, %r103;
	ld.shared.f32 	%f215, [%r104];
	add.f32 	%f216, %f247, %f215;
	ld.shared.f32 	%f217, [%r104+4];
	add.f32 	%f218, %f216, %f217;
	ld.shared.f32 	%f219, [%r104+8];
	add.f32 	%f220, %f218, %f219;
	ld.shared.f32 	%f221, [%r104+12];
	add.f32 	%f247, %f220, %f221;
	add.s32 	%r122, %r122, 4;
$L__BB8_40:
	setp.eq.s32 	%p37, %r47, 0;
	@%p37 bra 	$L__BB8_43;
	shl.b32 	%r105, %r122, 2;
	add.s32 	%r107, %r105, %r80;
	add.s32 	%r125, %r81, %r107;
	neg.s32 	%r124, %r47;
$L__BB8_42:
	.pragma "nounroll";
	ld.shared.f32 	%f222, [%r125];
	add.f32 	%f247, %f247, %f222;
	add.s32 	%r125, %r125, 4;
	add.s32 	%r124, %r124, 1;
	setp.ne.s32 	%p38, %r124, 0;
	@%p38 bra 	$L__BB8_42;
$L__BB8_43:
	st.shared.f32 	[%r31], %f247;
$L__BB8_44:
	setp.ge.s32 	%p39, %r126, %r58;
	bar.sync 	0;
	@%p39 bra 	$L__BB8_47;
	ld.shared.f32 	%f38, [%r31];
$L__BB8_46:
	mul.wide.s32 	%rd30, %r126, 4;
	add.s64 	%rd31, %rd10, %rd30;
	ld.global.f32 	%f223, [%rd31];
	mul.f32 	%f224, %f39, %f223;
	div.rn.f32 	%f225, %f224, %f38;
	st.global.f32 	[%rd31], %f225;
	add.s32 	%r126, %r126, %r4;
	setp.lt.s32 	%p40, %r126, %r58;
	@%p40 bra 	$L__BB8_46;
$L__BB8_47:
	ret;

}
	// .globl	softmax_autoregressive_backward_kernel4
.visible .entry softmax_autoregressive_backward_kernel4(
	.param .u64 .ptr .align 1 softmax_autoregressive_backward_kernel4_param_0,
	.param .u64 .ptr .align 1 softmax_autoregressive_backward_kernel4_param_1,
	.param .u64 .ptr .align 1 softmax_autoregressive_backward_kernel4_param_2,
	.param .u32 softmax_autoregressive_backward_kernel4_param_3,
	.param .u32 softmax_autoregressive_backward_kernel4_param_4,
	.param .u32 softmax_autoregressive_backward_kernel4_param_5,
	.param .u32 softmax_autoregressive_backward_kernel4_param_6
)
{
	.local .align 16 .b8 	__local_depot9[32];
	.reg .b64 	%SP;
	.reg .b64 	%SPL;
	.reg .pred 	%p<70>;
	.reg .b32 	%r<122>;
	.reg .b32 	%f<212>;
	.reg .b64 	%rd<28>;

	mov.u64 	%SPL, __local_depot9;
	ld.param.u64 	%rd9, [softmax_autoregressive_backward_kernel4_param_0];
	ld.param.u64 	%rd10, [softmax_autoregressive_backward_kernel4_param_1];
	ld.param.u64 	%rd11, [softmax_autoregressive_backward_kernel4_param_2];
	ld.param.u32 	%r15, [softmax_autoregressive_backward_kernel4_param_4];
	ld.param.u32 	%r16, [softmax_autoregressive_backward_kernel4_param_5];
	ld.param.u32 	%r17, [softmax_autoregressive_backward_kernel4_param_6];
	add.u64 	%rd1, %SPL, 0;
	mov.u32 	%r18, %tid.x;
	mov.u32 	%r19, %tid.y;
	mov.u32 	%r20, %tid.z;
	mov.u32 	%r21, %ntid.x;
	mov.u32 	%r22, %ntid.y;
	mad.lo.s32 	%r23, %r20, %r22, %r19;
	mad.lo.s32 	%r1, %r23, %r21, %r18;
	mul.lo.s32 	%r24, %r21, %r22;
	mov.u32 	%r25, %ntid.z;
	mad.lo.s32 	%r26, %r24, %r25, 31;
	shr.u32 	%r27, %r26, 5;
	and.b32  	%r28, %r27, 65535;
	mov.u32 	%r29, %ctaid.x;
	shr.u32 	%r30, %r1, 5;
	and.b32  	%r31, %r30, 65535;
	mad.lo.s32 	%r32, %r28, %r29, %r31;
	shl.b32 	%r2, %r32, 3;
	setp.ge.s32 	%p1, %r2, %r15;
	@%p1 bra 	$L__BB9_40;
	div.s32 	%r33, %r16, %r17;
	cvt.rn.f32.s32 	%f61, %r33;
	sqrt.rn.f32 	%f62, %f61;
	rcp.rn.f32 	%f1, %f62;
	mov.u32 	%r34, %ctaid.y;
	mul.lo.s32 	%r35, %r15, %r34;
	mul.lo.s32 	%r36, %r35, %r15;
	cvt.s64.s32 	%rd2, %r36;
	and.b32  	%r3, %r1, 31;
	and.b32  	%r4, %r1, 24;
	add.s32 	%r5, %r2, 2;
	add.s32 	%r6, %r2, 3;
	add.s32 	%r7, %r2, 4;
	add.s32 	%r8, %r2, 5;
	add.s32 	%r9, %r2, 6;
	add.s32 	%r10, %r2, 7;
	cvta.to.global.u64 	%rd3, %rd11;
	cvta.to.global.u64 	%rd4, %rd10;
	cvta.to.global.u64 	%rd5, %rd9;
	mul.wide.s32 	%rd15, %r2, 4;
	mov.u32 	%r120, %r2;
$L__BB9_2:
	mov.f32 	%f63, 0f00000000;
	st.local.v4.f32 	[%rd1], {%f63, %f63, %f63, %f63};
	st.local.v4.f32 	[%rd1+16], {%f63, %f63, %f63, %f63};
	mul.lo.s32 	%r37, %r120, %r15;
	cvt.s64.s32 	%rd13, %r37;
	add.s64 	%rd6, %rd13, %rd2;
	shl.b64 	%rd14, %rd6, 2;
	add.s64 	%rd7, %rd3, %rd14;
	setp.lt.s32 	%p2, %r120, %r2;
	add.s64 	%rd8, %rd7, %rd15;
	@%p2 bra 	$L__BB9_4;
	ld.global.nc.f32 	%f180, [%rd8];
$L__BB9_4:
	setp.le.s32 	%p3, %r120, %r2;
	@%p3 bra 	$L__BB9_6;
	ld.global.nc.f32 	%f181, [%rd8+4];
$L__BB9_6:
	setp.lt.s32 	%p4, %r120, %r5;
	@%p4 bra 	$L__BB9_8;
	ld.global.nc.f32 	%f182, [%rd8+8];
$L__BB9_8:
	setp.lt.s32 	%p5, %r120, %r6;
	@%p5 bra 	$L__BB9_10;
	ld.global.nc.f32 	%f183, [%rd8+12];
$L__BB9_10:
	setp.lt.s32 	%p6, %r120, %r7;
	@%p6 bra 	$L__BB9_12;
	ld.global.nc.f32 	%f184, [%rd8+16];
$L__BB9_12:
	setp.lt.s32 	%p7, %r120, %r8;
	@%p7 bra 	$L__BB9_14;
	ld.global.nc.f32 	%f185, [%rd8+20];
$L__BB9_14:
	setp.lt.s32 	%p8, %r120, %r9;
	@%p8 bra 	$L__BB9_16;
	ld.global.nc.f32 	%f186, [%rd8+24];
$L__BB9_16:
	setp.lt.s32 	%p9, %r120, %r10;
	@%p9 bra 	$L__BB9_18;
	ld.global.nc.f32 	%f187, [%rd8+28];
$L__BB9_18:
	setp.gt.s32 	%p10, %r3, %r120;
	mov.f32 	%f203, 0f00000000;
	mov.f32 	%f202, %f203;
	mov.f32 	%f201, %f203;
	mov.f32 	%f200, %f203;
	mov.f32 	%f199, %f203;
	mov.f32 	%f198, %f203;
	mov.f32 	%f197, %f203;
	mov.f32 	%f196, %f203;
	@%p10 bra 	$L__BB9_37;
	mov.f32 	%f203, 0f00000000;
	mov.u32 	%r121, %r3;
$L__BB9_20:
	setp.lt.s32 	%p11, %r120, %r2;
	cvt.s64.s32 	%rd16, %r121;
	mul.wide.s32 	%rd17, %r121, 4;
	add.s64 	%rd18, %rd7, %rd17;
	ld.global.nc.f32 	%f34, [%rd18];
	add.s64 	%rd19, %rd6, %rd16;
	shl.b64 	%rd20, %rd19, 2;
	add.s64 	%rd21, %rd4, %rd20;
	ld.global.nc.f32 	%f35, [%rd21];
	@%p11 bra 	$L__BB9_22;
	setp.eq.s32 	%p12, %r121, %r2;
	selp.f32 	%f66, 0f3F800000, 0f00000000, %p12;
	sub.f32 	%f67, %f66, %f180;
	mul.f32 	%f68, %f34, %f67;
	fma.rn.f32 	%f196, %f35, %f68, %f196;
$L__BB9_22:
	setp.le.s32 	%p13, %r120, %r2;
	@%p13 bra 	$L__BB9_24;
	add.s32 	%r38, %r2, 1;
	setp.eq.s32 	%p14, %r121, %r38;
	selp.f32 	%f69, 0f3F800000, 0f00000000, %p14;
	sub.f32 	%f70, %f69, %f181;
	mul.f32 	%f71, %f34, %f70;
	fma.rn.f32 	%f197, %f35, %f71, %f197;
$L__BB9_24:
	setp.lt.s32 	%p15, %r120, %r5;
	@%p15 bra 	$L__BB9_26;
	setp.eq.s32 	%p16, %r121, %r5;
	selp.f32 	%f72, 0f3F800000, 0f00000000, %p16;
	sub.f32 	%f73, %f72, %f182;
	mul.f32 	%f74, %f34, %f73;
	fma.rn.f32 	%f198, %f35, %f74, %f198;
$L__BB9_26:
	setp.lt.s32 	%p17, %r120, %r6;
	@%p17 bra 	$L__BB9_28;
	setp.eq.s32 	%p18, %r121, %r6;
	selp.f32 	%f75, 0f3F800000, 0f00000000, %p18;
	sub.f32 	%f76, %f75, %f183;
	mul.f32 	%f77, %f34, %f76;
	fma.rn.f32 	%f199, %f35, %f77, %f199;
$L__BB9_28:
	setp.lt.s32 	%p19, %r120, %r7;
	@%p19 bra 	$L__BB9_30;
	setp.eq.s32 	%p20, %r121, %r7;
	selp.f32 	%f78, 0f3F800000, 0f00000000, %p20;
	sub.f32 	%f79, %f78, %f184;
	mul.f32 	%f80, %f34, %f79;
	fma.rn.f32 	%f200, %f35, %f80, %f200;
$L__BB9_30:
	setp.lt.s32 	%p21, %r120, %r8;
	@%p21 bra 	$L__BB9_32;
	setp.eq.s32 	%p22, %r121, %r8;
	selp.f32 	%f81, 0f3F800000, 0f00000000, %p22;
	sub.f32 	%f82, %f81, %f185;
	mul.f32 	%f83, %f34, %f82;
	fma.rn.f32 	%f201, %f35, %f83, %f201;
$L__BB9_32:
	setp.lt.s32 	%p23, %r120, %r9;
	@%p23 bra 	$L__BB9_34;
	setp.eq.s32 	%p24, %r121, %r9;
	selp.f32 	%f84, 0f3F800000, 0f00000000, %p24;
	sub.f32 	%f85, %f84, %f186;
	mul.f32 	%f86, %f34, %f85;
	fma.rn.f32 	%f202, %f35, %f86, %f202;
$L__BB9_34:
	setp.lt.s32 	%p25, %r120, %r10;
	@%p25 bra 	$L__BB9_36;
	setp.eq.s32 	%p26, %r121, %r10;
	selp.f32 	%f87, 0f3F800000, 0f00000000, %p26;
	sub.f32 	%f88, %f87, %f187;
	mul.f32 	%f89, %f34, %f88;
	fma.rn.f32 	%f203, %f35, %f89, %f203;
$L__BB9_36:
	add.s32 	%r121, %r121, 32;
	setp.le.s32 	%p27, %r121, %r120;
	@%p27 bra 	$L__BB9_20;
$L__BB9_37:
	setp.ne.s32 	%p28, %r4, 0;
	mov.b32 	%r39, %f196;
	shfl.sync.bfly.b32	%r40|%p29, %r39, 16, 31, -1;
	mov.b32 	%f90, %r40;
	add.f32 	%f91, %f196, %f90;
	mov.b32 	%r41, %f91;
	shfl.sync.bfly.b32	%r42|%p30, %r41, 8, 31, -1;
	mov.b32 	%f92, %r42;
	add.f32 	%f93, %f91, %f92;
	mov.b32 	%r43, %f93;
	shfl.sync.bfly.b32	%r44|%p31, %r43, 4, 31, -1;
	mov.b32 	%f94, %r44;
	add.f32 	%f95, %f93, %f94;
	mov.b32 	%r45, %f95;
	shfl.sync.bfly.b32	%r46|%p32, %r45, 2, 31, -1;
	mov.b32 	%f96, %r46;
	add.f32 	%f97, %f95, %f96;
	mov.b32 	%r47, %f97;
	shfl.sync.bfly.b32	%r48|%p33, %r47, 1, 31, -1;
	mov.b32 	%f98, %r48;
	add.f32 	%f99, %f97, %f98;
	st.local.f32 	[%rd1], %f99;
	mov.b32 	%r49, %f197;
	shfl.sync.bfly.b32	%r50|%p34, %r49, 16, 31, -1;
	mov.b32 	%f100, %r50;
	add.f32 	%f101, %f197, %f100;
	mov.b32 	%r51, %f101;
	shfl.sync.bfly.b32	%r52|%p35, %r51, 8, 31, -1;
	mov.b32 	%f102, %r52;
	add.f32 	%f103, %f101, %f102;
	mov.b32 	%r53, %f103;
	shfl.sync.bfly.b32	%r54|%p36, %r53, 4, 31, -1;
	mov.b32 	%f104, %r54;
	add.f32 	%f105, %f103, %f104;
	mov.b32 	%r55, %f105;
	shfl.sync.bfly.b32	%r56|%p37, %r55, 2, 31, -1;
	mov.b32 	%f106, %r56;
	add.f32 	%f107, %f105, %f106;
	mov.b32 	%r57, %f107;
	shfl.sync.bfly.b32	%r58|%p38, %r57, 1, 31, -1;
	mov.b32 	%f108, %r58;
	add.f32 	%f109, %f107, %f108;
	st.local.f32 	[%rd1+4], %f109;
	mov.b32 	%r59, %f198;
	shfl.sync.bfly.b32	%r60|%p39, %r59, 16, 31, -1;
	mov.b32 	%f110, %r60;
	add.f32 	%f111, %f198, %f110;
	mov.b32 	%r61, %f111;
	shfl.sync.bfly.b32	%r62|%p40, %r61, 8, 31, -1;
	mov.b32 	%f112, %r62;
	add.f32 	%f113, %f111, %f112;
	mov.b32 	%r63, %f113;
	shfl.sync.bfly.b32	%r64|%p41, %r63, 4, 31, -1;
	mov.b32 	%f114, %r64;
	add.f32 	%f115, %f113, %f114;
	mov.b32 	%r65, %f115;
	shfl.sync.bfly.b32	%r66|%p42, %r65, 2, 31, -1;
	mov.b32 	%f116, %r66;
	add.f32 	%f117, %f115, %f116;
	mov.b32 	%r67, %f117;
	shfl.sync.bfly.b32	%r68|%p43, %r67, 1, 31, -1;
	mov.b32 	%f118, %r68;
	add.f32 	%f119, %f117, %f118;
	st.local.f32 	[%rd1+8], %f119;
	mov.b32 	%r69, %f199;
	shfl.sync.bfly.b32	%r70|%p44, %r69, 16, 31, -1;
	mov.b32 	%f120, %r70;
	add.f32 	%f121, %f199, %f120;
	mov.b32 	%r71, %f121;
	shfl.sync.bfly.b32	%r72|%p45, %r71, 8, 31, -1;
	mov.b32 	%f122, %r72;
	add.f32 	%f123, %f121, %f122;
	mov.b32 	%r73, %f123;
	shfl.sync.bfly.b32	%r74|%p46, %r73, 4, 31, -1;
	mov.b32 	%f124, %r74;
	add.f32 	%f125, %f123, %f124;
	mov.b32 	%r75, %f125;
	shfl.sync.bfly.b32	%r76|%p47, %r75, 2, 31, -1;
	mov.b32 	%f126, %r76;
	add.f32 	%f127, %f125, %f126;
	mov.b32 	%r77, %f127;
	shfl.sync.bfly.b32	%r78|%p48, %r77, 1, 31, -1;
	mov.b32 	%f128, %r78;
	add.f32 	%f129, %f127, %f128;
	st.local.f32 	[%rd1+12], %f129;
	mov.b32 	%r79, %f200;
	shfl.sync.bfly.b32	%r80|%p49, %r79, 16, 31, -1;
	mov.b32 	%f130, %r80;
	add.f32 	%f131, %f200, %f130;
	mov.b32 	%r81, %f131;
	shfl.sync.bfly.b32	%r82|%p50, %r81, 8, 31, -1;
	mov.b32 	%f132, %r82;
	add.f32 	%f133, %f131, %f132;
	mov.b32 	%r83, %f133;
	shfl.sync.bfly.b32	%r84|%p51, %r83, 4, 31, -1;
	mov.b32 	%f134, %r84;
	add.f32 	%f135, %f133, %f134;
	mov.b32 	%r85, %f135;
	shfl.sync.bfly.b32	%r86|%p52, %r85, 2, 31, -1;
	mov.b32 	%f136, %r86;
	add.f32 	%f137, %f135, %f136;
	mov.b32 	%r87, %f137;
	shfl.sync.bfly.b32	%r88|%p53, %r87, 1, 31, -1;
	mov.b32 	%f138, %r88;
	add.f32 	%f139, %f137, %f138;
	st.local.f32 	[%rd1+16], %f139;
	mov.b32 	%r89, %f201;
	shfl.sync.bfly.b32	%r90|%p54, %r89, 16, 31, -1;
	mov.b32 	%f140, %r90;
	add.f32 	%f141, %f201, %f140;
	mov.b32 	%r91, %f141;
	shfl.sync.bfly.b32	%r92|%p55, %r91, 8, 31, -1;
	mov.b32 	%f142, %r92;
	add.f32 	%f143, %f141, %f142;
	mov.b32 	%r93, %f143;
	shfl.sync.bfly.b32	%r94|%p56, %r93, 4, 31, -1;
	mov.b32 	%f144, %r94;
	add.f32 	%f145, %f143, %f144;
	mov.b32 	%r95, %f145;
	shfl.sync.bfly.b32	%r96|%p57, %r95, 2, 31, -1;
	mov.b32 	%f146, %r96;
	add.f32 	%f147, %f145, %f146;
	mov.b32 	%r97, %f147;
	shfl.sync.bfly.b32	%r98|%p58, %r97, 1, 31, -1;
	mov.b32 	%f148, %r98;
	add.f32 	%f149, %f147, %f148;
	st.local.f32 	[%rd1+20], %f149;
	mov.b32 	%r99, %f202;
	shfl.sync.bfly.b32	%r100|%p59, %r99, 16, 31, -1;
	mov.b32 	%f150, %r100;
	add.f32 	%f151, %f202, %f150;
	mov.b32 	%r101, %f151;
	shfl.sync.bfly.b32	%r102|%p60, %r101, 8, 31, -1;
	mov.b32 	%f152, %r102;
	add.f32 	%f153, %f151, %f152;
	mov.b32 	%r103, %f153;
	shfl.sync.bfly.b32	%r104|%p61, %r103, 4, 31, -1;
	mov.b32 	%f154, %r104;
	add.f32 	%f155, %f153, %f154;
	mov.b32 	%r105, %f155;
	shfl.sync.bfly.b32	%r106|%p62, %r105, 2, 31, -1;
	mov.b32 	%f156, %r106;
	add.f32 	%f157, %f155, %f156;
	mov.b32 	%r107, %f157;
	shfl.sync.bfly.b32	%r108|%p63, %r107, 1, 31, -1;
	mov.b32 	%f158, %r108;
	add.f32 	%f159, %f157, %f158;
	st.local.f32 	[%rd1+24], %f159;
	mov.b32 	%r109, %f203;
	shfl.sync.bfly.b32	%r110|%p64, %r109, 16, 31, -1;
	mov.b32 	%f160, %r110;
	add.f32 	%f161, %f203, %f160;
	mov.b32 	%r111, %f161;
	shfl.sync.bfly.b32	%r112|%p65, %r111, 8, 31, -1;
	mov.b32 	%f162, %r112;
	add.f32 	%f163, %f161, %f162;
	mov.b32 	%r113, %f163;
	shfl.sync.bfly.b32	%r114|%p66, %r113, 4, 31, -1;
	mov.b32 	%f164, %r114;
	add.f32 	%f165, %f163, %f164;
	mov.b32 	%r115, %f165;
	shfl.sync.bfly.b32	%r116|%p67, %r115, 2, 31, -1;
	mov.b32 	%f166, %r116;
	add.f32 	%f167, %f165, %f166;
	mov.b32 	%r117, %f167;
	shfl.sync.bfly.b32	%r118|%p68, %r117, 1, 31, -1;
	mov.b32 	%f168, %r118;
	add.f32 	%f169, %f167, %f168;
	st.local.f32 	[%rd1+28], %f169;
	@%p28 bra 	$L__BB9_39;
	mul.wide.u32 	%rd22, %r3, 4;
	add.s64 	%rd23, %rd1, %rd22;
	ld.local.f32 	%f170, [%rd23];
	mul.f32 	%f171, %f1, %f170;
	add.s32 	%r119, %r2, %r3;
	cvt.u64.u32 	%rd24, %r119;
	add.s64 	%rd25, %rd6, %rd24;
	shl.b64 	%rd26, %rd25, 2;
	add.s64 	%rd27, %rd5, %rd26;
	st.global.f32 	[%rd27], %f171;
$L__BB9_39:
	add.s32 	%r120, %r120, 1;
	setp.ne.s32 	%p69, %r120, %r15;
	@%p69 bra 	$L__BB9_2;
$L__BB9_40:
	ret;

}
	// .globl	scale_kernel
.visible .entry scale_kernel(
	.param .u64 .ptr .align 1 scale_kernel_param_0,
	.param .f32 scale_kernel_param_1,
	.param .u32 scale_kernel_param_2,
	.param .u32 scale_kernel_param_3,
	.param .u32 scale_kernel_param_4
)
{
	.reg .pred 	%p<3>;
	.reg .b32 	%r<19>;
	.reg .b32 	%f<4>;
	.reg .b64 	%rd<7>;

	ld.param.u64 	%rd2, [scale_kernel_param_0];
	ld.param.f32 	%f1, [scale_kernel_param_1];
	ld.param.u32 	%r4, [scale_kernel_param_2];
	ld.param.u32 	%r2, [scale_kernel_param_3];
	ld.param.u32 	%r3, [scale_kernel_param_4];
	cvta.to.global.u64 	%rd1, %rd2;
	mov.u32 	%r5, %ctaid.x;
	mov.u32 	%r6, %ntid.x;
	mov.u32 	%r7, %tid.x;
	mad.lo.s32 	%r1, %r5, %r6, %r7;
	mul.lo.s32 	%r8, %r2, %r4;
	mul.lo.s32 	%r9, %r8, %r3;
	mul.lo.s32 	%r10, %r9, %r3;
	setp.ge.s32 	%p1, %r1, %r10;
	@%p1 bra 	$L__BB10_4;
	mul.lo.s32 	%r11, %r3, %r3;
	mul.lo.s32 	%r12, %r11, %r2;
	rem.s32 	%r13, %r1, %r12;
	rem.s32 	%r14, %r13, %r11;
	div.s32 	%r15, %r14, %r3;
	mul.lo.s32 	%r16, %r15, %r3;
	sub.s32 	%r17, %r14, %r16;
	setp.le.s32 	%p2, %r17, %r15;
	@%p2 bra 	$L__BB10_3;
	mul.wide.s32 	%rd5, %r1, 4;
	add.s64 	%rd6, %rd1, %rd5;
	mov.b32 	%r18, 0;
	st.global.u32 	[%rd6], %r18;
	bra.uni 	$L__BB10_4;
$L__BB10_3:
	mul.wide.s32 	%rd3, %r1, 4;
	add.s64 	%rd4, %rd1, %rd3;
	ld.global.f32 	%f2, [%rd4];
	mul.f32 	%f3, %f1, %f2;
	st.global.f32 	[%rd4], %f3;
$L__BB10_4:
	ret;

}
	// .globl	softmax_autoregressive_backward_kernel2
.visible .entry softmax_autoregressive_backward_kernel2(
	.param .u64 .ptr .align 1 softmax_autoregressive_backward_kernel2_param_0,
	.param .u64 .ptr .align 1 softmax_autoregressive_backward_kernel2_param_1,
	.param .u64 .ptr .align 1 softmax_autoregressive_backward_kernel2_param_2,
	.param .u32 softmax_autoregressive_backward_kernel2_param_3,
	.param .u32 softmax_autoregressive_backward_kernel2_param_4,
	.param .u32 softmax_autoregressive_backward_kernel2_param_5,
	.param .u32 softmax_autoregressive_backward_kernel2_param_6
)
{
	.reg .pred 	%p<27>;
	.reg .b16 	%rs<17>;
	.reg .b32 	%r<54>;
	.reg .b32 	%f<132>;
	.reg .b64 	%rd<47>;

	ld.param.u64 	%rd13, [softmax_autoregressive_backward_kernel2_param_0];
	ld.param.u64 	%rd14, [softmax_autoregressive_backward_kernel2_param_1];
	ld.param.u64 	%rd15, [softmax_autoregressive_backward_kernel2_param_2];
	ld.param.u32 	%r19, [softmax_autoregressive_backward_kernel2_param_4];
	ld.param.u32 	%r20, [softmax_autoregressive_backward_kernel2_param_5];
	ld.param.u32 	%r21, [softmax_autoregressive_backward_kernel2_param_6];
	cvta.to.global.u64 	%rd1, %rd14;
	cvta.to.global.u64 	%rd2, %rd15;
	mov.u32 	%r22, %ctaid.x;
	mov.u32 	%r23, %ntid.x;
	mov.u32 	%r24, %tid.x;
	mad.lo.s32 	%r1, %r22, %r23, %r24;
	setp.ge.s32 	%p1, %r1, %r19;
	@%p1 bra 	$L__BB11_15;
	div.s32 	%r25, %r20, %r21;
	cvt.rn.f32.s32 	%f15, %r25;
	sqrt.rn.f32 	%f16, %f15;
	rcp.rn.f32 	%f1, %f16;
	mov.u32 	%r26, %ctaid.y;
	mul.lo.s32 	%r27, %r19, %r26;
	mul.lo.s32 	%r28, %r27, %r19;
	cvt.s64.s32 	%rd3, %r28;
	add.s32 	%r47, %r1, 1;
	cvta.to.global.u64 	%rd4, %rd13;
	mov.b16 	%rs15, 0;
	cvt.s64.s32 	%rd41, %r1;
	mul.wide.s32 	%rd18, %r1, 4;
	mov.u16 	%rs16, %rs15;
	mov.u32 	%r48, %r1;
$L__BB11_2:
	mov.u32 	%r4, %r48;
	mul.lo.s32 	%r29, %r4, %r19;
	cvt.s64.s32 	%rd16, %r29;
	add.s64 	%rd5, %rd16, %rd3;
	setp.lt.s32 	%p2, %r4, 0;
	mov.f32 	%f131, 0f00000000;
	@%p2 bra 	$L__BB11_14;
	shl.b64 	%rd17, %rd5, 2;
	add.s64 	%rd6, %rd2, %rd17;
	add.s64 	%rd19, %rd6, %rd18;
	ld.global.f32 	%f2, [%rd19];
	setp.lt.u32 	%p3, %r4, 7;
	mov.f32 	%f131, 0f00000000;
	mov.b32 	%r52, 0;
	@%p3 bra 	$L__BB11_6;
	neg.s32 	%r49, %r1;
	shl.b64 	%rd20, %rd5, 2;
	add.s64 	%rd21, %rd2, %rd20;
	add.s64 	%rd46, %rd21, 16;
	add.s64 	%rd22, %rd1, %rd20;
	add.s64 	%rd45, %rd22, 16;
	mov.f32 	%f131, 0f00000000;
	mov.b32 	%r50, 0;
$L__BB11_5:
	.pragma "nounroll";
	setp.eq.s32 	%p4, %r49, 0;
	selp.f32 	%f21, 0f3F800000, 0f00000000, %p4;
	ld.global.f32 	%f22, [%rd46+-16];
	sub.f32 	%f23, %f21, %f2;
	mul.f32 	%f24, %f22, %f23;
	mul.f32 	%f25, %f1, %f24;
	ld.global.f32 	%f26, [%rd45+-16];
	fma.rn.f32 	%f27, %f26, %f25, %f131;
	add.s32 	%r32, %r50, 1;
	setp.eq.s32 	%p5, %r32, %r1;
	selp.f32 	%f28, 0f3F800000, 0f00000000, %p5;
	ld.global.f32 	%f29, [%rd46+-12];
	sub.f32 	%f30, %f28, %f2;
	mul.f32 	%f31, %f29, %f30;
	mul.f32 	%f32, %f1, %f31;
	ld.global.f32 	%f33, [%rd45+-12];
	fma.rn.f32 	%f34, %f33, %f32, %f27;
	add.s32 	%r33, %r50, 2;
	setp.eq.s32 	%p6, %r33, %r1;
	selp.f32 	%f35, 0f3F800000, 0f00000000, %p6;
	ld.global.f32 	%f36, [%rd46+-8];
	sub.f32 	%f37, %f35, %f2;
	mul.f32 	%f38, %f36, %f37;
	mul.f32 	%f39, %f1, %f38;
	ld.global.f32 	%f40, [%rd45+-8];
	fma.rn.f32 	%f41, %f40, %f39, %f34;
	add.s32 	%r34, %r50, 3;
	setp.eq.s32 	%p7, %r34, %r1;
	selp.f32 	%f42, 0f3F800000, 0f00000000, %p7;
	ld.global.f32 	%f43, [%rd46+-4];
	sub.f32 	%f44, %f42, %f2;
	mul.f32 	%f45, %f43, %f44;
	mul.f32 	%f46, %f1, %f45;
	ld.global.f32 	%f47, [%rd45+-4];
	fma.rn.f32 	%f48, %f47, %f46, %f41;
	add.s32 	%r35, %r50, 4;
	setp.eq.s32 	%p8, %r35, %r1;
	selp.f32 	%f49, 0f3F800000, 0f00000000, %p8;
	ld.global.f32 	%f50, [%rd46];
	sub.f32 	%f51, %f49, %f2;
	mul.f32 	%f52, %f50, %f51;
	mul.f32 	%f53, %f1, %f52;
	ld.global.f32 	%f54, [%rd45];
	fma.rn.f32 	%f55, %f54, %f53, %f48;
	add.s32 	%r36, %r50, 5;
	setp.eq.s32 	%p9, %r36, %r1;
	selp.f32 	%f56, 0f3F800000, 0f00000000, %p9;
	ld.global.f32 	%f57, [%rd46+4];
	sub.f32 	%f58, %f56, %f2;
	mul.f32 	%f59, %f57, %f58;
	mul.f32 	%f60, %f1, %f59;
	ld.global.f32 	%f61, [%rd45+4];
	fma.rn.f32 	%f62, %f61, %f60, %f55;
	add.s32 	%r37, %r50, 6;
	setp.eq.s32 	%p10, %r37, %r1;
	selp.f32 	%f63, 0f3F800000, 0f00000000, %p10;
	ld.global.f32 	%f64, [%rd46+8];
	sub.f32 	%f65, %f63, %f2;
	mul.f32 	%f66, %f64, %f65;
	mul.f32 	%f67, %f1, %f66;
	ld.global.f32 	%f68, [%rd45+8];
	fma.rn.f32 	%f69, %f68, %f67, %f62;
	add.s32 	%r38, %r50, 7;
	setp.eq.s32 	%p11, %r38, %r1;
	selp.f32 	%f70, 0f3F800000, 0f00000000, %p11;
	ld.global.f32 	%f71, [%rd46+12];
	sub.f32 	%f72, %f70, %f2;
	mul.f32 	%f73, %f71, %f72;
	mul.f32 	%f74, %f1, %f73;
	ld.global.f32 	%f75, [%rd45+12];
	fma.rn.f32 	%f131, %f75, %f74, %f69;
	add.s32 	%r50, %r50, 8;
	add.s32 	%r49, %r49, 8;
	add.s64 	%rd46, %rd46, 32;
	add.s64 	%rd45, %rd45, 32;
	and.b32  	%r52, %r47, -8;
	setp.ne.s32 	%p12, %r50, %r52;
	@%p12 bra 	$L__BB11_5;
$L__BB11_6:
	and.b32  	%r39, %r47, 7;
	setp.eq.s32 	%p13, %r39, 0;
	@%p13 bra 	$L__BB11_14;
	cvt.u16.u32 	%rs8, %r1;
	add.s16 	%rs9, %rs8, %rs16;
	add.s16 	%rs10, %rs9, 1;
	cvt.u32.u16 	%r40, %rs10;
	and.b32  	%r12, %r40, 7;
	add.s32 	%r41, %r12, -1;
	setp.lt.u32 	%p14, %r41, 3;
	@%p14 bra 	$L__BB11_9;
	setp.eq.s32 	%p15, %r52, %r1;
	selp.f32 	%f77, 0f3F800000, 0f00000000, %p15;
	cvt.u64.u32 	%rd23, %r52;
	mul.wide.u32 	%rd24, %r52, 4;
	add.s64 	%rd25, %rd6, %rd24;
	ld.global.f32 	%f78, [%rd25];
	sub.f32 	%f79, %f77, %f2;
	mul.f32 	%f80, %f78, %f79;
	mul.f32 	%f81, %f1, %f80;
	add.s64 	%rd26, %rd5, %rd23;
	shl.b64 	%rd27, %rd26, 2;
	add.s64 	%rd28, %rd1, %rd27;
	ld.global.f32 	%f82, [%rd28];
	fma.rn.f32 	%f83, %f82, %f81, %f131;
	add.s32 	%r42, %r52, 1;
	setp.eq.s32 	%p16, %r42, %r1;
	selp.f32 	%f84, 0f3F800000, 0f00000000, %p16;
	ld.global.f32 	%f85, [%rd25+4];
	sub.f32 	%f86, %f84, %f2;
	mul.f32 	%f87, %f85, %f86;
	mul.f32 	%f88, %f1, %f87;
	ld.global.f32 	%f89, [%rd28+4];
	fma.rn.f32 	%f90, %f89, %f88, %f83;
	add.s32 	%r43, %r52, 2;
	setp.eq.s32 	%p17, %r43, %r1;
	selp.f32 	%f91, 0f3F800000, 0f00000000, %p17;
	ld.global.f32 	%f92, [%rd25+8];
	sub.f32 	%f93, %f91, %f2;
	mul.f32 	%f94, %f92, %f93;
	mul.f32 	%f95, %f1, %f94;
	ld.global.f32 	%f96, [%rd28+8];
	fma.rn.f32 	%f97, %f96, %f95, %f90;
	add.s32 	%r44, %r52, 3;
	setp.eq.s32 	%p18, %r44, %r1;
	selp.f32 	%f98, 0f3F800000, 0f00000000, %p18;
	ld.global.f32 	%f99, [%rd25+12];
	sub.f32 	%f100, %f98, %f2;
	mul.f32 	%f101, %f99, %f100;
	mul.f32 	%f102, %f1, %f101;
	ld.global.f32 	%f103, [%rd28+12];
	fma.rn.f32 	%f131, %f103, %f102, %f97;
	add.s32 	%r52, %r52, 4;
$L__BB11_9:
	and.b32  	%r45, %r12, 3;
	setp.eq.s32 	%p19, %r45, 0;
	@%p19 bra 	$L__BB11_14;
	cvt.u16.u32 	%rs11, %r1;
	add.s16 	%rs12, %rs11, %rs15;
	add.s16 	%rs3, %rs12, 1;
	and.b16  	%rs13, %rs3, 3;
	setp.eq.s16 	%p20, %rs13, 1;
	@%p20 bra 	$L__BB11_12;
	setp.eq.s32 	%p21, %r52, %r1;
	selp.f32 	%f105, 0f3F800000, 0f00000000, %p21;
	cvt.u64.u32 	%rd29, %r52;
	mul.wide.u32 	%rd30, %r52, 4;
	add.s64 	%rd31, %rd6, %rd30;
	ld.global.f32 	%f106, [%rd31];
	sub.f32 	%f107, %f105, %f2;
	mul.f32 	%f108, %f106, %f107;
	mul.f32 	%f109, %f1, %f108;
	add.s64 	%rd32, %rd5, %rd29;
	shl.b64 	%rd33, %rd32, 2;
	add.s64 	%rd34, %rd1, %rd33;
	ld.global.f32 	%f110, [%rd34];
	fma.rn.f32 	%f111, %f110, %f109, %f131;
	add.s32 	%r46, %r52, 1;
	setp.eq.s32 	%p22, %r46, %r1;
	selp.f32 	%f112, 0f3F800000, 0f00000000, %p22;
	ld.global.f32 	%f113, [%rd31+4];
	sub.f32 	%f114, %f112, %f2;
	mul.f32 	%f115, %f113, %f114;
	mul.f32 	%f116, %f1, %f115;
	ld.global.f32 	%f117, [%rd34+4];
	fma.rn.f32 	%f131, %f117, %f116, %f111;
	add.s32 	%r52, %r52, 2;
$L__BB11_12:
	and.b16  	%rs14, %rs3, 1;
	setp.eq.b16 	%p23, %rs14, 1;
	not.pred 	%p24, %p23;
	@%p24 bra 	$L__BB11_14;
	setp.eq.s32 	%p25, %r52, %r1;
	selp.f32 	%f118, 0f3F800000, 0f00000000, %p25;
	cvt.u64.u32 	%rd35, %r52;
	mul.wide.u32 	%rd36, %r52, 4;
	add.s64 	%rd37, %rd6, %rd36;
	ld.global.f32 	%f119, [%rd37];
	sub.f32 	%f120, %f118, %f2;
	mul.f32 	%f121, %f119, %f120;
	mul.f32 	%f122, %f1, %f121;
	add.s64 	%rd38, %rd5, %rd35;
	shl.b64 	%rd39, %rd38, 2;
	add.s64 	%rd40, %rd1, %rd39;
	ld.global.f32 	%f123, [%rd40];
	fma.rn.f32 	%f131, %f123, %f122, %f131;
$L__BB11_14:
	add.s64 	%rd42, %rd5, %rd41;
	shl.b64 	%rd43, %rd42, 2;
	add.s64 	%rd44, %rd4, %rd43;
	st.global.f32 	[%rd44], %f131;
	add.s32 	%r48, %r4, 1;
	setp.lt.s32 	%p26, %r48, %r19;
	add.s32 	%r47, %r4, 2;
	add.s16 	%rs16, %rs16, 1;
	add.s16 	%rs15, %rs15, 1;
	@%p26 bra 	$L__BB11_2;
$L__BB11_15:
	ret;

}
	// .globl	softmax_forward_kernel5
.visible .entry softmax_forward_kernel5(
	.param .u64 .ptr .align 1 softmax_forward_kernel5_param_0,
	.param .f32 softmax_forward_kernel5_param_1,
	.param .u64 .ptr .align 1 softmax_forward_kernel5_param_2,
	.param .u32 softmax_forward_kernel5_param_3,
	.param .u32 softmax_forward_kernel5_param_4
)
{
	.reg .pred 	%p<24>;
	.reg .b32 	%r<99>;
	.reg .b32 	%f<320>;
	.reg .b64 	%rd<24>;

	ld.param.u64 	%rd7, [softmax_forward_kernel5_param_0];
	ld.param.f32 	%f20, [softmax_forward_kernel5_param_1];
	ld.param.u64 	%rd8, [softmax_forward_kernel5_param_2];
	ld.param.u32 	%r15, [softmax_forward_kernel5_param_3];
	ld.param.u32 	%r14, [softmax_forward_kernel5_param_4];
	mov.u32 	%r16, %tid.x;
	mov.u32 	%r17, %tid.y;
	mov.u32 	%r18, %tid.z;
	mov.u32 	%r19, %ntid.x;
	mov.u32 	%r20, %ntid.y;
	mad.lo.s32 	%r21, %r18, %r20, %r17;
	mad.lo.s32 	%r1, %r21, %r19, %r16;
	mul.lo.s32 	%r22, %r19, %r20;
	mov.u32 	%r23, %ntid.z;
	mad.lo.s32 	%r24, %r22, %r23, 31;
	shr.u32 	%r25, %r24, 5;
	and.b32  	%r26, %r25, 65535;
	mov.u32 	%r27, %ctaid.x;
	shr.u32 	%r28, %r1, 5;
	and.b32  	%r29, %r28, 65535;
	mad.lo.s32 	%r2, %r26, %r27, %r29;
	mul.lo.s32 	%r30, %r14, %r15;
	setp.ge.s32 	%p1, %r2, %r30;
	@%p1 bra 	$L__BB12_12;
	cvta.to.global.u64 	%rd1, %rd8;
	rem.s32 	%r3, %r2, %r14;
	shr.s32 	%r31, %r3, 31;
	shr.u32 	%r32, %r31, 30;
	add.s32 	%r33, %r3, %r32;
	shr.s32 	%r4, %r33, 2;
	mul.lo.s32 	%r34, %r2, %r14;
	cvt.s64.s32 	%rd2, %r34;
	mul.wide.s32 	%rd9, %r34, 4;
	add.s64 	%rd3, %rd1, %rd9;
	and.b32  	%r98, %r1, 31;
	setp.ge.s32 	%p2, %r98, %r4;
	mov.f32 	%f317, 0f00000000;
	mov.f32 	%f316, 0fFF7FFFFF;
	@%p2 bra 	$L__BB12_7;
	not.b32 	%r35, %r98;
	add.s32 	%r6, %r4, %r35;
	and.b32  	%r36, %r6, 32;
	setp.ne.s32 	%p3, %r36, 0;
	mov.f32 	%f316, 0fFF7FFFFF;
	mov.f32 	%f317, 0f00000000;
	mov.u32 	%r97, %r98;
	@%p3 bra 	$L__BB12_4;
	mul.wide.u32 	%rd10, %r98, 16;
	add.s64 	%rd11, %rd3, %rd10;
	ld.global.v4.f32 	{%f26, %f27, %f28, %f29}, [%rd11];
	max.f32 	%f30, %f26, 0fFF7FFFFF;
	max.f32 	%f31, %f30, %f27;
	max.f32 	%f32, %f31, %f28;
	max.f32 	%f316, %f32, %f29;
	mov.f32 	%f33, 0fFF7FFFFF;
	sub.f32 	%f34, %f33, %f316;
	mul.f32 	%f35, %f20, %f34;
	fma.rn.f32 	%f36, %f35, 0f3BBB989D, 0f3F000000;
	cvt.sat.f32.f32 	%f37, %f36;
	mov.f32 	%f38, 0f4B400001;
	mov.f32 	%f39, 0f437C0000;
	fma.rm.f32 	%f40, %f37, %f39, %f38;
	add.f32 	%f41, %f40, 0fCB40007F;
	neg.f32 	%f42, %f41;
	fma.rn.f32 	%f43, %f35, 0f3FB8AA3B, %f42;
	fma.rn.f32 	%f44, %f35, 0f32A57060, %f43;
	mov.b32 	%r37, %f40;
	shl.b32 	%r38, %r37, 23;
	mov.b32 	%f45, %r38;
	ex2.approx.ftz.f32 	%f46, %f44;
	mul.f32 	%f47, %f46, %f45;
	sub.f32 	%f48, %f26, %f316;
	mul.f32 	%f49, %f20, %f48;
	fma.rn.f32 	%f50, %f49, 0f3BBB989D, 0f3F000000;
	cvt.sat.f32.f32 	%f51, %f50;
	fma.rm.f32 	%f52, %f51, %f39, %f38;
	add.f32 	%f53, %f52, 0fCB40007F;
	neg.f32 	%f54, %f53;
	fma.rn.f32 	%f55, %f49, 0f3FB8AA3B, %f54;
	fma.rn.f32 	%f56, %f49, 0f32A57060, %f55;
	mov.b32 	%r39, %f52;
	shl.b32 	%r40, %r39, 23;
	mov.b32 	%f57, %r40;
	ex2.approx.ftz.f32 	%f58, %f56;
	mul.f32 	%f59, %f58, %f57;
	fma.rn.f32 	%f60, %f47, 0f00000000, %f59;
	sub.f32 	%f61, %f27, %f316;
	mul.f32 	%f62, %f20, %f61;
	fma.rn.f32 	%f63, %f62, 0f3BBB989D, 0f3F000000;
	cvt.sat.f32.f32 	%f64, %f63;
	fma.rm.f32 	%f65, %f64, %f39, %f38;
	add.f32 	%f66, %f65, 0fCB40007F;
	neg.f32 	%f67, %f66;
	fma.rn.f32 	%f68, %f62, 0f3FB8AA3B, %f67;
	fma.rn.f32 	%f69, %f62, 0f32A57060, %f68;
	mov.b32 	%r41, %f65;
	shl.b32 	%r42, %r41, 23;
	mov.b32 	%f70, %r42;
	ex2.approx.ftz.f32 	%f71, %f69;
	fma.rn.f32 	%f72, %f71, %f70, %f60;
	sub.f32 	%f73, %f28, %f316;
	mul.f32 	%f74, %f20, %f73;
	fma.rn.f32 	%f75, %f74, 0f3BBB989D, 0f3F000000;
	cvt.sat.f32.f32 	%f76, %f75;
	fma.rm.f32 	%f77, %f76, %f39, %f38;
	add.f32 	%f78, %f77, 0fCB40007F;
	neg.f32 	%f79, %f78;
	fma.rn.f32 	%f80, %f74, 0f3FB8AA3B, %f79;
	fma.rn.f32 	%f81, %f74, 0f32A57060, %f80;
	mov.b32 	%r43, %f77;
	shl.b32 	%r44, %r43, 23;
	mov.b32 	%f82, %r44;
	ex2.approx.ftz.f32 	%f83, %f81;
	fma.rn.f32 	%f84, %f83, %f82, %f72;
	sub.f32 	%f85, %f29, %f316;
	mul.f32 	%f86, %f20, %f85;
	fma.rn.f32 	%f87, %f86, 0f3BBB989D, 0f3F000000;
	cvt.sat.f32.f32 	%f88, %f87;
	fma.rm.f32 	%f89, %f88, %f39, %f38;
	add.f32 	%f90, %f89, 0fCB40007F;
	neg.f32 	%f91, %f90;
	fma.rn.f32 	%f92, %f86, 0f3FB8AA3B, %f91;
	fma.rn.f32 	%f93, %f86, 0f32A57060, %f92;
	mov.b32 	%r45, %f89;
	shl.b32 	%r46, %r45, 23;
	mov.b32 	%f94, %r46;
	ex2.approx.ftz.f32 	%f95, %f93;
	fma.rn.f32 	%f317, %f95, %f94, %f84;
	or.b32  	%r97, %r98, 32;
$L__BB12_4:
	setp.lt.u32 	%p4, %r6, 32;
	@%p4 bra 	$L__BB12_7;
	mul.wide.u32 	%rd12, %r97, 16;
	shl.b64 	%rd13, %rd2, 2;
	add.s64 	%rd14, %rd12, %rd13;
	add.s64 	%rd15, %rd14, %rd1;
	add.s64 	%rd23, %rd15, 512;
$L__BB12_6:
	ld.global.v4.f32 	{%f96, %f97, %f98, %f99}, [%rd23+-512];
	max.f32 	%f100, %f316, %f96;
	max.f32 	%f101, %f100, %f97;
	max.f32 	%f102, %f101, %f98;
	max.f32 	%f103, %f102, %f99;
	sub.f32 	%f104, %f316, %f103;
	mul.f32 	%f105, %f20, %f104;
	fma.rn.f32 	%f106, %f105, 0f3BBB989D, 0f3F000000;
	cvt.sat.f32.f32 	%f107, %f106;
	mov.f32 	%f108, 0f4B400001;
	mov.f32 	%f109, 0f437C0000;
	fma.rm.f32 	%f110, %f107, %f109, %f108;
	add.f32 	%f111, %f110, 0fCB40007F;
	neg.f32 	%f112, %f111;
	fma.rn.f32 	%f113, %f105, 0f3FB8AA3B, %f112;
	fma.rn.f32 	%f114, %f105, 0f32A57060, %f113;
	mov.b32 	%r47, %f110;
	shl.b32 	%r48, %r47, 23;
	mov.b32 	%f115, %r48;
	ex2.approx.ftz.f32 	%f116, %f114;
	mul.f32 	%f117, %f116, %f115;
	sub.f32 	%f118, %f96, %f103;
	mul.f32 	%f119, %f20, %f118;
	fma.rn.f32 	%f120, %f119, 0f3BBB989D, 0f3F000000;
	cvt.sat.f32.f32 	%f121, %f120;
	fma.rm.f32 	%f122, %f121, %f109, %f108;
	add.f32 	%f123, %f122, 0fCB40007F;
	neg.f32 	%f124, %f123;
	fma.rn.f32 	%f125, %f119, 0f3FB8AA3B, %f124;
	fma.rn.f32 	%f126, %f119, 0f32A57060, %f125;
	mov.b32 	%r49, %f122;
	shl.b32 	%r50, %r49, 23;
	mov.b32 	%f127, %r50;
	ex2.approx.ftz.f32 	%f128, %f126;
	mul.f32 	%f129, %f128, %f127;
	fma.rn.f32 	%f130, %f317, %f117, %f129;
	sub.f32 	%f131, %f97, %f103;
	mul.f32 	%f132, %f20, %f131;
	fma.rn.f32 	%f133, %f132, 0f3BBB989D, 0f3F000000;
	cvt.sat.f32.f32 	%f134, %f133;
	fma.rm.f32 	%f135, %f134, %f109, %f108;
	add.f32 	%f136, %f135, 0fCB40007F;
	neg.f32 	%f137, %f136;
	fma.rn.f32 	%f138, %f132, 0f3FB8AA3B, %f137;
	fma.rn.f32 	%f139, %f132, 0f32A57060, %f138;
	mov.b32 	%r51, %f135;
	shl.b32 	%r52, %r51, 23;
	mov.b32 	%f140, %r52;
	ex2.approx.ftz.f32 	%f141, %f139;
	fma.rn.f32 	%f142, %f141, %f140, %f130;
	sub.f32 	%f143, %f98, %f103;
	mul.f32 	%f144, %f20, %f143;
	fma.rn.f32 	%f145, %f144, 0f3BBB989D, 0f3F000000;
	cvt.sat.f32.f32 	%f146, %f145;
	fma.rm.f32 	%f147, %f146, %f109, %f108;
	add.f32 	%f148, %f147, 0fCB40007F;
	neg.f32 	%f149, %f148;
	fma.rn.f32 	%f150, %f144, 0f3FB8AA3B, %f149;
	fma.rn.f32 	%f151, %f144, 0f32A57060, %f150;
	mov.b32 	%r53, %f147;
	shl.b32 	%r54, %r53, 23;
	mov.b32 	%f152, %r54;
	ex2.approx.ftz.f32 	%f153, %f151;
	fma.rn.f32 	%f154, %f153, %f152, %f142;
	sub.f32 	%f155, %f99, %f103;
	mul.f32 	%f156, %f20, %f155;
	fma.rn.f32 	%f157, %f156, 0f3BBB989D, 0f3F000000;
	cvt.sat.f32.f32 	%f158, %f157;
	fma.rm.f32 	%f159, %f158, %f109, %f108;
	add.f32 	%f160, %f159, 0fCB40007F;
	neg.f32 	%f161, %f160;
	fma.rn.f32 	%f162, %f156, 0f3FB8AA3B, %f161;
	fma.rn.f32 	%f163, %f156, 0f32A57060, %f162;
	mov.b32 	%r55, %f159;
	shl.b32 	%r56, %r55, 23;
	mov.b32 	%f164, %r56;
	ex2.approx.ftz.f32 	%f165, %f163;
	fma.rn.f32 	%f166, %f165, %f164, %f154;
	ld.global.v4.f32 	{%f167, %f168, %f169, %f170}, [%rd23];
	max.f32 	%f171, %f103, %f167;
	max.f32 	%f172, %f171, %f168;
	max.f32 	%f173, %f172, %f169;
	max.f32 	%f316, %f173, %f170;
	sub.f32 	%f174, %f103, %f316;
	mul.f32 	%f175, %f20, %f174;
	fma.rn.f32 	%f176, %f175, 0f3BBB989D, 0f3F000000;
	cvt.sat.f32.f32 	%f177, %f176;
	fma.rm.f32 	%f178, %f177, %f109, %f108;
	add.f32 	%f179, %f178, 0fCB40007F;
	neg.f32 	%f180, %f179;
	fma.rn.f32 	%f181, %f175, 0f3FB8AA3B, %f180;
	fma.rn.f32 	%f182, %f175, 0f32A57060, %f181;
	mov.b32 	%r57, %f178;
	shl.b32 	%r58, %r57, 23;
	mov.b32 	%f183, %r58;
	ex2.approx.ftz.f32 	%f184, %f182;
	mul.f32 	%f185, %f184, %f183;
	sub.f32 	%f186, %f167, %f316;
	mul.f32 	%f187, %f20, %f186;
	fma.rn.f32 	%f188, %f187, 0f3BBB989D, 0f3F000000;
	cvt.sat.f32.f32 	%f189, %f188;
	fma.rm.f32 	%f190, %f189, %f109, %f108;
	add.f32 	%f191, %f190, 0fCB40007F;
	neg.f32 	%f192, %f191;
	fma.rn.f32 	%f193, %f187, 0f3FB8AA3B, %f192;
	fma.rn.f32 	%f194, %f187, 0f32A57060, %f193;
	mov.b32 	%r59, %f190;
	shl.b32 	%r60, %r59, 23;
	mov.b32 	%f195, %r60;
	ex2.approx.ftz.f32 	%f196, %f194;
	mul.f32 	%f197, %f196, %f195;
	fma.rn.f32 	%f198, %f166, %f185, %f197;
	sub.f32 	%f199, %f168, %f316;
	mul.f32 	%f200, %f20, %f199;
	fma.rn.f32 	%f201, %f200, 0f3BBB989D, 0f3F000000;
	cvt.sat.f32.f32 	%f202, %f201;
	fma.rm.f32 	%f203, %f202, %f109, %f108;
	add.f32 	%f204, %f203, 0fCB40007F;
	neg.f32 	%f205, %f204;
	fma.rn.f32 	%f206, %f200, 0f3FB8AA3B, %f205;
	fma.rn.f32 	%f207, %f200, 0f32A57060, %f206;
	mov.b32 	%r61, %f203;
	shl.b32 	%r62, %r61, 23;
	mov.b32 	%f208, %r62;
	ex2.approx.ftz.f32 	%f209, %f207;
	fma.rn.f32 	%f210, %f209, %f208, %f198;
	sub.f32 	%f211, %f169, %f316;
	mul.f32 	%f212, %f20, %f211;
	fma.rn.f32 	%f213, %f212, 0f3BBB989D, 0f3F000000;
	cvt.sat.f32.f32 	%f214, %f213;
	fma.rm.f32 	%f215, %f214, %f109, %f108;
	add.f32 	%f216, %f215, 0fCB40007F;
	neg.f32 	%f217, %f216;
	fma.rn.f32 	%f218, %f212, 0f3FB8AA3B, %f217;
	fma.rn.f32 	%f219, %f212, 0f32A57060, %f218;
	mov.b32 	%r63, %f215;
	shl.b32 	%r64, %r63, 23;
	mov.b32 	%f220, %r64;
	ex2.approx.ftz.f32 	%f221, %f219;
	fma.rn.f32 	%f222, %f221, %f220, %f210;
	sub.f32 	%f223, %f170, %f316;
	mul.f32 	%f224, %f20, %f223;
	fma.rn.f32 	%f225, %f224, 0f3BBB989D, 0f3F000000;
	cvt.sat.f32.f32 	%f226, %f225;
	fma.rm.f32 	%f227, %f226, %f109, %f108;
	add.f32 	%f228, %f227, 0fCB40007F;
	neg.f32 	%f229, %f228;
	fma.rn.f32 	%f230, %f224, 0f3FB8AA3B, %f229;
	fma.rn.f32 	%f231, %f224, 0f32A57060, %f230;
	mov.b32 	%r65, %f227;
	shl.b32 	%r66, %r65, 23;
	mov.b32 	%f232, %r66;
	ex2.approx.ftz.f32 	%f233, %f231;
	fma.rn.f32 	%f317, %f233, %f232, %f222;
	add.s32 	%r97, %r97, 64;
	add.s64 	%rd23, %rd23, 1024;
	setp.lt.s32 	%p5, %r97, %r4;
	@%p5 bra 	$L__BB12_6;
$L__BB12_7:
	shl.b32 	%r67, %r4, 2;
	add.s32 	%r11, %r67, %r98;
	setp.gt.u32 	%p6, %r11, %r3;
	@%p6 bra 	$L__BB12_9;
	mul.wide.u32 	%rd16, %r11, 4;
	add.s64 	%rd17, %rd3, %rd16;
	ld.global.f32 	%f234, [%rd17];
	max.f32 	%f13, %f316, %f234;
	sub.f32 	%f235, %f316, %f13;
	mul.f32 	%f236, %f20, %f235;
	fma.rn.f32 	%f237, %f236, 0f3BBB989D, 0f3F000000;
	cvt.sat.f32.f32 	%f238, %f237;
	mov.f32 	%f239, 0f4B400001;
	mov.f32 	%f240, 0f437C0000;
	fma.rm.f32 	%f241, %f238, %f240, %f239;
	add.f32 	%f242, %f241, 0fCB40007F;
	neg.f32 	%f243, %f242;
	fma.rn.f32 	%f244, %f236, 0f3FB8AA3B, %f243;
	fma.rn.f32 	%f245, %f236, 0f32A57060, %f244;
	mov.b32 	%r68, %f241;
	shl.b32 	%r69, %r68, 23;
	mov.b32 	%f246, %r69;
	ex2.approx.ftz.f32 	%f247, %f245;
	mul.f32 	%f248, %f247, %f246;
	mul.f32 	%f249, %f317, %f248;
	sub.f32 	%f250, %f234, %f13;
	mul.f32 	%f251, %f20, %f250;
	fma.rn.f32 	%f252, %f251, 0f3BBB989D, 0f3F000000;
	cvt.sat.f32.f32 	%f253, %f252;
	fma.rm.f32 	%f254, %f253, %f240, %f239;
	add.f32 	%f255, %f254, 0fCB40007F;
	neg.f32 	%f256, %f255;
	fma.rn.f32 	%f257, %f251, 0f3FB8AA3B, %f256;
	fma.rn.f32 	%f258, %f251, 0f32A57060, %f257;
	mov.b32 	%r70, %f254;
	shl.b32 	%r71, %r70, 23;
	mov.b32 	%f259, %r71;
	ex2.approx.ftz.f32 	%f260, %f258;
	fma.rn.f32 	%f317, %f260, %f259, %f249;
	mov.f32 	%f316, %f13;
$L__BB12_9:
	mov.b32 	%r72, %f316;
	shfl.sync.bfly.b32	%r73|%p7, %r72, 16, 31, -1;
	mov.b32 	%f261, %r73;
	setp.lt.f32 	%p8, %f316, %f261;
	selp.f32 	%f262, %f261, %f316, %p8;
	mov.b32 	%r74, %f262;
	shfl.sync.bfly.b32	%r75|%p9, %r74, 8, 31, -1;
	mov.b32 	%f263, %r75;
	setp.lt.f32 	%p10, %f262, %f263;
	selp.f32 	%f264, %f263, %f262, %p10;
	mov.b32 	%r76, %f264;
	shfl.sync.bfly.b32	%r77|%p11, %r76, 4, 31, -1;
	mov.b32 	%f265, %r77;
	setp.lt.f32 	%p12, %f264, %f265;
	selp.f32 	%f266, %f265, %f264, %p12;
	mov.b32 	%r78, %f266;
	shfl.sync.bfly.b32	%r79|%p13, %r78, 2, 31, -1;
	mov.b32 	%f267, %r79;
	setp.lt.f32 	%p14, %f266, %f267;
	selp.f32 	%f268, %f267, %f266, %p14;
	mov.b32 	%r80, %f268;
	shfl.sync.bfly.b32	%r81|%p15, %r80, 1, 31, -1;
	mov.b32 	%f269, %r81;
	setp.lt.f32 	%p16, %f268, %f269;
	selp.f32 	%f17, %f269, %f268, %p16;
	sub.f32 	%f270, %f316, %f17;
	mul.f32 	%f271, %f20, %f270;
	fma.rn.f32 	%f272, %f271, 0f3BBB989D, 0f3F000000;
	cvt.sat.f32.f32 	%f273, %f272;
	mov.f32 	%f274, 0f4B400001;
	mov.f32 	%f275, 0f437C0000;
	fma.rm.f32 	%f276, %f273, %f275, %f274;
	add.f32 	%f277, %f276, 0fCB40007F;
	neg.f32 	%f278, %f277;
	fma.rn.f32 	%f279, %f271, 0f3FB8AA3B, %f278;
	fma.rn.f32 	%f280, %f271, 0f32A57060, %f279;
	mov.b32 	%r82, %f276;
	shl.b32 	%r83, %r82, 23;
	mov.b32 	%f281, %r83;
	ex2.approx.ftz.f32 	%f282, %f280;
	mul.f32 	%f283, %f282, %f281;
	mul.f32 	%f284, %f317, %f283;
	mov.b32 	%r84, %f284;
	shfl.sync.bfly.b32	%r85|%p17, %r84, 16, 31, -1;
	mov.b32 	%f285, %r85;
	add.f32 	%f286, %f284, %f285;
	mov.b32 	%r86, %f286;
	shfl.sync.bfly.b32	%r87|%p18, %r86, 8, 31, -1;
	mov.b32 	%f287, %r87;
	add.f32 	%f288, %f286, %f287;
	mov.b32 	%r88, %f288;
	shfl.sync.bfly.b32	%r89|%p19, %r88, 4, 31, -1;
	mov.b32 	%f289, %r89;
	add.f32 	%f290, %f288, %f289;
	mov.b32 	%r90, %f290;
	shfl.sync.bfly.b32	%r91|%p20, %r90, 2, 31, -1;
	mov.b32 	%f291, %r91;
	add.f32 	%f292, %f290, %f291;
	mov.b32 	%r92, %f292;
	shfl.sync.bfly.b32	%r93|%p21, %r92, 1, 31, -1;
	mov.b32 	%f293, %r93;
	add.f32 	%f18, %f292, %f293;
	setp.gt.s32 	%p22, %r98, %r3;
	@%p22 bra 	$L__BB12_12;
	rcp.rn.f32 	%f19, %f18;
$L__BB12_11:
	cvt.s64.s32 	%rd20, %r98;
	add.s64 	%rd21, %rd20, %rd2;
	shl.b64 	%rd22, %rd21, 2;
	add.s64 	%rd18, %rd8, %rd22;
	// begin inline asm
	ld.global.cs.f32 %f294, [%rd18];
	// end inline asm
	sub.f32 	%f296, %f294, %f17;
	mul.f32 	%f297, %f20, %f296;
	fma.rn.f32 	%f298, %f297, 0f3BBB989D, 0f3F000000;
	cvt.sat.f32.f32 	%f299, %f298;
	mov.f32 	%f300, 0f4B400001;
	mov.f32 	%f301, 0f437C0000;
	fma.rm.f32 	%f302, %f299, %f301, %f300;
	add.f32 	%f303, %f302, 0fCB40007F;
	neg.f32 	%f304, %f303;
	fma.rn.f32 	%f305, %f297, 0f3FB8AA3B, %f304;
	fma.rn.f32 	%f306, %f297, 0f32A57060, %f305;
	mov.b32 	%r94, %f302;
	shl.b32 	%r95, %r94, 23;
	mov.b32 	%f307, %r95;
	ex2.approx.ftz.f32 	%f308, %f306;
	mul.f32 	%f309, %f308, %f307;
	add.s64 	%rd19, %rd7, %rd22;
	mul.f32 	%f295, %f19, %f309;
	// begin inline asm
	st.global.cs.f32 [%rd19], %f295;
	// end inline asm
	add.s32 	%r98, %r98, 32;
	setp.le.s32 	%p23, %r98, %r3;
	@%p23 bra 	$L__BB12_11;
$L__BB12_12:
	ret;

}
	// .globl	softmax_forward_kernel5_no_mask
.visible .entry softmax_forward_kernel5_no_mask(
	.param .u64 .ptr .align 1 softmax_forward_kernel5_no_mask_param_0,
	.param .f32 softmax_forward_kernel5_no_mask_param_1,
	.param .u64 .ptr .align 1 softmax_forward_kernel5_no_mask_param_2,
	.param .u32 softmax_forward_kernel5_no_mask_param_3,
	.param .u32 softmax_forward_kernel5_no_mask_param_4
)
{
	.reg .pred 	%p<27>;
	.reg .b32 	%r<121>;
	.reg .b32 	%f<378>;
	.reg .b64 	%rd<44>;

	ld.param.u64 	%rd13, [softmax_forward_kernel5_no_mask_param_0];
	ld.param.f32 	%f19, [softmax_forward_kernel5_no_mask_param_1];
	ld.param.u64 	%rd14, [softmax_forward_kernel5_no_mask_param_2];
	ld.param.u32 	%r20, [softmax_forward_kernel5_no_mask_param_3];
	ld.param.u32 	%r19, [softmax_forward_kernel5_no_mask_param_4];
	mov.u32 	%r21, %tid.x;
	mov.u32 	%r22, %tid.y;
	mov.u32 	%r23, %tid.z;
	mov.u32 	%r24, %ntid.x;
	mov.u32 	%r25, %ntid.y;
	mad.lo.s32 	%r26, %r23, %r25, %r22;
	mad.lo.s32 	%r1, %r26, %r24, %r21;
	mul.lo.s32 	%r27, %r24, %r25;
	mov.u32 	%r28, %ntid.z;
	mad.lo.s32 	%r29, %r27, %r28, 31;
	shr.u32 	%r30, %r29, 5;
	and.b32  	%r31, %r30, 65535;
	mov.u32 	%r32, %ctaid.x;
	shr.u32 	%r33, %r1, 5;
	and.b32  	%r34, %r33, 65535;
	mad.lo.s32 	%r2, %r31, %r32, %r34;
	mul.lo.s32 	%r35, %r19, %r20;
	setp.ge.s32 	%p1, %r2, %r35;
	@%p1 bra 	$L__BB13_15;
	cvta.to.global.u64 	%rd1, %rd14;
	shr.s32 	%r36, %r19, 31;
	shr.u32 	%r37, %r36, 30;
	add.s32 	%r38, %r19, %r37;
	shr.s32 	%r3, %r38, 2;
	mul.lo.s32 	%r39, %r2, %r19;
	cvt.s64.s32 	%rd2, %r39;
	mul.wide.s32 	%rd15, %r39, 4;
	add.s64 	%rd3, %rd1, %rd15;
	and.b32  	%r120, %r1, 31;
	setp.ge.s32 	%p2, %r120, %r3;
	mov.f32 	%f375, 0f00000000;
	mov.f32 	%f374, 0fFF7FFFFF;
	@%p2 bra 	$L__BB13_7;
	not.b32 	%r40, %r120;
	add.s32 	%r5, %r3, %r40;
	and.b32  	%r41, %r5, 32;
	setp.ne.s32 	%p3, %r41, 0;
	mov.f32 	%f374, 0fFF7FFFFF;
	mov.f32 	%f375, 0f00000000;
	mov.u32 	%r117, %r120;
	@%p3 bra 	$L__BB13_4;
	mul.wide.u32 	%rd16, %r120, 16;
	add.s64 	%rd17, %rd3, %rd16;
	ld.global.v4.f32 	{%f25, %f26, %f27, %f28}, [%rd17];
	max.f32 	%f29, %f25, 0fFF7FFFFF;
	max.f32 	%f30, %f29, %f26;
	max.f32 	%f31, %f30, %f27;
	max.f32 	%f374, %f31, %f28;
	mov.f32 	%f32, 0fFF7FFFFF;
	sub.f32 	%f33, %f32, %f374;
	mul.f32 	%f34, %f19, %f33;
	fma.rn.f32 	%f35, %f34, 0f3BBB989D, 0f3F000000;
	cvt.sat.f32.f32 	%f36, %f35;
	mov.f32 	%f37, 0f4B400001;
	mov.f32 	%f38, 0f437C0000;
	fma.rm.f32 	%f39, %f36, %f38, %f37;
	add.f32 	%f40, %f39, 0fCB40007F;
	neg.f32 	%f41, %f40;
	fma.rn.f32 	%f42, %f34, 0f3FB8AA3B, %f41;
	fma.rn.f32 	%f43, %f34, 0f32A57060, %f42;
	mov.b32 	%r42, %f39;
	shl.b32 	%r43, %r42, 23;
	mov.b32 	%f44, %r43;
	ex2.approx.ftz.f32 	%f45, %f43;
	mul.f32 	%f46, %f45, %f44;
	sub.f32 	%f47, %f25, %f374;
	mul.f32 	%f48, %f19, %f47;
	fma.rn.f32 	%f49, %f48, 0f3BBB989D, 0f3F000000;
	cvt.sat.f32.f32 	%f50, %f49;
	fma.rm.f32 	%f51, %f50, %f38, %f37;
	add.f32 	%f52, %f51, 0fCB40007F;
	neg.f32 	%f53, %f52;
	fma.rn.f32 	%f54, %f48, 0f3FB8AA3B, %f53;
	fma.rn.f32 	%f55, %f48, 0f32A57060, %f54;
	mov.b32 	%r44, %f51;
	shl.b32 	%r45, %r44, 23;
	mov.b32 	%f56, %r45;
	ex2.approx.ftz.f32 	%f57, %f55;
	mul.f32 	%f58, %f57, %f56;
	fma.rn.f32 	%f59, %f46, 0f00000000, %f58;
	sub.f32 	%f60, %f26, %f374;
	mul.f32 	%f61, %f19, %f60;
	fma.rn.f32 	%f62, %f61, 0f3BBB989D, 0f3F000000;
	cvt.sat.f32.f32 	%f63, %f62;
	fma.rm.f32 	%f64, %f63, %f38, %f37;
	add.f32 	%f65, %f64, 0fCB40007F;
	neg.f32 	%f66, %f65;
	fma.rn.f32 	%f67, %f61, 0f3FB8AA3B, %f66;
	fma.rn.f32 	%f68, %f61, 0f32A57060, %f67;
	mov.b32 	%r46, %f64;
	shl.b32 	%r47, %r46, 23;
	mov.b32 	%f69, %r47;
	ex2.approx.ftz.f32 	%f70, %f68;
	fma.rn.f32 	%f71, %f70, %f69, %f59;
	sub.f32 	%f72, %f27, %f374;
	mul.f32 	%f73, %f19, %f72;
	fma.rn.f32 	%f74, %f73, 0f3BBB989D, 0f3F000000;
	cvt.sat.f32.f32 	%f75, %f74;
	fma.rm.f32 	%f76, %f75, %f38, %f37;
	add.f32 	%f77, %f76, 0fCB40007F;
	neg.f32 	%f78, %f77;
	fma.rn.f32 	%f79, %f73, 0f3FB8AA3B, %f78;
	fma.rn.f32 	%f80, %f73, 0f32A57060, %f79;
	mov.b32 	%r48, %f76;
	shl.b32 	%r49, %r48, 23;
	mov.b32 	%f81, %r49;
	ex2.approx.ftz.f32 	%f82, %f80;
	fma.rn.f32 	%f83, %f82, %f81, %f71;
	sub.f32 	%f84, %f28, %f374;
	mul.f32 	%f85, %f19, %f84;
	fma.rn.f32 	%f86, %f85, 0f3BBB989D, 0f3F000000;
	cvt.sat.f32.f32 	%f87, %f86;
	fma.rm.f32 	%f88, %f87, %f38, %f37;
	add.f32 	%f89, %f88, 0fCB40007F;
	neg.f32 	%f90, %f89;
	fma.rn.f32 	%f91, %f85, 0f3FB8AA3B, %f90;
	fma.rn.f32 	%f92, %f85, 0f32A57060, %f91;
	mov.b32 	%r50, %f88;
	shl.b32 	%r51, %r50, 23;
	mov.b32 	%f93, %r51;
	ex2.approx.ftz.f32 	%f94, %f92;
	fma.rn.f32 	%f375, %f94, %f93, %f83;
	or.b32  	%r117, %r120, 32;
$L__BB13_4:
	setp.lt.u32 	%p4, %r5, 32;
	@%p4 bra 	$L__BB13_7;
	mul.wide.u32 	%rd18, %r117, 16;
	shl.b64 	%rd19, %rd2, 2;
	add.s64 	%rd20, %rd18, %rd19;
	add.s64 	%rd21, %rd20, %rd1;
	add.s64 	%rd41, %rd21, 512;
$L__BB13_6:
	ld.global.v4.f32 	{%f95, %f96, %f97, %f98}, [%rd41+-512];
	max.f32 	%f99, %f374, %f95;
	max.f32 	%f100, %f99, %f96;
	max.f32 	%f101, %f100, %f97;
	max.f32 	%f102, %f101, %f98;
	sub.f32 	%f103, %f374, %f102;
	mul.f32 	%f104, %f19, %f103;
	fma.rn.f32 	%f105, %f104, 0f3BBB989D, 0f3F000000;
	cvt.sat.f32.f32 	%f106, %f105;
	mov.f32 	%f107, 0f4B400001;
	mov.f32 	%f108, 0f437C0000;
	fma.rm.f32 	%f109, %f106, %f108, %f107;
	add.f32 	%f110, %f109, 0fCB40007F;
	neg.f32 	%f111, %f110;
	fma.rn.f32 	%f112, %f104, 0f3FB8AA3B, %f111;
	fma.rn.f32 	%f113, %f104, 0f32A57060, %f112;
	mov.b32 	%r52, %f109;
	shl.b32 	%r53, %r52, 23;
	mov.b32 	%f114, %r53;
	ex2.approx.ftz.f32 	%f115, %f113;
	mul.f32 	%f116, %f115, %f114;
	sub.f32 	%f117, %f95, %f102;
	mul.f32 	%f118, %f19, %f117;
	fma.rn.f32 	%f119, %f118, 0f3BBB989D, 0f3F000000;
	cvt.sat.f32.f32 	%f120, %f119;
	fma.rm.f32 	%f121, %f120, %f108, %f107;
	add.f32 	%f122, %f121, 0fCB40007F;
	neg.f32 	%f123, %f122;
	fma.rn.f32 	%f124, %f118, 0f3FB8AA3B, %f123;
	fma.rn.f32 	%f125, %f118, 0f32A57060, %f124;
	mov.b32 	%r54, %f121;
	shl.b32 	%r55, %r54, 23;
	mov.b32 	%f126, %r55;
	ex2.approx.ftz.f32 	%f127, %f125;
	mul.f32 	%f128, %f127, %f126;
	fma.rn.f32 	%f129, %f375, %f116, %f128;
	sub.f32 	%f130, %f96, %f102;
	mul.f32 	%f131, %f19, %f130;
	fma.rn.f32 	%f132, %f131, 0f3BBB989D, 0f3F000000;
	cvt.sat.f32.f32 	%f133, %f132;
	fma.rm.f32 	%f134, %f133, %f108, %f107;
	add.f32 	%f135, %f134, 0fCB40007F;
	neg.f32 	%f136, %f135;
	fma.rn.f32 	%f137, %f131, 0f3FB8AA3B, %f136;
	fma.rn.f32 	%f138, %f131, 0f32A57060, %f137;
	mov.b32 	%r56, %f134;
	shl.b32 	%r57, %r56, 23;
	mov.b32 	%f139, %r57;
	ex2.approx.ftz.f32 	%f140, %f138;
	fma.rn.f32 	%f141, %f140, %f139, %f129;
	sub.f32 	%f142, %f97, %f102;
	mul.f32 	%f143, %f19, %f142;
	fma.rn.f32 	%f144, %f143, 0f3BBB989D, 0f3F000000;
	cvt.sat.f32.f32 	%f145, %f144;
	fma.rm.f32 	%f146, %f145, %f108, %f107;
	add.f32 	%f147, %f146, 0fCB40007F;
	neg.f32 	%f148, %f147;
	fma.rn.f32 	%f149, %f143, 0f3FB8AA3B, %f148;
	fma.rn.f32 	%f150, %f143, 0f32A57060, %f149;
	mov.b32 	%r58, %f146;
	shl.b32 	%r59, %r58, 23;
	mov.b32 	%f151, %r59;
	ex2.approx.ftz.f32 	%f152, %f150;
	fma.rn.f32 	%f153, %f152, %f151, %f141;
	sub.f32 	%f154, %f98, %f102;
	mul.f32 	%f155, %f19, %f154;
	fma.rn.f32 	%f156, %f155, 0f3BBB989D, 0f3F000000;
	cvt.sat.f32.f32 	%f157, %f156;
	fma.rm.f32 	%f158, %f157, %f108, %f107;
	add.f32 	%f159, %f158, 0fCB40007F;
	neg.f32 	%f160, %f159;
	fma.rn.f32 	%f161, %f155, 0f3FB8AA3B, %f160;
	fma.rn.f32 	%f162, %f155, 0f32A57060, %f161;
	mov.b32 	%r60, %f158;
	shl.b32 	%r61, %r60, 23;
	mov.b32 	%f163, %r61;
	ex2.approx.ftz.f32 	%f164, %f162;
	fma.rn.f32 	%f165, %f164, %f163, %f153;
	ld.global.v4.f32 	{%f166, %f167, %f168, %f169}, [%rd41];
	max.f32 	%f170, %f102, %f166;
	max.f32 	%f171, %f170, %f167;
	max.f32 	%f172, %f171, %f168;
	max.f32 	%f374, %f172, %f169;
	sub.f32 	%f173, %f102, %f374;
	mul.f32 	%f174, %f19, %f173;
	fma.rn.f32 	%f175, %f174, 0f3BBB989D, 0f3F000000;
	cvt.sat.f32.f32 	%f176, %f175;
	fma.rm.f32 	%f177, %f176, %f108, %f107;
	add.f32 	%f178, %f177, 0fCB40007F;
	neg.f32 	%f179, %f178;
	fma.rn.f32 	%f180, %f174, 0f3FB8AA3B, %f179;
	fma.rn.f32 	%f181, %f174, 0f32A57060, %f180;
	mov.b32 	%r62, %f177;
	shl.b32 	%r63, %r62, 23;
	mov.b32 	%f182, %r63;
	ex2.approx.ftz.f32 	%f183, %f181;
	mul.f32 	%f184, %f183, %f182;
	sub.f32 	%f185, %f166, %f374;
	mul.f32 	%f186, %f19, %f185;
	fma.rn.f32 	%f187, %f186, 0f3BBB989D, 0f3F000000;
	cvt.sat.f32.f32 	%f188, %f187;
	fma.rm.f32 	%f189, %f188, %f108, %f107;
	add.f32 	%f190, %f189, 0fCB40007F;
	neg.f32 	%f191, %f190;
	fma.rn.f32 	%f192, %f186, 0f3FB8AA3B, %f191;
	fma.rn.f32 	%f193, %f186, 0f32A57060, %f192;
	mov.b32 	%r64, %f189;
	shl.b32 	%r65, %r64, 23;
	mov.b32 	%f194, %r65;
	ex2.approx.ftz.f32 	%f195, %f193;
	mul.f32 	%f196, %f195, %f194;
	fma.rn.f32 	%f197, %f165, %f184, %f196;
	sub.f32 	%f198, %f167, %f374;
	mul.f32 	%f199, %f19, %f198;
	fma.rn.f32 	%f200, %f199, 0f3BBB989D, 0f3F000000;
	cvt.sat.f32.f32 	%f201, %f200;
	fma.rm.f32 	%f202, %f201, %f108, %f107;
	add.f32 	%f203, %f202, 0fCB40007F;
	neg.f32 	%f204, %f203;
	fma.rn.f32 	%f205, %f199, 0f3FB8AA3B, %f204;
	fma.rn.f32 	%f206, %f199, 0f32A57060, %f205;
	mov.b32 	%r66, %f202;
	shl.b32 	%r67, %r66, 23;
	mov.b32 	%f207, %r67;
	ex2.approx.ftz.f32 	%f208, %f206;
	fma.rn.f32 	%f209, %f208, %f207, %f197;
	sub.f32 	%f210, %f168, %f374;
	mul.f32 	%f211, %f19, %f210;
	fma.rn.f32 	%f212, %f211, 0f3BBB989D, 0f3F000000;
	cvt.sat.f32.f32 	%f213, %f212;
	fma.rm.f32 	%f214, %f213, %f108, %f107;
	add.f32 	%f215, %f214, 0fCB40007F;
	neg.f32 	%f216, %f215;
	fma.rn.f32 	%f217, %f211, 0f3FB8AA3B, %f216;
	fma.rn.f32 	%f218, %f211, 0f32A57060, %f217;
	mov.b32 	%r68, %f214;
	shl.b32 	%r69, %r68, 23;
	mov.b32 	%f219, %r69;
	ex2.approx.ftz.f32 	%f220, %f218;
	fma.rn.f32 	%f221, %f220, %f219, %f209;
	sub.f32 	%f222, %f169, %f374;
	mul.f32 	%f223, %f19, %f222;
	fma.rn.f32 	%f224, %f223, 0f3BBB989D, 0f3F000000;
	cvt.sat.f32.f32 	%f225, %f224;
	fma.rm.f32 	%f226, %f225, %f108, %f107;
	add.f32 	%f227, %f226, 0fCB40007F;
	neg.f32 	%f228, %f227;
	fma.rn.f32 	%f229, %f223, 0f3FB8AA3B, %f228;
	fma.rn.f32 	%f230, %f223, 0f32A57060, %f229;
	mov.b32 	%r70, %f226;
	shl.b32 	%r71, %r70, 23;
	mov.b32 	%f231, %r71;
	ex2.approx.ftz.f32 	%f232, %f230;
	fma.rn.f32 	%f375, %f232, %f231, %f221;
	add.s32 	%r117, %r117, 64;
	add.s64 	%rd41, %rd41, 1024;
	setp.lt.s32 	%p5, %r117, %r3;
	@%p5 bra 	$L__BB13_6;
$L__BB13_7:
	shl.b32 	%r72, %r3, 2;
	add.s32 	%r10, %r72, %r120;
	setp.ge.u32 	%p6, %r10, %r19;
	@%p6 bra 	$L__BB13_9;
	mul.wide.u32 	%rd22, %r10, 4;
	add.s64 	%rd23, %rd3, %rd22;
	ld.global.f32 	%f233, [%rd23];
	max.f32 	%f13, %f374, %f233;
	sub.f32 	%f234, %f374, %f13;
	mul.f32 	%f235, %f19, %f234;
	fma.rn.f32 	%f236, %f235, 0f3BBB989D, 0f3F000000;
	cvt.sat.f32.f32 	%f237, %f236;
	mov.f32 	%f238, 0f4B400001;
	mov.f32 	%f239, 0f437C0000;
	fma.rm.f32 	%f240, %f237, %f239, %f238;
	add.f32 	%f241, %f240, 0fCB40007F;
	neg.f32 	%f242, %f241;
	fma.rn.f32 	%f243, %f235, 0f3FB8AA3B, %f242;
	fma.rn.f32 	%f244, %f235, 0f32A57060, %f243;
	mov.b32 	%r73, %f240;
	shl.b32 	%r74, %r73, 23;
	mov.b32 	%f245, %r74;
	ex2.approx.ftz.f32 	%f246, %f244;
	mul.f32 	%f247, %f246, %f245;
	mul.f32 	%f248, %f375, %f247;
	sub.f32 	%f249, %f233, %f13;
	mul.f32 	%f250, %f19, %f249;
	fma.rn.f32 	%f251, %f250, 0f3BBB989D, 0f3F000000;
	cvt.sat.f32.f32 	%f252, %f251;
	fma.rm.f32 	%f253, %f252, %f239, %f238;
	add.f32 	%f254, %f253, 0fCB40007F;
	neg.f32 	%f255, %f254;
	fma.rn.f32 	%f256, %f250, 0f3FB8AA3B, %f255;
	fma.rn.f32 	%f257, %f250, 0f32A57060, %f256;
	mov.b32 	%r75, %f253;
	shl.b32 	%r76, %r75, 23;
	mov.b32 	%f258, %r76;
	ex2.approx.ftz.f32 	%f259, %f257;
	fma.rn.f32 	%f375, %f259, %f258, %f248;
	mov.f32 	%f374, %f13;
$L__BB13_9:
	mov.b32 	%r77, %f374;
	shfl.sync.bfly.b32	%r78|%p7, %r77, 16, 31, -1;
	mov.b32 	%f260, %r78;
	setp.lt.f32 	%p8, %f374, %f260;
	selp.f32 	%f261, %f260, %f374, %p8;
	mov.b32 	%r79, %f261;
	shfl.sync.bfly.b32	%r80|%p9, %r79, 8, 31, -1;
	mov.b32 	%f262, %r80;
	setp.lt.f32 	%p10, %f261, %f262;
	selp.f32 	%f263, %f262, %f261, %p10;
	mov.b32 	%r81, %f263;
	shfl.sync.bfly.b32	%r82|%p11, %r81, 4, 31, -1;
	mov.b32 	%f264, %r82;
	setp.lt.f32 	%p12, %f263, %f264;
	selp.f32 	%f265, %f264, %f263, %p12;
	mov.b32 	%r83, %f265;
	shfl.sync.bfly.b32	%r84|%p13, %r83, 2, 31, -1;
	mov.b32 	%f266, %r84;
	setp.lt.f32 	%p14, %f265, %f266;
	selp.f32 	%f267, %f266, %f265, %p14;
	mov.b32 	%r85, %f267;
	shfl.sync.bfly.b32	%r86|%p15, %r85, 1, 31, -1;
	mov.b32 	%f268, %r86;
	setp.lt.f32 	%p16, %f267, %f268;
	selp.f32 	%f17, %f268, %f267, %p16;
	sub.f32 	%f269, %f374, %f17;
	mul.f32 	%f270, %f19, %f269;
	fma.rn.f32 	%f271, %f270, 0f3BBB989D, 0f3F000000;
	cvt.sat.f32.f32 	%f272, %f271;
	mov.f32 	%f273, 0f4B400001;
	mov.f32 	%f274, 0f437C0000;
	fma.rm.f32 	%f275, %f272, %f274, %f273;
	add.f32 	%f276, %f275, 0fCB40007F;
	neg.f32 	%f277, %f276;
	fma.rn.f32 	%f278, %f270, 0f3FB8AA3B, %f277;
	fma.rn.f32 	%f279, %f270, 0f32A57060, %f278;
	mov.b32 	%r87, %f275;
	shl.b32 	%r88, %r87, 23;
	mov.b32 	%f280, %r88;
	ex2.approx.ftz.f32 	%f281, %f279;
	mul.f32 	%f282, %f281, %f280;
	mul.f32 	%f283, %f375, %f282;
	mov.b32 	%r89, %f283;
	shfl.sync.bfly.b32	%r90|%p17, %r89, 16, 31, -1;
	mov.b32 	%f284, %r90;
	add.f32 	%f285, %f283, %f284;
	mov.b32 	%r91, %f285;
	shfl.sync.bfly.b32	%r92|%p18, %r91, 8, 31, -1;
	mov.b32 	%f286, %r92;
	add.f32 	%f287, %f285, %f286;
	mov.b32 	%r93, %f287;
	shfl.sync.bfly.b32	%r94|%p19, %r93, 4, 31, -1;
	mov.b32 	%f288, %r94;
	add.f32 	%f289, %f287, %f288;
	mov.b32 	%r95, %f289;
	shfl.sync.bfly.b32	%r96|%p20, %r95, 2, 31, -1;
	mov.b32 	%f290, %r96;
	add.f32 	%f291, %f289, %f290;
	mov.b32 	%r97, %f291;
	shfl.sync.bfly.b32	%r98|%p21, %r97, 1, 31, -1;
	mov.b32 	%f292, %r98;
	add.f32 	%f293, %f291, %f292;
	rcp.rn.f32 	%f18, %f293;
	setp.ge.s32 	%p22, %r120, %r19;
	@%p22 bra 	$L__BB13_15;
	not.b32 	%r99, %r120;
	add.s32 	%r11, %r19, %r99;
	and.b32  	%r100, %r11, 96;
	setp.eq.s32 	%p23, %r100, 96;
	@%p23 bra 	$L__BB13_13;
	shr.u32 	%r101, %r11, 5;
	add.s32 	%r102, %r101, 1;
	and.b32  	%r103, %r102, 3;
	cvt.u64.u32 	%rd24, %r1;
	and.b64  	%rd25, %rd24, 31;
	add.s64 	%rd26, %rd2, %rd25;
	shl.b64 	%rd27, %rd26, 2;
	add.s64 	%rd43, %rd13, %rd27;
	add.s64 	%rd42, %rd14, %rd27;
	neg.s32 	%r118, %r103;
	shl.b32 	%r104, %r102, 5;
	and.b32  	%r105, %r104, 96;
	or.b32  	%r120, %r105, %r120;
$L__BB13_12:
	.pragma "nounroll";
	// begin inline asm
	ld.global.cs.f32 %f294, [%rd42];
	// end inline asm
	sub.f32 	%f296, %f294, %f17;
	mul.f32 	%f297, %f19, %f296;
	fma.rn.f32 	%f298, %f297, 0f3BBB989D, 0f3F000000;
	cvt.sat.f32.f32 	%f299, %f298;
	mov.f32 	%f300, 0f4B400001;
	mov.f32 	%f301, 0f437C0000;
	fma.rm.f32 	%f302, %f299, %f301, %f300;
	add.f32 	%f303, %f302, 0fCB40007F;
	neg.f32 	%f304, %f303;
	fma.rn.f32 	%f305, %f297, 0f3FB8AA3B, %f304;
	fma.rn.f32 	%f306, %f297, 0f32A57060, %f305;
	mov.b32 	%r106, %f302;
	shl.b32 	%r107, %r106, 23;
	mov.b32 	%f307, %r107;
	ex2.approx.ftz.f32 	%f308, %f306;
	mul.f32 	%f309, %f308, %f307;
	mul.f32 	%f295, %f18, %f309;
	// begin inline asm
	st.global.cs.f32 [%rd43], %f295;
	// end inline asm
	add.s64 	%rd43, %rd43, 128;
	add.s64 	%rd42, %rd42, 128;
	add.s32 	%r118, %r118, 1;
	setp.ne.s32 	%p24, %r118, 0;
	@%p24 bra 	$L__BB13_12;
$L__BB13_13:
	setp.lt.u32 	%p25, %r11, 96;
	@%p25 bra 	$L__BB13_15;
$L__BB13_14:
	cvt.s64.s32 	%rd38, %r120;
	add.s64 	%rd39, %rd2, %rd38;
	shl.b64 	%rd40, %rd39, 2;
	add.s64 	%rd31, %rd13, %rd40;
	add.s64 	%rd30, %rd14, %rd40;
	// begin inline asm
	ld.global.cs.f32 %f310, [%rd30];
	// end inline asm
	sub.f32 	%f318, %f310, %f17;
	mul.f32 	%f319, %f19, %f318;
	fma.rn.f32 	%f320, %f319, 0f3BBB989D, 0f3F000000;
	cvt.sat.f32.f32 	%f321, %f320;
	mov.f32 	%f322, 0f4B400001;
	mov.f32 	%f323, 0f437C0000;
	fma.rm.f32 	%f324, %f321, %f323, %f322;
	add.f32 	%f325, %f324, 0fCB40007F;
	neg.f32 	%f326, %f325;
	fma.rn.f32 	%f327, %f319, 0f3FB8AA3B, %f326;
	fma.rn.f32 	%f328, %f319, 0f32A57060, %f327;
	mov.b32 	%r108, %f324;
	shl.b32 	%r109, %r108, 23;
	mov.b32 	%f329, %r109;
	ex2.approx.ftz.f32 	%f330, %f328;
	mul.f32 	%f331, %f330, %f329;
	mul.f32 	%f311, %f18, %f331;
	// begin inline asm
	st.global.cs.f32 [%rd31], %f311;
	// end inline asm
	add.s64 	%rd32, %rd30, 128;
	// begin inline asm
	ld.global.cs.f32 %f312, [%rd32];
	// end inline asm
	sub.f32 	%f332, %f312, %f17;
	mul.f32 	%f333, %f19, %f332;
	fma.rn.f32 	%f334, %f333, 0f3BBB989D, 0f3F000000;
	cvt.sat.f32.f32 	%f335, %f334;
	fma.rm.f32 	%f336, %f335, %f323, %f322;
	add.f32 	%f337, %f336, 0fCB40007F;
	neg.f32 	%f338, %f337;
	fma.rn.f32 	%f339, %f333, 0f3FB8AA3B, %f338;
	fma.rn.f32 	%f340, %f333, 0f32A57060, %f339;
	mov.b32 	%r110, %f336;
	shl.b32 	%r111, %r110, 23;
	mov.b32 	%f341, %r111;
	ex2.approx.ftz.f32 	%f342, %f340;
	mul.f32 	%f343, %f342, %f341;
	add.s64 	%rd33, %rd31, 128;
	mul.f32 	%f313, %f18, %f343;
	// begin inline asm
	st.global.cs.f32 [%rd33], %f313;
	// end inline asm
	add.s64 	%rd34, %rd30, 256;
	// begin inline asm
	ld.global.cs.f32 %f314, [%rd34];
	// end inline asm
	sub.f32 	%f344, %f314, %f17;
	mul.f32 	%f345, %f19, %f344;
	fma.rn.f32 	%f346, %f345, 0f3BBB989D, 0f3F000000;
	cvt.sat.f32.f32 	%f347, %f346;
	fma.rm.f32 	%f348, %f347, %f323, %f322;
	add.f32 	%f349, %f348, 0fCB40007F;
	neg.f32 	%f350, %f349;
	fma.rn.f32 	%f351, %f345, 0f3FB8AA3B, %f350;
	fma.rn.f32 	%f352, %f345, 0f32A57060, %f351;
	mov.b32 	%r112, %f348;
	shl.b32 	%r113, %r112, 23;
	mov.b32 	%f353, %r113;
	ex2.approx.ftz.f32 	%f354, %f352;
	mul.f32 	%f355, %f354, %f353;
	add.s64 	%rd35, %rd31, 256;
	mul.f32 	%f315, %f18, %f355;
	// begin inline asm
	st.global.cs.f32 [%rd35], %f315;
	// end inline asm
	add.s64 	%rd36, %rd30, 384;
	// begin inline asm
	ld.global.cs.f32 %f316, [%rd36];
	// end inline asm
	sub.f32 	%f356, %f316, %f17;
	mul.f32 	%f357, %f19, %f356;
	fma.rn.f32 	%f358, %f357, 0f3BBB989D, 0f3F000000;
	cvt.sat.f32.f32 	%f359, %f358;
	fma.rm.f32 	%f360, %f359, %f323, %f322;
	add.f32 	%f361, %f360, 0fCB40007F;
	neg.f32 	%f362, %f361;
	fma.rn.f32 	%f363, %f357, 0f3FB8AA3B, %f362;
	fma.rn.f32 	%f364, %f357, 0f32A57060, %f363;
	mov.b32 	%r114, %f360;
	shl.b32 	%r115, %r114, 23;
	mov.b32 	%f365, %r115;
	ex2.approx.ftz.f32 	%f366, %f364;
	mul.f32 	%f367, %f366, %f365;
	add.s64 	%rd37, %rd31, 384;
	mul.f32 	%f317, %f18, %f367;
	// begin inline asm
	st.global.cs.f32 [%rd37], %f317;
	// end inline asm
	add.s32 	%r120, %r120, 128;
	setp.lt.s32 	%p26, %r120, %r19;
	@%p26 bra 	$L__BB13_14;
$L__BB13_15:
	ret;

}
	// .globl	softmax_autoregressive_backward_kernel7
.visible .entry softmax_autoregressive_backward_kernel7(
	.param .u64 .ptr .align 1 softmax_autoregressive_backward_kernel7_param_0,
	.param .u64 .ptr .align 1 softmax_autoregressive_backward_kernel7_param_1,
	.param .u64 .ptr .align 1 softmax_autoregressive_backward_kernel7_param_2,
	.param .u32 softmax_autoregressive_backward_kernel7_param_3,
	.param .u32 softmax_autoregressive_backward_kernel7_param_4,
	.param .u32 softmax_autoregressive_backward_kernel7_param_5,
	.param .f32 softmax_autoregressive_backward_kernel7_param_6
)
{
	.reg .pred 	%p<26>;
	.reg .b32 	%r<103>;
	.reg .b32 	%f<159>;
	.reg .b64 	%rd<98>;
	// demoted variable
	.shared .align 4 .b8 _ZZ39softmax_autoregressive_backward_kernel7E9block_acc[128];
	ld.param.u64 	%rd38, [softmax_autoregressive_backward_kernel7_param_1];
	ld.param.u64 	%rd39, [softmax_autoregressive_backward_kernel7_param_2];
	ld.param.u32 	%r34, [softmax_autoregressive_backward_kernel7_param_4];
	ld.param.f32 	%f15, [softmax_autoregressive_backward_kernel7_param_6];
	cvta.to.global.u64 	%rd1, %rd38;
	cvta.to.global.u64 	%rd2, %rd39;
	mov.u32 	%r1, %tid.x;
	mov.u32 	%r2, %tid.y;
	mov.u32 	%r3, %tid.z;
	mov.u32 	%r4, %ntid.x;
	mov.u32 	%r5, %ntid.y;
	mad.lo.s32 	%r35, %r3, %r5, %r2;
	mul.lo.s32 	%r6, %r35, %r4;
	add.s32 	%r102, %r6, %r1;
	shl.b32 	%r8, %r102, 11;
	mov.u32 	%r36, %ctaid.y;
	mov.u32 	%r9, %ctaid.x;
	mul.lo.s32 	%r37, %r34, %r36;
	mul.lo.s32 	%r38, %r37, %r34;
	cvt.s64.s32 	%rd3, %r38;
	mul.lo.s32 	%r39, %r34, %r9;
	cvt.s64.s32 	%rd4, %r39;
	add.s64 	%rd5, %rd3, %rd4;
	setp.gt.u32 	%p1, %r8, 65535;
	shl.b32 	%r40, %r102, 2;
	and.b32  	%r41, %r40, 124;
	mov.u32 	%r42, _ZZ39softmax_autoregressive_backward_kernel7E9block_acc;
	add.s32 	%r10, %r42, %r41;
	@%p1 bra 	$L__BB14_2;
	mov.b32 	%r43, 0;
	st.shared.u32 	[%r10], %r43;
$L__BB14_2:
	setp.gt.u32 	%p2, %r102, %r9;
	mov.f32 	%f158, 0f00000000;
	@%p2 bra 	$L__BB14_15;
	add.s32 	%r44, %r102, 32;
	add.s32 	%r45, %r9, 1;
	max.u32 	%r46, %r44, %r45;
	not.b32 	%r47, %r6;
	add.s32 	%r48, %r46, %r47;
	sub.s32 	%r49, %r48, %r1;
	shr.u32 	%r50, %r49, 5;
	add.s32 	%r11, %r50, 1;
	setp.lt.u32 	%p3, %r49, 480;
	mov.f32 	%f158, 0f00000000;
	mov.u32 	%r99, %r102;
	@%p3 bra 	$L__BB14_6;
	and.b32  	%r51, %r11, 268435440;
	neg.s32 	%r98, %r51;
	shl.b64 	%rd40, %rd5, 2;
	mul.wide.u32 	%rd41, %r3, %r5;
	cvt.u64.u32 	%rd42, %r2;
	add.s64 	%rd43, %rd41, %rd42;
	cvt.u64.u32 	%rd44, %r4;
	cvt.u64.u32 	%rd45, %r1;
	mad.lo.s64 	%rd46, %rd43, %rd44, %rd45;
	shl.b64 	%rd47, %rd46, 2;
	add.s64 	%rd48, %rd40, %rd47;
	add.s64 	%rd49, %rd48, 1024;
	add.s64 	%rd91, %rd2, %rd49;
	add.s64 	%rd90, %rd1, %rd49;
	mov.f32 	%f158, 0f00000000;
	mov.u32 	%r99, %r102;
$L__BB14_5:
	.pragma "nounroll";
	ld.global.f32 	%f20, [%rd91+-1024];
	ld.global.f32 	%f21, [%rd90+-1024];
	fma.rn.f32 	%f22, %f20, %f21, %f158;
	ld.global.f32 	%f23, [%rd91+-896];
	ld.global.f32 	%f24, [%rd90+-896];
	fma.rn.f32 	%f25, %f23, %f24, %f22;
	ld.global.f32 	%f26, [%rd91+-768];
	ld.global.f32 	%f27, [%rd90+-768];
	fma.rn.f32 	%f28, %f26, %f27, %f25;
	ld.global.f32 	%f29, [%rd91+-640];
	ld.global.f32 	%f30, [%rd90+-640];
	fma.rn.f32 	%f31, %f29, %f30, %f28;
	ld.global.f32 	%f32, [%rd91+-512];
	ld.global.f32 	%f33, [%rd90+-512];
	fma.rn.f32 	%f34, %f32, %f33, %f31;
	ld.global.f32 	%f35, [%rd91+-384];
	ld.global.f32 	%f36, [%rd90+-384];
	fma.rn.f32 	%f37, %f35, %f36, %f34;
	ld.global.f32 	%f38, [%rd91+-256];
	ld.global.f32 	%f39, [%rd90+-256];
	fma.rn.f32 	%f40, %f38, %f39, %f37;
	ld.global.f32 	%f41, [%rd91+-128];
	ld.global.f32 	%f42, [%rd90+-128];
	fma.rn.f32 	%f43, %f41, %f42, %f40;
	ld.global.f32 	%f44, [%rd91];
	ld.global.f32 	%f45, [%rd90];
	fma.rn.f32 	%f46, %f44, %f45, %f43;
	ld.global.f32 	%f47, [%rd91+128];
	ld.global.f32 	%f48, [%rd90+128];
	fma.rn.f32 	%f49, %f47, %f48, %f46;
	ld.global.f32 	%f50, [%rd91+256];
	ld.global.f32 	%f51, [%rd90+256];
	fma.rn.f32 	%f52, %f50, %f51, %f49;
	ld.global.f32 	%f53, [%rd91+384];
	ld.global.f32 	%f54, [%rd90+384];
	fma.rn.f32 	%f55, %f53, %f54, %f52;
	ld.global.f32 	%f56, [%rd91+512];
	ld.global.f32 	%f57, [%rd90+512];
	fma.rn.f32 	%f58, %f56, %f57, %f55;
	ld.global.f32 	%f59, [%rd91+640];
	ld.global.f32 	%f60, [%rd90+640];
	fma.rn.f32 	%f61, %f59, %f60, %f58;
	ld.global.f32 	%f62, [%rd91+768];
	ld.global.f32 	%f63, [%rd90+768];
	fma.rn.f32 	%f64, %f62, %f63, %f61;
	ld.global.f32 	%f65, [%rd91+896];
	ld.global.f32 	%f66, [%rd90+896];
	fma.rn.f32 	%f158, %f65, %f66, %f64;
	add.s32 	%r99, %r99, 512;
	add.s32 	%r98, %r98, 16;
	add.s64 	%rd91, %rd91, 2048;
	add.s64 	%rd90, %rd90, 2048;
	setp.eq.s32 	%p4, %r98, 0;
	@%p4 bra 	$L__BB14_6;
	bra.uni 	$L__BB14_5;
$L__BB14_6:
	and.b32  	%r52, %r11, 15;
	setp.eq.s32 	%p5, %r52, 0;
	@%p5 bra 	$L__BB14_15;
	setp.lt.u32 	%p6, %r52, 8;
	@%p6 bra 	$L__BB14_9;
	shl.b64 	%rd50, %rd5, 2;
	add.s64 	%rd51, %rd2, %rd50;
	mul.wide.u32 	%rd52, %r99, 4;
	add.s64 	%rd53, %rd51, %rd52;
	ld.global.f32 	%f68, [%rd53];
	add.s64 	%rd54, %rd1, %rd50;
	add.s64 	%rd55, %rd54, %rd52;
	ld.global.f32 	%f69, [%rd55];
	fma.rn.f32 	%f70, %f68, %f69, %f158;
	ld.global.f32 	%f71, [%rd53+128];
	ld.global.f32 	%f72, [%rd55+128];
	fma.rn.f32 	%f73, %f71, %f72, %f70;
	ld.global.f32 	%f74, [%rd53+256];
	ld.global.f32 	%f75, [%rd55+256];
	fma.rn.f32 	%f76, %f74, %f75, %f73;
	ld.global.f32 	%f77, [%rd53+384];
	ld.global.f32 	%f78, [%rd55+384];
	fma.rn.f32 	%f79, %f77, %f78, %f76;
	ld.global.f32 	%f80, [%rd53+512];
	ld.global.f32 	%f81, [%rd55+512];
	fma.rn.f32 	%f82, %f80, %f81, %f79;
	ld.global.f32 	%f83, [%rd53+640];
	ld.global.f32 	%f84, [%rd55+640];
	fma.rn.f32 	%f85, %f83, %f84, %f82;
	ld.global.f32 	%f86, [%rd53+768];
	ld.global.f32 	%f87, [%rd55+768];
	fma.rn.f32 	%f88, %f86, %f87, %f85;
	ld.global.f32 	%f89, [%rd53+896];
	ld.global.f32 	%f90, [%rd55+896];
	fma.rn.f32 	%f158, %f89, %f90, %f88;
	add.s32 	%r99, %r99, 256;
$L__BB14_9:
	and.b32  	%r54, %r11, 7;
	setp.eq.s32 	%p7, %r54, 0;
	@%p7 bra 	$L__BB14_15;
	and.b32  	%r16, %r11, 3;
	setp.lt.u32 	%p8, %r54, 4;
	@%p8 bra 	$L__BB14_12;
	shl.b64 	%rd56, %rd5, 2;
	add.s64 	%rd57, %rd2, %rd56;
	mul.wide.u32 	%rd58, %r99, 4;
	add.s64 	%rd59, %rd57, %rd58;
	ld.global.f32 	%f92, [%rd59];
	add.s64 	%rd60, %rd1, %rd56;
	add.s64 	%rd61, %rd60, %rd58;
	ld.global.f32 	%f93, [%rd61];
	fma.rn.f32 	%f94, %f92, %f93, %f158;
	ld.global.f32 	%f95, [%rd59+128];
	ld.global.f32 	%f96, [%rd61+128];
	fma.rn.f32 	%f97, %f95, %f96, %f94;
	ld.global.f32 	%f98, [%rd59+256];
	ld.global.f32 	%f99, [%rd61+256];
	fma.rn.f32 	%f100, %f98, %f99, %f97;
	ld.global.f32 	%f101, [%rd59+384];
	ld.global.f32 	%f102, [%rd61+384];
	fma.rn.f32 	%f158, %f101, %f102, %f100;
	add.s32 	%r99, %r99, 128;
$L__BB14_12:
	setp.eq.s32 	%p9, %r16, 0;
	@%p9 bra 	$L__BB14_15;
	shl.b64 	%rd62, %rd5, 2;
	mul.wide.u32 	%rd63, %r99, 4;
	add.s64 	%rd64, %rd62, %rd63;
	add.s64 	%rd89, %rd1, %rd64;
	add.s64 	%rd88, %rd2, %rd64;
	neg.s32 	%r97, %r16;
$L__BB14_14:
	.pragma "nounroll";
	ld.global.f32 	%f103, [%rd88];
	ld.global.f32 	%f104, [%rd89];
	fma.rn.f32 	%f158, %f103, %f104, %f158;
	add.s64 	%rd89, %rd89, 128;
	add.s64 	%rd88, %rd88, 128;
	add.s32 	%r97, %r97, 1;
	setp.eq.s32 	%p10, %r97, 0;
	@%p10 bra 	$L__BB14_15;
	bra.uni 	$L__BB14_14;
$L__BB14_15:
	setp.gt.u32 	%p11, %r102, %r9;
	mov.b32 	%r56, %f158;
	shfl.sync.bfly.b32	%r57|%p12, %r56, 16, 31, -1;
	mov.b32 	%f105, %r57;
	add.f32 	%f106, %f158, %f105;
	mov.b32 	%r58, %f106;
	shfl.sync.bfly.b32	%r59|%p13, %r58, 8, 31, -1;
	mov.b32 	%f107, %r59;
	add.f32 	%f108, %f106, %f107;
	mov.b32 	%r60, %f108;
	shfl.sync.bfly.b32	%r61|%p14, %r60, 4, 31, -1;
	mov.b32 	%f109, %r61;
	add.f32 	%f110, %f108, %f109;
	mov.b32 	%r62, %f110;
	shfl.sync.bfly.b32	%r63|%p15, %r62, 2, 31, -1;
	mov.b32 	%f111, %r63;
	add.f32 	%f112, %f110, %f111;
	mov.b32 	%r64, %f112;
	shfl.sync.bfly.b32	%r65|%p16, %r64, 1, 31, -1;
	mov.b32 	%f113, %r65;
	add.f32 	%f114, %f112, %f113;
	shr.u32 	%r66, %r8, 14;
	and.b32  	%r67, %r66, 262140;
	mov.u32 	%r68, _ZZ39softmax_autoregressive_backward_kernel7E9block_acc;
	add.s32 	%r69, %r68, %r67;
	st.shared.f32 	[%r69], %f114;
	barrier.sync 	0;
	shl.b32 	%r70, %r102, 2;
	and.b32  	%r71, %r70, 124;
	add.s32 	%r72, %r68, %r71;
	ld.shared.f32 	%f115, [%r72];
	mov.b32 	%r73, %f115;
	shfl.sync.bfly.b32	%r74|%p17, %r73, 16, 31, -1;
	mov.b32 	%f116, %r74;
	add.f32 	%f117, %f115, %f116;
	mov.b32 	%r75, %f117;
	shfl.sync.bfly.b32	%r76|%p18, %r75, 8, 31, -1;
	mov.b32 	%f118, %r76;
	add.f32 	%f119, %f117, %f118;
	mov.b32 	%r77, %f119;
	shfl.sync.bfly.b32	%r78|%p19, %r77, 4, 31, -1;
	mov.b32 	%f120, %r78;
	add.f32 	%f121, %f119, %f120;
	mov.b32 	%r79, %f121;
	shfl.sync.bfly.b32	%r80|%p20, %r79, 2, 31, -1;
	mov.b32 	%f122, %r80;
	add.f32 	%f123, %f121, %f122;
	mov.b32 	%r81, %f123;
	shfl.sync.bfly.b32	%r82|%p21, %r81, 1, 31, -1;
	mov.b32 	%f124, %r82;
	add.f32 	%f14, %f123, %f124;
	@%p11 bra 	$L__BB14_22;
	ld.param.u64 	%rd87, [softmax_autoregressive_backward_kernel7_param_0];
	cvta.to.global.u64 	%rd18, %rd87;
	add.s32 	%r83, %r102, 32;
	add.s32 	%r84, %r9, 1;
	max.u32 	%r85, %r83, %r84;
	not.b32 	%r86, %r6;
	add.s32 	%r87, %r85, %r86;
	sub.s32 	%r26, %r87, %r1;
	and.b32  	%r88, %r26, 96;
	setp.eq.s32 	%p22, %r88, 96;
	@%p22 bra 	$L__BB14_19;
	shr.u32 	%r89, %r26, 5;
	add.s32 	%r90, %r89, 1;
	and.b32  	%r91, %r90, 3;
	mul.wide.u32 	%rd65, %r3, %r5;
	cvt.u64.u32 	%rd66, %r2;
	add.s64 	%rd67, %rd65, %rd66;
	cvt.u64.u32 	%rd68, %r4;
	mul.lo.s64 	%rd69, %rd67, %rd68;
	add.s64 	%rd70, %rd69, %rd3;
	add.s64 	%rd71, %rd70, %rd4;
	cvt.u64.u32 	%rd72, %r1;
	add.s64 	%rd73, %rd71, %rd72;
	shl.b64 	%rd74, %rd73, 2;
	add.s64 	%rd94, %rd18, %rd74;
	shl.b64 	%rd75, %rd5, 2;
	add.s64 	%rd76, %rd69, %rd72;
	shl.b64 	%rd77, %rd76, 2;
	add.s64 	%rd78, %rd75, %rd77;
	add.s64 	%rd93, %rd1, %rd78;
	add.s64 	%rd92, %rd2, %rd78;
	neg.s32 	%r100, %r91;
	shl.b32 	%r92, %r90, 5;
	and.b32  	%r93, %r92, 96;
	add.s32 	%r102, %r102, %r93;
$L__BB14_18:
	.pragma "nounroll";
	ld.global.f32 	%f125, [%rd92];
	ld.global.f32 	%f126, [%rd93];
	sub.f32 	%f127, %f126, %f14;
	mul.f32 	%f128, %f125, %f127;
	mul.f32 	%f129, %f15, %f128;
	st.global.f32 	[%rd94], %f129;
	add.s64 	%rd94, %rd94, 128;
	add.s64 	%rd93, %rd93, 128;
	add.s64 	%rd92, %rd92, 128;
	add.s32 	%r100, %r100, 1;
	setp.ne.s32 	%p23, %r100, 0;
	@%p23 bra 	$L__BB14_18;
$L__BB14_19:
	setp.lt.u32 	%p24, %r26, 96;
	@%p24 bra 	$L__BB14_22;
	shl.b64 	%rd79, %rd5, 2;
	cvt.u64.u32 	%rd80, %r102;
	mul.wide.u32 	%rd81, %r102, 4;
	add.s64 	%rd82, %rd79, %rd81;
	add.s64 	%rd83, %rd82, 256;
	add.s64 	%rd97, %rd2, %rd83;
	add.s64 	%rd96, %rd1, %rd83;
	add.s64 	%rd84, %rd5, %rd80;
	shl.b64 	%rd85, %rd84, 2;
	add.s64 	%rd86, %rd85, %rd18;
	add.s64 	%rd95, %rd86, 256;
$L__BB14_21:
	ld.global.f32 	%f130, [%rd97+-256];
	ld.global.f32 	%f131, [%rd96+-256];
	sub.f32 	%f132, %f131, %f14;
	mul.f32 	%f133, %f130, %f132;
	mul.f32 	%f134, %f15, %f133;
	st.global.f32 	[%rd95+-256], %f134;
	ld.global.f32 	%f135, [%rd97+-128];
	ld.global.f32 	%f136, [%rd96+-128];
	sub.f32 	%f137, %f136, %f14;
	mul.f32 	%f138, %f135, %f137;
	mul.f32 	%f139, %f15, %f138;
	st.global.f32 	[%rd95+-128], %f139;
	ld.global.f32 	%f140, [%rd97];
	ld.global.f32 	%f141, [%rd96];
	sub.f32 	%f142, %f141, %f14;
	mul.f32 	%f143, %f140, %f142;
	mul.f32 	%f144, %f15, %f143;
	st.global.f32 	[%rd95], %f144;
	ld.global.f32 	%f145, [%rd97+128];
	ld.global.f32 	%f146, [%rd96+128];
	sub.f32 	%f147, %f146, %f14;
	mul.f32 	%f148, %f145, %f147;
	mul.f32 	%f149, %f15, %f148;
	st.global.f32 	[%rd95+128], %f149;
	add.s32 	%r102, %r102, 128;
	add.s64 	%rd97, %rd97, 512;
	add.s64 	%rd96, %rd96, 512;
	add.s64 	%rd95, %rd95, 512;
	setp.le.u32 	%p25, %r102, %r9;
	@%p25 bra 	$L__BB14_21;
$L__BB14_22:
	ret;

}
	// .globl	softmax_autoregressive_backward_kernel8
.visible .entry softmax_autoregressive_backward_kernel8(
	.param .u64 .ptr .align 1 softmax_autoregressive_backward_kernel8_param_0,
	.param .u64 .ptr .align 1 softmax_autoregressive_backward_kernel8_param_1,
	.param .u64 .ptr .align 1 softmax_autoregressive_backward_kernel8_param_2,
	.param .u32 softmax_autoregressive_backward_kernel8_param_3,
	.param .u32 softmax_autoregressive_backward_kernel8_param_4,
	.param .u32 softmax_autoregressive_backward_kernel8_param_5,
	.param .f32 softmax_autoregressive_backward_kernel8_param_6
)
{
	.reg .pred 	%p<26>;
	.reg .b32 	%r<79>;
	.reg .b32 	%f<143>;
	.reg .b64 	%rd<49>;
	// demoted variable
	.shared .align 4 .b8 _ZZ39softmax_autoregressive_backward_kernel8E9block_acc[128];
	ld.param.u64 	%rd15, [softmax_autoregressive_backward_kernel8_param_0];
	ld.param.u64 	%rd16, [softmax_autoregressive_backward_kernel8_param_1];
	ld.param.u64 	%rd17, [softmax_autoregressive_backward_kernel8_param_2];
	ld.param.u32 	%r32, [softmax_autoregressive_backward_kernel8_param_4];
	ld.param.f32 	%f16, [softmax_autoregressive_backward_kernel8_param_6];
	cvta.to.global.u64 	%rd1, %rd16;
	cvta.to.global.u64 	%rd2, %rd17;
	mov.u32 	%r1, %tid.x;
	mov.u32 	%r2, %tid.y;
	mov.u32 	%r3, %tid.z;
	mov.u32 	%r4, %ntid.x;
	mov.u32 	%r5, %ntid.y;
	mad.lo.s32 	%r33, %r3, %r5, %r2;
	mad.lo.s32 	%r6, %r33, %r4, %r1;
	shl.b32 	%r7, %r6, 11;
	mov.u32 	%r34, %ctaid.y;
	mul.lo.s32 	%r35, %r32, %r34;
	mul.lo.s32 	%r36, %r35, %r32;
	cvt.s64.s32 	%rd3, %r36;
	setp.gt.u32 	%p1, %r7, 65535;
	shl.b32 	%r37, %r6, 2;
	and.b32  	%r38, %r37, 124;
	mov.u32 	%r39, _ZZ39softmax_autoregressive_backward_kernel8E9block_acc;
	add.s32 	%r8, %r39, %r38;
	@%p1 bra 	$L__BB15_2;
	mov.b32 	%r40, 0;
	st.shared.u32 	[%r8], %r40;
$L__BB15_2:
	shr.u32 	%r42, %r7, 14;
	and.b32  	%r43, %r42, 262140;
	add.s32 	%r9, %r39, %r43;
	add.s32 	%r10, %r6, 31;
	mul.wide.u32 	%rd18, %r3, %r5;
	cvt.u64.u32 	%rd19, %r2;
	add.s64 	%rd20, %rd18, %rd19;
	cvt.u64.u32 	%rd21, %r4;
	mad.lo.s64 	%rd22, %rd20, %rd21, %rd3;
	cvt.u64.u32 	%rd23, %r1;
	add.s64 	%rd4, %rd22, %rd23;
	mov.u32 	%r45, %ctaid.x;
	shl.b32 	%r46, %r45, 2;
	not.b32 	%r47, %r46;
	add.s32 	%r11, %r32, %r47;
	mov.b32 	%r72, 0;
$L__BB15_3:
	sub.s32 	%r13, %r11, %r72;
	max.s32 	%r48, %r13, %r10;
	sub.s32 	%r14, %r48, %r6;
	shr.u32 	%r49, %r14, 5;
	add.s32 	%r15, %r49, 1;
	and.b32  	%r16, %r15, 7;
	and.b32  	%r17, %r15, 15;
	setp.lt.s32 	%p2, %r13, 0;
	@%p2 bra 	$L__BB15_22;
	mul.lo.s32 	%r50, %r13, %r32;
	cvt.s64.s32 	%rd5, %r50;
	add.s64 	%rd6, %rd5, %rd3;
	setp.gt.s32 	%p3, %r6, %r13;
	mov.f32 	%f142, 0f00000000;
	@%p3 bra 	$L__BB15_18;
	setp.lt.u32 	%p4, %r14, 480;
	mov.f32 	%f142, 0f00000000;
	mov.u32 	%r77, %r6;
	@%p4 bra 	$L__BB15_8;
	and.b32  	%r51, %r15, 268435440;
	neg.s32 	%r76, %r51;
	add.s64 	%rd24, %rd4, %rd5;
	shl.b64 	%rd25, %rd24, 2;
	add.s64 	%rd26, %rd2, %rd25;
	add.s64 	%rd48, %rd26, 1024;
	add.s64 	%rd27, %rd1, %rd25;
	add.s64 	%rd47, %rd27, 1024;
	mov.f32 	%f142, 0f00000000;
	mov.u32 	%r77, %r6;
$L__BB15_7:
	.pragma "nounroll";
	ld.global.f32 	%f21, [%rd48+-1024];
	ld.global.f32 	%f22, [%rd47+-1024];
	fma.rn.f32 	%f23, %f21, %f22, %f142;
	ld.global.f32 	%f24, [%rd48+-896];
	ld.global.f32 	%f25, [%rd47+-896];
	fma.rn.f32 	%f26, %f24, %f25, %f23;
	ld.global.f32 	%f27, [%rd48+-768];
	ld.global.f32 	%f28, [%rd47+-768];
	fma.rn.f32 	%f29, %f27, %f28, %f26;
	ld.global.f32 	%f30, [%rd48+-640];
	ld.global.f32 	%f31, [%rd47+-640];
	fma.rn.f32 	%f32, %f30, %f31, %f29;
	ld.global.f32 	%f33, [%rd48+-512];
	ld.global.f32 	%f34, [%rd47+-512];
	fma.rn.f32 	%f35, %f33, %f34, %f32;
	ld.global.f32 	%f36, [%rd48+-384];
	ld.global.f32 	%f37, [%rd47+-384];
	fma.rn.f32 	%f38, %f36, %f37, %f35;
	ld.global.f32 	%f39, [%rd48+-256];
	ld.global.f32 	%f40, [%rd47+-256];
	fma.rn.f32 	%f41, %f39, %f40, %f38;
	ld.global.f32 	%f42, [%rd48+-128];
	ld.global.f32 	%f43, [%rd47+-128];
	fma.rn.f32 	%f44, %f42, %f43, %f41;
	ld.global.f32 	%f45, [%rd48];
	ld.global.f32 	%f46, [%rd47];
	fma.rn.f32 	%f47, %f45, %f46, %f44;
	ld.global.f32 	%f48, [%rd48+128];
	ld.global.f32 	%f49, [%rd47+128];
	fma.rn.f32 	%f50, %f48, %f49, %f47;
	ld.global.f32 	%f51, [%rd48+256];
	ld.global.f32 	%f52, [%rd47+256];
	fma.rn.f32 	%f53, %f51, %f52, %f50;
	ld.global.f32 	%f54, [%rd48+384];
	ld.global.f32 	%f55, [%rd47+384];
	fma.rn.f32 	%f56, %f54, %f55, %f53;
	ld.global.f32 	%f57, [%rd48+512];
	ld.global.f32 	%f58, [%rd47+512];
	fma.rn.f32 	%f59, %f57, %f58, %f56;
	ld.global.f32 	%f60, [%rd48+640];
	ld.global.f32 	%f61, [%rd47+640];
	fma.rn.f32 	%f62, %f60, %f61, %f59;
	ld.global.f32 	%f63, [%rd48+768];
	ld.global.f32 	%f64, [%rd47+768];
	fma.rn.f32 	%f65, %f63, %f64, %f62;
	ld.global.f32 	%f66, [%rd48+896];
	ld.global.f32 	%f67, [%rd47+896];
	fma.rn.f32 	%f142, %f66, %f67, %f65;
	add.s32 	%r77, %r77, 512;
	add.s32 	%r76, %r76, 16;
	add.s64 	%rd48, %rd48, 2048;
	add.s64 	%rd47, %rd47, 2048;
	setp.eq.s32 	%p5, %r76, 0;
	@%p5 bra 	$L__BB15_8;
	bra.uni 	$L__BB15_7;
$L__BB15_8:
	setp.eq.s32 	%p6, %r17, 0;
	@%p6 bra 	$L__BB15_18;
	setp.lt.u32 	%p7, %r17, 8;
	@%p7 bra 	$L__BB15_11;
	cvt.u64.u32 	%rd28, %r77;
	add.s64 	%rd29, %rd6, %rd28;
	shl.b64 	%rd30, %rd29, 2;
	add.s64 	%rd31, %rd2, %rd30;
	ld.global.f32 	%f69, [%rd31];
	add.s64 	%rd32, %rd1, %rd30;
	ld.global.f32 	%f70, [%rd32];
	fma.rn.f32 	%f71, %f69, %f70, %f142;
	ld.global.f32 	%f72, [%rd31+128];
	ld.global.f32 	%f73, [%rd32+128];
	fma.rn.f32 	%f74, %f72, %f73, %f71;
	ld.global.f32 	%f75, [%rd31+256];
	ld.global.f32 	%f76, [%rd32+256];
	fma.rn.f32 	%f77, %f75, %f76, %f74;
	ld.global.f32 	%f78, [%rd31+384];
	ld.global.f32 	%f79, [%rd32+384];
	fma.rn.f32 	%f80, %f78, %f79, %f77;
	ld.global.f32 	%f81, [%rd31+512];
	ld.global.f32 	%f82, [%rd32+512];
	fma.rn.f32 	%f83, %f81, %f82, %f80;
	ld.global.f32 	%f84, [%rd31+640];
	ld.global.f32 	%f85, [%rd32+640];
	fma.rn.f32 	%f86, %f84, %f85, %f83;
	ld.global.f32 	%f87, [%rd31+768];
	ld.global.f32 	%f88, [%rd32+768];
	fma.rn.f32 	%f89, %f87, %f88, %f86;
	ld.global.f32 	%f90, [%rd31+896];
	ld.global.f32 	%f91, [%rd32+896];
	fma.rn.f32 	%f142, %f90, %f91, %f89;
	add.s32 	%r77, %r77, 256;
$L__BB15_11:
	setp.eq.s32 	%p8, %r16, 0;
	@%p8 bra 	$L__BB15_18;
	and.b32  	%r22, %r15, 3;
	setp.lt.u32 	%p9, %r16, 4;
	@%p9 bra 	$L__BB15_14;
	cvt.u64.u32 	%rd33, %r77;
	add.s64 	%rd34, %rd6, %rd33;
	shl.b64 	%rd35, %rd34, 2;
	add.s64 	%rd36, %rd2, %rd35;
	ld.global.f32 	%f93, [%rd36];
	add.s64 	%rd37, %rd1, %rd35;
	ld.global.f32 	%f94, [%rd37];
	fma.rn.f32 	%f95, %f93, %f94, %f142;
	ld.global.f32 	%f96, [%rd36+128];
	ld.global.f32 	%f97, [%rd37+128];
	fma.rn.f32 	%f98, %f96, %f97, %f95;
	ld.global.f32 	%f99, [%rd36+256];
	ld.global.f32 	%f100, [%rd37+256];
	fma.rn.f32 	%f101, %f99, %f100, %f98;
	ld.global.f32 	%f102, [%rd36+384];
	ld.global.f32 	%f103, [%rd37+384];
	fma.rn.f32 	%f142, %f102, %f103, %f101;
	add.s32 	%r77, %r77, 128;
$L__BB15_14:
	setp.eq.s32 	%p10, %r22, 0;
	@%p10 bra 	$L__BB15_18;
	cvt.u64.u32 	%rd38, %r77;
	add.s64 	%rd39, %rd6, %rd38;
	shl.b64 	%rd40, %rd39, 2;
	add.s64 	%rd9, %rd2, %rd40;
	ld.global.f32 	%f104, [%rd9];
	add.s64 	%rd10, %rd1, %rd40;
	ld.global.f32 	%f105, [%rd10];
	fma.rn.f32 	%f142, %f104, %f105, %f142;
	setp.eq.s32 	%p11, %r22, 1;
	@%p11 bra 	$L__BB15_18;
	ld.global.f32 	%f106, [%rd9+128];
	ld.global.f32 	%f107, [%rd10+128];
	fma.rn.f32 	%f142, %f106, %f107, %f142;
	setp.eq.s32 	%p12, %r22, 2;
	@%p12 bra 	$L__BB15_18;
	ld.global.f32 	%f108, [%rd9+256];
	ld.global.f32 	%f109, [%rd10+256];
	fma.rn.f32 	%f142, %f108, %f109, %f142;
$L__BB15_18:
	setp.gt.s32 	%p13, %r6, %r13;
	mov.b32 	%r52, %f142;
	shfl.sync.bfly.b32	%r53|%p14, %r52, 16, 31, -1;
	mov.b32 	%f110, %r53;
	add.f32 	%f111, %f142, %f110;
	mov.b32 	%r54, %f111;
	shfl.sync.bfly.b32	%r55|%p15, %r54, 8, 31, -1;
	mov.b32 	%f112, %r55;
	add.f32 	%f113, %f111, %f112;
	mov.b32 	%r56, %f113;
	shfl.sync.bfly.b32	%r57|%p16, %r56, 4, 31, -1;
	mov.b32 	%f114, %r57;
	add.f32 	%f115, %f113, %f114;
	mov.b32 	%r58, %f115;
	shfl.sync.bfly.b32	%r59|%p17, %r58, 2, 31, -1;
	mov.b32 	%f116, %r59;
	add.f32 	%f117, %f115, %f116;
	mov.b32 	%r60, %f117;
	shfl.sync.bfly.b32	%r61|%p18, %r60, 1, 31, -1;
	mov.b32 	%f118, %r61;
	add.f32 	%f119, %f117, %f118;
	st.shared.f32 	[%r9], %f119;
	barrier.sync 	0;
	ld.shared.f32 	%f120, [%r8];
	mov.b32 	%r62, %f120;
	shfl.sync.bfly.b32	%r63|%p19, %r62, 16, 31, -1;
	mov.b32 	%f121, %r63;
	add.f32 	%f122, %f120, %f121;
	mov.b32 	%r64, %f122;
	shfl.sync.bfly.b32	%r65|%p20, %r64, 8, 31, -1;
	mov.b32 	%f123, %r65;
	add.f32 	%f124, %f122, %f123;
	mov.b32 	%r66, %f124;
	shfl.sync.bfly.b32	%r67|%p21, %r66, 4, 31, -1;
	mov.b32 	%f125, %r67;
	add.f32 	%f126, %f124, %f125;
	mov.b32 	%r68, %f126;
	shfl.sync.bfly.b32	%r69|%p22, %r68, 2, 31, -1;
	mov.b32 	%f127, %r69;
	add.f32 	%f128, %f126, %f127;
	mov.b32 	%r70, %f128;
	shfl.sync.bfly.b32	%r71|%p23, %r70, 1, 31, -1;
	mov.b32 	%f129, %r71;
	add.f32 	%f15, %f128, %f129;
	@%p13 bra 	$L__BB15_21;
	mov.u32 	%r78, %r6;
$L__BB15_20:
	cvt.u64.u32 	%rd44, %r78;
	add.s64 	%rd45, %rd6, %rd44;
	shl.b64 	%rd46, %rd45, 2;
	add.s64 	%rd41, %rd17, %rd46;
	// begin inline asm
	ld.global.cs.f32 %f130, [%rd41];
	// end inline asm
	add.s64 	%rd42, %rd16, %rd46;
	// begin inline asm
	ld.global.cs.f32 %f131, [%rd42];
	// end inline asm
	sub.f32 	%f133, %f131, %f15;
	mul.f32 	%f134, %f130, %f133;
	add.s64 	%rd43, %rd15, %rd46;
	mul.f32 	%f132, %f16, %f134;
	// begin inline asm
	st.global.cs.f32 [%rd43], %f132;
	// end inline asm
	add.s32 	%r78, %r78, 32;
	setp.le.s32 	%p24, %r78, %r13;
	@%p24 bra 	$L__BB15_20;
$L__BB15_21:
	add.s32 	%r72, %r72, 1;
	setp.ne.s32 	%p25, %r72, 4;
	@%p25 bra 	$L__BB15_3;
$L__BB15_22:
	ret;

}
	// .globl	softmax_autoregressive_nomask_backward_kernel8
.visible .entry softmax_autoregressive_nomask_backward_kernel8(
	.param .u64 .ptr .align 1 softmax_autoregressive_nomask_backward_kernel8_param_0,
	.param .u64 .ptr .align 1 softmax_autoregressive_nomask_backward_kernel8_param_1,
	.param .u64 .ptr .align 1 softmax_autoregressive_nomask_backward_kernel8_param_2,
	.param .u32 softmax_autoregressive_nomask_backward_kernel8_param_3,
	.param .u32 softmax_autoregressive_nomask_backward_kernel8_param_4,
	.param .f32 softmax_autoregressive_nomask_backward_kernel8_param_5
)
{
	.reg .pred 	%p<30>;
	.reg .b32 	%r<88>;
	.reg .b32 	%f<173>;
	.reg .b64 	%rd<73>;
	// demoted variable
	.shared .align 4 .b8 _ZZ46softmax_autoregressive_nomask_backward_kernel8E9block_acc[128];
	ld.param.u64 	%rd19, [softmax_autoregressive_nomask_backward_kernel8_param_0];
	ld.param.u64 	%rd20, [softmax_autoregressive_nomask_backward_kernel8_param_1];
	ld.param.u64 	%rd21, [softmax_autoregressive_nomask_backward_kernel8_param_2];
	ld.param.u32 	%r37, [softmax_autoregressive_nomask_backward_kernel8_param_4];
	ld.param.f32 	%f16, [softmax_autoregressive_nomask_backward_kernel8_param_5];
	cvta.to.global.u64 	%rd1, %rd20;
	cvta.to.global.u64 	%rd2, %rd21;
	mov.u32 	%r1, %tid.x;
	mov.u32 	%r2, %tid.y;
	mov.u32 	%r3, %tid.z;
	mov.u32 	%r4, %ntid.x;
	mov.u32 	%r5, %ntid.y;
	mad.lo.s32 	%r38, %r3, %r5, %r2;
	mul.lo.s32 	%r6, %r38, %r4;
	add.s32 	%r7, %r6, %r1;
	shl.b32 	%r8, %r7, 11;
	mov.u32 	%r39, %ctaid.y;
	mul.lo.s32 	%r40, %r37, %r39;
	mul.lo.s32 	%r41, %r40, %r37;
	cvt.s64.s32 	%rd3, %r41;
	setp.gt.u32 	%p1, %r8, 65535;
	shl.b32 	%r42, %r7, 2;
	and.b32  	%r43, %r42, 124;
	mov.u32 	%r44, _ZZ46softmax_autoregressive_nomask_backward_kernel8E9block_acc;
	add.s32 	%r9, %r44, %r43;
	@%p1 bra 	$L__BB16_2;
	mov.b32 	%r45, 0;
	st.shared.u32 	[%r9], %r45;
$L__BB16_2:
	shr.u32 	%r47, %r8, 14;
	and.b32  	%r48, %r47, 262140;
	add.s32 	%r10, %r44, %r48;
	add.s32 	%r11, %r7, 32;
	max.s32 	%r50, %r37, %r11;
	not.b32 	%r51, %r6;
	add.s32 	%r52, %r50, %r51;
	sub.s32 	%r12, %r52, %r1;
	shr.u32 	%r53, %r12, 5;
	add.s32 	%r54, %r53, 1;
	and.b32  	%r13, %r54, 15;
	add.s32 	%r14, %r13, -1;
	and.b32  	%r15, %r54, 7;
	add.s32 	%r16, %r15, -1;
	and.b32  	%r17, %r54, 3;
	cvt.u64.u32 	%rd4, %r7;
	add.s32 	%r18, %r7, 64;
	add.s32 	%r19, %r7, 96;
	and.b32  	%r55, %r54, 268435440;
	neg.s32 	%r20, %r55;
	mul.wide.u32 	%rd22, %r3, %r5;
	cvt.u64.u32 	%rd23, %r2;
	add.s64 	%rd24, %rd22, %rd23;
	cvt.u64.u32 	%rd25, %r4;
	mad.lo.s64 	%rd26, %rd24, %rd25, %rd3;
	cvt.u64.u32 	%rd27, %r1;
	add.s64 	%rd5, %rd26, %rd27;
	mov.u32 	%r56, %ctaid.x;
	shl.b32 	%r57, %r56, 2;
	not.b32 	%r58, %r57;
	add.s32 	%r21, %r37, %r58;
	mov.b32 	%r80, 0;
$L__BB16_3:
	sub.s32 	%r23, %r21, %r80;
	setp.lt.s32 	%p2, %r23, 0;
	@%p2 bra 	$L__BB16_26;
	setp.ge.s32 	%p3, %r7, %r37;
	mul.lo.s32 	%r59, %r23, %r37;
	cvt.s64.s32 	%rd6, %r59;
	add.s64 	%rd7, %rd6, %rd3;
	mov.f32 	%f172, 0f00000000;
	@%p3 bra 	$L__BB16_18;
	setp.lt.u32 	%p4, %r12, 480;
	mov.f32 	%f172, 0f00000000;
	mov.u32 	%r85, %r7;
	@%p4 bra 	$L__BB16_8;
	add.s64 	%rd28, %rd5, %rd6;
	shl.b64 	%rd29, %rd28, 2;
	add.s64 	%rd30, %rd2, %rd29;
	add.s64 	%rd72, %rd30, 1024;
	add.s64 	%rd31, %rd1, %rd29;
	add.s64 	%rd71, %rd31, 1024;
	mov.f32 	%f172, 0f00000000;
	mov.u32 	%r84, %r20;
	mov.u32 	%r85, %r7;
$L__BB16_7:
	.pragma "nounroll";
	ld.global.f32 	%f21, [%rd72+-1024];
	ld.global.f32 	%f22, [%rd71+-1024];
	fma.rn.f32 	%f23, %f21, %f22, %f172;
	ld.global.f32 	%f24, [%rd72+-896];
	ld.global.f32 	%f25, [%rd71+-896];
	fma.rn.f32 	%f26, %f24, %f25, %f23;
	ld.global.f32 	%f27, [%rd72+-768];
	ld.global.f32 	%f28, [%rd71+-768];
	fma.rn.f32 	%f29, %f27, %f28, %f26;
	ld.global.f32 	%f30, [%rd72+-640];
	ld.global.f32 	%f31, [%rd71+-640];
	fma.rn.f32 	%f32, %f30, %f31, %f29;
	ld.global.f32 	%f33, [%rd72+-512];
	ld.global.f32 	%f34, [%rd71+-512];
	fma.rn.f32 	%f35, %f33, %f34, %f32;
	ld.global.f32 	%f36, [%rd72+-384];
	ld.global.f32 	%f37, [%rd71+-384];
	fma.rn.f32 	%f38, %f36, %f37, %f35;
	ld.global.f32 	%f39, [%rd72+-256];
	ld.global.f32 	%f40, [%rd71+-256];
	fma.rn.f32 	%f41, %f39, %f40, %f38;
	ld.global.f32 	%f42, [%rd72+-128];
	ld.global.f32 	%f43, [%rd71+-128];
	fma.rn.f32 	%f44, %f42, %f43, %f41;
	ld.global.f32 	%f45, [%rd72];
	ld.global.f32 	%f46, [%rd71];
	fma.rn.f32 	%f47, %f45, %f46, %f44;
	ld.global.f32 	%f48, [%rd72+128];
	ld.global.f32 	%f49, [%rd71+128];
	fma.rn.f32 	%f50, %f48, %f49, %f47;
	ld.global.f32 	%f51, [%rd72+256];
	ld.global.f32 	%f52, [%rd71+256];
	fma.rn.f32 	%f53, %f51, %f52, %f50;
	ld.global.f32 	%f54, [%rd72+384];
	ld.global.f32 	%f55, [%rd71+384];
	fma.rn.f32 	%f56, %f54, %f55, %f53;
	ld.global.f32 	%f57, [%rd72+512];
	ld.global.f32 	%f58, [%rd71+512];
	fma.rn.f32 	%f59, %f57, %f58, %f56;
	ld.global.f32 	%f60, [%rd72+640];
	ld.global.f32 	%f61, [%rd71+640];
	fma.rn.f32 	%f62, %f60, %f61, %f59;
	ld.global.f32 	%f63, [%rd72+768];
	ld.global.f32 	%f64, [%rd71+768];
	fma.rn.f32 	%f65, %f63, %f64, %f62;
	ld.global.f32 	%f66, [%rd72+896];
	ld.global.f32 	%f67, [%rd71+896];
	fma.rn.f32 	%f172, %f66, %f67, %f65;
	add.s32 	%r85, %r85, 512;
	add.s32 	%r84, %r84, 16;
	add.s64 	%rd72, %rd72, 2048;
	add.s64 	%rd71, %rd71, 2048;
	setp.eq.s32 	%p5, %r84, 0;
	@%p5 bra 	$L__BB16_8;
	bra.uni 	$L__BB16_7;
$L__BB16_8:
	setp.eq.s32 	%p6, %r13, 0;
	@%p6 bra 	$L__BB16_18;
	setp.lt.u32 	%p7, %r14, 7;
	@%p7 bra 	$L__BB16_11;
	cvt.u64.u32 	%rd32, %r85;
	add.s64 	%rd33, %rd7, %rd32;
	shl.b64 	%rd34, %rd33, 2;
	add.s64 	%rd35, %rd2, %rd34;
	ld.global.f32 	%f69, [%rd35];
	add.s64 	%rd36, %rd1, %rd34;
	ld.global.f32 	%f70, [%rd36];
	fma.rn.f32 	%f71, %f69, %f70, %f172;
	ld.global.f32 	%f72, [%rd35+128];
	ld.global.f32 	%f73, [%rd36+128];
	fma.rn.f32 	%f74, %f72, %f73, %f71;
	ld.global.f32 	%f75, [%rd35+256];
	ld.global.f32 	%f76, [%rd36+256];
	fma.rn.f32 	%f77, %f75, %f76, %f74;
	ld.global.f32 	%f78, [%rd35+384];
	ld.global.f32 	%f79, [%rd36+384];
	fma.rn.f32 	%f80, %f78, %f79, %f77;
	ld.global.f32 	%f81, [%rd35+512];
	ld.global.f32 	%f82, [%rd36+512];
	fma.rn.f32 	%f83, %f81, %f82, %f80;
	ld.global.f32 	%f84, [%rd35+640];
	ld.global.f32 	%f85, [%rd36+640];
	fma.rn.f32 	%f86, %f84, %f85, %f83;
	ld.global.f32 	%f87, [%rd35+768];
	ld.global.f32 	%f88, [%rd36+768];
	fma.rn.f32 	%f89, %f87, %f88, %f86;
	ld.global.f32 	%f90, [%rd35+896];
	ld.global.f32 	%f91, [%rd36+896];
	fma.rn.f32 	%f172, %f90, %f91, %f89;
	add.s32 	%r85, %r85, 256;
$L__BB16_11:
	setp.eq.s32 	%p8, %r15, 0;
	@%p8 bra 	$L__BB16_18;
	setp.lt.u32 	%p9, %r16, 3;
	@%p9 bra 	$L__BB16_14;
	cvt.u64.u32 	%rd37, %r85;
	add.s64 	%rd38, %rd7, %rd37;
	shl.b64 	%rd39, %rd38, 2;
	add.s64 	%rd40, %rd2, %rd39;
	ld.global.f32 	%f93, [%rd40];
	add.s64 	%rd41, %rd1, %rd39;
	ld.global.f32 	%f94, [%rd41];
	fma.rn.f32 	%f95, %f93, %f94, %f172;
	ld.global.f32 	%f96, [%rd40+128];
	ld.global.f32 	%f97, [%rd41+128];
	fma.rn.f32 	%f98, %f96, %f97, %f95;
	ld.global.f32 	%f99, [%rd40+256];
	ld.global.f32 	%f100, [%rd41+256];
	fma.rn.f32 	%f101, %f99, %f100, %f98;
	ld.global.f32 	%f102, [%rd40+384];
	ld.global.f32 	%f103, [%rd41+384];
	fma.rn.f32 	%f172, %f102, %f103, %f101;
	add.s32 	%r85, %r85, 128;
$L__BB16_14:
	setp.eq.s32 	%p10, %r17, 0;
	@%p10 bra 	$L__BB16_18;
	setp.eq.s32 	%p11, %r17, 1;
	cvt.u64.u32 	%rd42, %r85;
	add.s64 	%rd43, %rd7, %rd42;
	shl.b64 	%rd44, %rd43, 2;
	add.s64 	%rd10, %rd2, %rd44;
	ld.global.f32 	%f104, [%rd10];
	add.s64 	%rd11, %rd1, %rd44;
	ld.global.f32 	%f105, [%rd11];
	fma.rn.f32 	%f172, %f104, %f105, %f172;
	@%p11 bra 	$L__BB16_18;
	setp.eq.s32 	%p12, %r17, 2;
	ld.global.f32 	%f106, [%rd10+128];
	ld.global.f32 	%f107, [%rd11+128];
	fma.rn.f32 	%f172, %f106, %f107, %f172;
	@%p12 bra 	$L__BB16_18;
	ld.global.f32 	%f108, [%rd10+256];
	ld.global.f32 	%f109, [%rd11+256];
	fma.rn.f32 	%f172, %f108, %f109, %f172;
$L__BB16_18:
	setp.ge.s32 	%p13, %r7, %r37;
	mov.b32 	%r60, %f172;
	shfl.sync.bfly.b32	%r61|%p14, %r60, 16, 31, -1;
	mov.b32 	%f110, %r61;
	add.f32 	%f111, %f172, %f110;
	mov.b32 	%r62, %f111;
	shfl.sync.bfly.b32	%r63|%p15, %r62, 8, 31, -1;
	mov.b32 	%f112, %r63;
	add.f32 	%f113, %f111, %f112;
	mov.b32 	%r64, %f113;
	shfl.sync.bfly.b32	%r65|%p16, %r64, 4, 31, -1;
	mov.b32 	%f114, %r65;
	add.f32 	%f115, %f113, %f114;
	mov.b32 	%r66, %f115;
	shfl.sync.bfly.b32	%r67|%p17, %r66, 2, 31, -1;
	mov.b32 	%f116, %r67;
	add.f32 	%f117, %f115, %f116;
	mov.b32 	%r68, %f117;
	shfl.sync.bfly.b32	%r69|%p18, %r68, 1, 31, -1;
	mov.b32 	%f118, %r69;
	add.f32 	%f119, %f117, %f118;
	st.shared.f32 	[%r10], %f119;
	barrier.sync 	0;
	ld.shared.f32 	%f120, [%r9];
	mov.b32 	%r70, %f120;
	shfl.sync.bfly.b32	%r71|%p19, %r70, 16, 31, -1;
	mov.b32 	%f121, %r71;
	add.f32 	%f122, %f120, %f121;
	mov.b32 	%r72, %f122;
	shfl.sync.bfly.b32	%r73|%p20, %r72, 8, 31, -1;
	mov.b32 	%f123, %r73;
	add.f32 	%f124, %f122, %f123;
	mov.b32 	%r74, %f124;
	shfl.sync.bfly.b32	%r75|%p21, %r74, 4, 31, -1;
	mov.b32 	%f125, %r75;
	add.f32 	%f126, %f124, %f125;
	mov.b32 	%r76, %f126;
	shfl.sync.bfly.b32	%r77|%p22, %r76, 2, 31, -1;
	mov.b32 	%f127, %r77;
	add.f32 	%f128, %f126, %f127;
	mov.b32 	%r78, %f128;
	shfl.sync.bfly.b32	%r79|%p23, %r78, 1, 31, -1;
	mov.b32 	%f129, %r79;
	add.f32 	%f15, %f128, %f129;
	@%p13 bra 	$L__BB16_25;
	setp.eq.s32 	%p24, %r17, 0;
	mov.u32 	%r86, %r7;
	@%p24 bra 	$L__BB16_23;
	setp.eq.s32 	%p25, %r17, 1;
	add.s64 	%rd48, %rd7, %rd4;
	shl.b64 	%rd49, %rd48, 2;
	add.s64 	%rd45, %rd21, %rd49;
	// begin inline asm
	ld.global.cs.f32 %f130, [%rd45];
	// end inline asm
	add.s64 	%rd46, %rd20, %rd49;
	// begin inline asm
	ld.global.cs.f32 %f131, [%rd46];
	// end inline asm
	sub.f32 	%f133, %f131, %f15;
	mul.f32 	%f134, %f130, %f133;
	add.s64 	%rd47, %rd19, %rd49;
	mul.f32 	%f132, %f16, %f134;
	// begin inline asm
	st.global.cs.f32 [%rd47], %f132;
	// end inline asm
	mov.u32 	%r86, %r11;
	@%p25 bra 	$L__BB16_23;
	setp.eq.s32 	%p26, %r17, 2;
	add.s64 	%rd50, %rd45, 128;
	// begin inline asm
	ld.global.cs.f32 %f135, [%rd50];
	// end inline asm
	add.s64 	%rd51, %rd46, 128;
	// begin inline asm
	ld.global.cs.f32 %f136, [%rd51];
	// end inline asm
	sub.f32 	%f138, %f136, %f15;
	mul.f32 	%f139, %f135, %f138;
	add.s64 	%rd52, %rd47, 128;
	mul.f32 	%f137, %f16, %f139;
	// begin inline asm
	st.global.cs.f32 [%rd52], %f137;
	// end inline asm
	mov.u32 	%r86, %r18;
	@%p26 bra 	$L__BB16_23;
	add.s64 	%rd53, %rd45, 256;
	// begin inline asm
	ld.global.cs.f32 %f140, [%rd53];
	// end inline asm
	add.s64 	%rd54, %rd46, 256;
	// begin inline asm
	ld.global.cs.f32 %f141, [%rd54];
	// end inline asm
	sub.f32 	%f143, %f141, %f15;
	mul.f32 	%f144, %f140, %f143;
	add.s64 	%rd55, %rd47, 256;
	mul.f32 	%f142, %f16, %f144;
	// begin inline asm
	st.global.cs.f32 [%rd55], %f142;
	// end inline asm
	mov.u32 	%r86, %r19;
$L__BB16_23:
	setp.lt.u32 	%p27, %r12, 96;
	@%p27 bra 	$L__BB16_25;
$L__BB16_24:
	cvt.u64.u32 	%rd68, %r86;
	add.s64 	%rd69, %rd7, %rd68;
	shl.b64 	%rd70, %rd69, 2;
	add.s64 	%rd56, %rd21, %rd70;
	// begin inline asm
	ld.global.cs.f32 %f145, [%rd56];
	// end inline asm
	add.s64 	%rd57, %rd20, %rd70;
	// begin inline asm
	ld.global.cs.f32 %f146, [%rd57];
	// end inline asm
	sub.f32 	%f157, %f146, %f15;
	mul.f32 	%f158, %f145, %f157;
	add.s64 	%rd58, %rd19, %rd70;
	mul.f32 	%f147, %f16, %f158;
	// begin inline asm
	st.global.cs.f32 [%rd58], %f147;
	// end inline asm
	add.s64 	%rd59, %rd56, 128;
	// begin inline asm
	ld.global.cs.f32 %f148, [%rd59];
	// end inline asm
	add.s64 	%rd60, %rd57, 128;
	// begin inline asm
	ld.global.cs.f32 %f149, [%rd60];
	// end inline asm
	sub.f32 	%f159, %f149, %f15;
	mul.f32 	%f160, %f148, %f159;
	add.s64 	%rd61, %rd58, 128;
	mul.f32 	%f150, %f16, %f160;
	// begin inline asm
	st.global.cs.f32 [%rd61], %f150;
	// end inline asm
	add.s64 	%rd62, %rd56, 256;
	// begin inline asm
	ld.global.cs.f32 %f151, [%rd62];
	// end inline asm
	add.s64 	%rd63, %rd57, 256;
	// begin inline asm
	ld.global.cs.f32 %f152, [%rd63];
	// end inline asm
	sub.f32 	%f161, %f152, %f15;
	mul.f32 	%f162, %f151, %f161;
	add.s64 	%rd64, %rd58, 256;
	mul.f32 	%f153, %f16, %f162;
	// begin inline asm
	st.global.cs.f32 [%rd64], %f153;
	// end inline asm
	add.s64 	%rd65, %rd56, 384;
	// begin inline asm
	ld.global.cs.f32 %f154, [%rd65];
	// end inline asm
	add.s64 	%rd66, %rd57, 384;
	// begin inline asm
	ld.global.cs.f32 %f155, [%rd66];
	// end inline asm
	sub.f32 	%f163, %f155, %f15;
	mul.f32 	%f164, %f154, %f163;
	add.s64 	%rd67, %rd58, 384;
	mul.f32 	%f156, %f16, %f164;
	// begin inline asm
	st.global.cs.f32 [%rd67], %f156;
	// end inline asm
	add.s32 	%r86, %r86, 128;
	setp.lt.s32 	%p28, %r86, %r37;
	@%p28 bra 	$L__BB16_24;
$L__BB16_25:
	add.s32 	%r80, %r80, 1;
	setp.ne.s32 	%p29, %r80, 4;
	@%p29 bra 	$L__BB16_3;
$L__BB16_26:
	ret;

}
	// .globl	softmax_forward_kernel52
.visible .entry softmax_forward_kernel52(
	.param .u64 .ptr .align 1 softmax_forward_kernel52_param_0,
	.param .f32 softmax_forward_kernel52_param_1,
	.param .u64 .ptr .align 1 softmax_forward_kernel52_param_2,
	.param .u32 softmax_forward_kernel52_param_3,
	.param .u32 softmax_forward_kernel52_param_4
)
{
	.reg .pred 	%p<20>;
	.reg .b32 	%r<90>;
	.reg .b32 	%f<228>;
	.reg .b64 	%rd<49>;

	ld.param.u64 	%rd17, [softmax_forward_kernel52_param_0];
	ld.param.f32 	%f13, [softmax_forward_kernel52_param_1];
	ld.param.u64 	%rd18, [softmax_forward_kernel52_param_2];
	ld.param.u32 	%r18, [softmax_forward_kernel52_param_3];
	ld.param.u32 	%r17, [softmax_forward_kernel52_param_4];
	mov.u32 	%r1, %tid.x;
	and.b32  	%r89, %r1, 31;
	shr.u32 	%r19, %r1, 5;
	mov.u32 	%r20, %ntid.x;
	shr.u32 	%r21, %r20, 5;
	mov.u32 	%r22, %nctaid.x;
	mov.u32 	%r23, %ctaid.x;
	not.b32 	%r24, %r23;
	add.s32 	%r25, %r22, %r24;
	mad.lo.s32 	%r3, %r25, %r21, %r19;
	mul.lo.s32 	%r26, %r17, %r18;
	setp.ge.s32 	%p1, %r3, %r26;
	@%p1 bra 	$L__BB17_13;
	cvta.to.global.u64 	%rd1, %rd18;
	rem.s32 	%r4, %r3, %r17;
	shr.s32 	%r27, %r4, 31;
	shr.u32 	%r28, %r27, 30;
	add.s32 	%r29, %r4, %r28;
	shr.s32 	%r5, %r29, 2;
	mul.lo.s32 	%r30, %r17, %r3;
	cvt.s64.s32 	%rd2, %r30;
	setp.ge.s32 	%p2, %r89, %r5;
	mov.f32 	%f225, 0f00000000;
	mov.f32 	%f226, 0fFF7FFFFF;
	@%p2 bra 	$L__BB17_4;
	and.b32  	%r31, %r1, 31;
	mul.wide.u32 	%rd19, %r31, 16;
	shl.b64 	%rd20, %rd2, 2;
	add.s64 	%rd21, %rd19, %rd20;
	add.s64 	%rd22, %rd21, %rd1;
	add.s64 	%rd45, %rd22, 8;
	mov.f32 	%f223, 0fFF7FFFFF;
	mov.f32 	%f225, 0f00000000;
	mov.u32 	%r86, %r89;
$L__BB17_3:
	ld.global.f32 	%f18, [%rd45+-8];
	ld.global.f32 	%f19, [%rd45+-4];
	ld.global.f32 	%f20, [%rd45];
	ld.global.f32 	%f21, [%rd45+4];
	max.f32 	%f22, %f223, %f18;
	max.f32 	%f23, %f22, %f19;
	max.f32 	%f24, %f23, %f20;
	max.f32 	%f226, %f24, %f21;
	sub.f32 	%f25, %f223, %f226;
	mul.f32 	%f26, %f13, %f25;
	fma.rn.f32 	%f27, %f26, 0f3BBB989D, 0f3F000000;
	cvt.sat.f32.f32 	%f28, %f27;
	mov.f32 	%f29, 0f4B400001;
	mov.f32 	%f30, 0f437C0000;
	fma.rm.f32 	%f31, %f28, %f30, %f29;
	add.f32 	%f32, %f31, 0fCB40007F;
	neg.f32 	%f33, %f32;
	fma.rn.f32 	%f34, %f26, 0f3FB8AA3B, %f33;
	fma.rn.f32 	%f35, %f26, 0f32A57060, %f34;
	mov.b32 	%r32, %f31;
	shl.b32 	%r33, %r32, 23;
	mov.b32 	%f36, %r33;
	ex2.approx.ftz.f32 	%f37, %f35;
	mul.f32 	%f38, %f37, %f36;
	sub.f32 	%f39, %f18, %f226;
	mul.f32 	%f40, %f13, %f39;
	fma.rn.f32 	%f41, %f40, 0f3BBB989D, 0f3F000000;
	cvt.sat.f32.f32 	%f42, %f41;
	fma.rm.f32 	%f43, %f42, %f30, %f29;
	add.f32 	%f44, %f43, 0fCB40007F;
	neg.f32 	%f45, %f44;
	fma.rn.f32 	%f46, %f40, 0f3FB8AA3B, %f45;
	fma.rn.f32 	%f47, %f40, 0f32A57060, %f46;
	mov.b32 	%r34, %f43;
	shl.b32 	%r35, %r34, 23;
	mov.b32 	%f48, %r35;
	ex2.approx.ftz.f32 	%f49, %f47;
	mul.f32 	%f50, %f49, %f48;
	fma.rn.f32 	%f51, %f225, %f38, %f50;
	sub.f32 	%f52, %f19, %f226;
	mul.f32 	%f53, %f13, %f52;
	fma.rn.f32 	%f54, %f53, 0f3BBB989D, 0f3F000000;
	cvt.sat.f32.f32 	%f55, %f54;
	fma.rm.f32 	%f56, %f55, %f30, %f29;
	add.f32 	%f57, %f56, 0fCB40007F;
	neg.f32 	%f58, %f57;
	fma.rn.f32 	%f59, %f53, 0f3FB8AA3B, %f58;
	fma.rn.f32 	%f60, %f53, 0f32A57060, %f59;
	mov.b32 	%r36, %f56;
	shl.b32 	%r37, %r36, 23;
	mov.b32 	%f61, %r37;
	ex2.approx.ftz.f32 	%f62, %f60;
	fma.rn.f32 	%f63, %f62, %f61, %f51;
	sub.f32 	%f64, %f20, %f226;
	mul.f32 	%f65, %f13, %f64;
	fma.rn.f32 	%f66, %f65, 0f3BBB989D, 0f3F000000;
	cvt.sat.f32.f32 	%f67, %f66;
	fma.rm.f32 	%f68, %f67, %f30, %f29;
	add.f32 	%f69, %f68, 0fCB40007F;
	neg.f32 	%f70, %f69;
	fma.rn.f32 	%f71, %f65, 0f3FB8AA3B, %f70;
	fma.rn.f32 	%f72, %f65, 0f32A57060, %f71;
	mov.b32 	%r38, %f68;
	shl.b32 	%r39, %r38, 23;
	mov.b32 	%f73, %r39;
	ex2.approx.ftz.f32 	%f74, %f72;
	fma.rn.f32 	%f75, %f74, %f73, %f63;
	sub.f32 	%f76, %f21, %f226;
	mul.f32 	%f77, %f13, %f76;
	fma.rn.f32 	%f78, %f77, 0f3BBB989D, 0f3F000000;
	cvt.sat.f32.f32 	%f79, %f78;
	fma.rm.f32 	%f80, %f79, %f30, %f29;
	add.f32 	%f81, %f80, 0fCB40007F;
	neg.f32 	%f82, %f81;
	fma.rn.f32 	%f83, %f77, 0f3FB8AA3B, %f82;
	fma.rn.f32 	%f84, %f77, 0f32A57060, %f83;
	mov.b32 	%r40, %f80;
	shl.b32 	%r41, %r40, 23;
	mov.b32 	%f85, %r41;
	ex2.approx.ftz.f32 	%f86, %f84;
	fma.rn.f32 	%f225, %f86, %f85, %f75;
	add.s32 	%r86, %r86, 32;
	add.s64 	%rd45, %rd45, 512;
	setp.lt.s32 	%p3, %r86, %r5;
	mov.f32 	%f223, %f226;
	@%p3 bra 	$L__BB17_3;
$L__BB17_4:
	shl.b32 	%r42, %r5, 2;
	add.s32 	%r8, %r42, %r89;
	setp.gt.s32 	%p4, %r8, %r4;
	@%p4 bra 	$L__BB17_6;
	shl.b64 	%rd23, %rd2, 2;
	add.s64 	%rd24, %rd1, %rd23;
	mul.wide.s32 	%rd25, %r8, 4;
	add.s64 	%rd26, %rd24, %rd25;
	ld.global.f32 	%f87, [%rd26];
	max.f32 	%f7, %f226, %f87;
	sub.f32 	%f88, %f226, %f7;
	mul.f32 	%f89, %f13, %f88;
	fma.rn.f32 	%f90, %f89, 0f3BBB989D, 0f3F000000;
	cvt.sat.f32.f32 	%f91, %f90;
	mov.f32 	%f92, 0f4B400001;
	mov.f32 	%f93, 0f437C0000;
	fma.rm.f32 	%f94, %f91, %f93, %f92;
	add.f32 	%f95, %f94, 0fCB40007F;
	neg.f32 	%f96, %f95;
	fma.rn.f32 	%f97, %f89, 0f3FB8AA3B, %f96;
	fma.rn.f32 	%f98, %f89, 0f32A57060, %f97;
	mov.b32 	%r43, %f94;
	shl.b32 	%r44, %r43, 23;
	mov.b32 	%f99, %r44;
	ex2.approx.ftz.f32 	%f100, %f98;
	mul.f32 	%f101, %f100, %f99;
	mul.f32 	%f102, %f225, %f101;
	sub.f32 	%f103, %f87, %f7;
	mul.f32 	%f104, %f13, %f103;
	fma.rn.f32 	%f105, %f104, 0f3BBB989D, 0f3F000000;
	cvt.sat.f32.f32 	%f106, %f105;
	fma.rm.f32 	%f107, %f106, %f93, %f92;
	add.f32 	%f108, %f107, 0fCB40007F;
	neg.f32 	%f109, %f108;
	fma.rn.f32 	%f110, %f104, 0f3FB8AA3B, %f109;
	fma.rn.f32 	%f111, %f104, 0f32A57060, %f110;
	mov.b32 	%r45, %f107;
	shl.b32 	%r46, %r45, 23;
	mov.b32 	%f112, %r46;
	ex2.approx.ftz.f32 	%f113, %f111;
	fma.rn.f32 	%f225, %f113, %f112, %f102;
	mov.f32 	%f226, %f7;
$L__BB17_6:
	mov.b32 	%r47, %f226;
	shfl.sync.down.b32	%r48|%p5, %r47, 16, 31, -1;
	mov.b32 	%f114, %r48;
	max.f32 	%f115, %f226, %f114;
	mov.b32 	%r49, %f115;
	shfl.sync.down.b32	%r50|%p6, %r49, 8, 31, -1;
	mov.b32 	%f116, %r50;
	max.f32 	%f117, %f115, %f116;
	mov.b32 	%r51, %f117;
	shfl.sync.down.b32	%r52|%p7, %r51, 4, 31, -1;
	mov.b32 	%f118, %r52;
	max.f32 	%f119, %f117, %f118;
	mov.b32 	%r53, %f119;
	shfl.sync.down.b32	%r54|%p8, %r53, 2, 31, -1;
	mov.b32 	%f120, %r54;
	max.f32 	%f121, %f119, %f120;
	mov.b32 	%r55, %f121;
	shfl.sync.down.b32	%r56|%p9, %r55, 1, 31, -1;
	mov.b32 	%f122, %r56;
	max.f32 	%f11, %f121, %f122;
	sub.f32 	%f123, %f226, %f11;
	mul.f32 	%f124, %f13, %f123;
	fma.rn.f32 	%f125, %f124, 0f3BBB989D, 0f3F000000;
	cvt.sat.f32.f32 	%f126, %f125;
	mov.f32 	%f127, 0f4B400001;
	mov.f32 	%f128, 0f437C0000;
	fma.rm.f32 	%f129, %f126, %f128, %f127;
	add.f32 	%f130, %f129, 0fCB40007F;
	neg.f32 	%f131, %f130;
	fma.rn.f32 	%f132, %f124, 0f3FB8AA3B, %f131;
	fma.rn.f32 	%f133, %f124, 0f32A57060, %f132;
	mov.b32 	%r57, %f129;
	shl.b32 	%r58, %r57, 23;
	mov.b32 	%f134, %r58;
	ex2.approx.ftz.f32 	%f135, %f133;
	mul.f32 	%f136, %f135, %f134;
	mul.f32 	%f137, %f225, %f136;
	mov.b32 	%r59, %f137;
	shfl.sync.down.b32	%r60|%p10, %r59, 16, 31, -1;
	mov.b32 	%f138, %r60;
	add.f32 	%f139, %f137, %f138;
	mov.b32 	%r61, %f139;
	shfl.sync.down.b32	%r62|%p11, %r61, 8, 31, -1;
	mov.b32 	%f140, %r62;
	add.f32 	%f141, %f139, %f140;
	mov.b32 	%r63, %f141;
	shfl.sync.down.b32	%r64|%p12, %r63, 4, 31, -1;
	mov.b32 	%f142, %r64;
	add.f32 	%f143, %f141, %f142;
	mov.b32 	%r65, %f143;
	shfl.sync.down.b32	%r66|%p13, %r65, 2, 31, -1;
	mov.b32 	%f144, %r66;
	add.f32 	%f145, %f143, %f144;
	mov.b32 	%r67, %f145;
	shfl.sync.down.b32	%r68|%p14, %r67, 1, 31, -1;
	mov.b32 	%f146, %r68;
	add.f32 	%f147, %f145, %f146;
	rcp.rn.f32 	%f12, %f147;
	setp.lt.s32 	%p15, %r4, %r89;
	@%p15 bra 	$L__BB17_13;
	sub.s32 	%r9, %r4, %r89;
	and.b32  	%r69, %r9, 96;
	setp.eq.s32 	%p16, %r69, 96;
	@%p16 bra 	$L__BB17_10;
	shr.u32 	%r70, %r9, 5;
	add.s32 	%r71, %r70, 1;
	and.b32  	%r72, %r71, 3;
	cvt.u64.u32 	%rd27, %r1;
	and.b64  	%rd28, %rd27, 31;
	add.s64 	%rd29, %rd2, %rd28;
	shl.b64 	%rd30, %rd29, 2;
	add.s64 	%rd47, %rd17, %rd30;
	shl.b64 	%rd31, %rd2, 2;
	and.b32  	%r73, %r1, 31;
	mul.wide.u32 	%rd32, %r73, 4;
	add.s64 	%rd33, %rd31, %rd32;
	add.s64 	%rd46, %rd18, %rd33;
	neg.s32 	%r87, %r72;
	shl.b32 	%r74, %r71, 5;
	and.b32  	%r75, %r74, 96;
	or.b32  	%r89, %r75, %r89;
$L__BB17_9:
	.pragma "nounroll";
	// begin inline asm
	ld.global.cs.f32 %f148, [%rd46];
	// end inline asm
	sub.f32 	%f150, %f148, %f11;
	mul.f32 	%f151, %f13, %f150;
	fma.rn.f32 	%f152, %f151, 0f3BBB989D, 0f3F000000;
	cvt.sat.f32.f32 	%f153, %f152;
	mov.f32 	%f154, 0f4B400001;
	mov.f32 	%f155, 0f437C0000;
	fma.rm.f32 	%f156, %f153, %f155, %f154;
	add.f32 	%f157, %f156, 0fCB40007F;
	neg.f32 	%f158, %f157;
	fma.rn.f32 	%f159, %f151, 0f3FB8AA3B, %f158;
	fma.rn.f32 	%f160, %f151, 0f32A57060, %f159;
	mov.b32 	%r76, %f156;
	shl.b32 	%r77, %r76, 23;
	mov.b32 	%f161, %r77;
	ex2.approx.ftz.f32 	%f162, %f160;
	mul.f32 	%f163, %f162, %f161;
	mul.f32 	%f149, %f12, %f163;
	// begin inline asm
	st.global.cs.f32 [%rd47], %f149;
	// end inline asm
	add.s64 	%rd47, %rd47, 128;
	add.s64 	%rd46, %rd46, 128;
	add.s32 	%r87, %r87, 1;
	setp.ne.s32 	%p17, %r87, 0;
	@%p17 bra 	$L__BB17_9;
$L__BB17_10:
	setp.lt.u32 	%p18, %r9, 96;
	@%p18 bra 	$L__BB17_13;
	mul.wide.u32 	%rd36, %r89, 4;
	add.s64 	%rd12, %rd17, %rd36;
	shl.b64 	%rd48, %rd2, 2;
	add.s64 	%rd14, %rd18, %rd36;
$L__BB17_12:
	add.s64 	%rd37, %rd14, %rd48;
	// begin inline asm
	ld.global.cs.f32 %f164, [%rd37];
	// end inline asm
	sub.f32 	%f172, %f164, %f11;
	mul.f32 	%f173, %f13, %f172;
	fma.rn.f32 	%f174, %f173, 0f3BBB989D, 0f3F000000;
	cvt.sat.f32.f32 	%f175, %f174;
	mov.f32 	%f176, 0f4B400001;
	mov.f32 	%f177, 0f437C0000;
	fma.rm.f32 	%f178, %f175, %f177, %f176;
	add.f32 	%f179, %f178, 0fCB40007F;
	neg.f32 	%f180, %f179;
	fma.rn.f32 	%f181, %f173, 0f3FB8AA3B, %f180;
	fma.rn.f32 	%f182, %f173, 0f32A57060, %f181;
	mov.b32 	%r78, %f178;
	shl.b32 	%r79, %r78, 23;
	mov.b32 	%f183, %r79;
	ex2.approx.ftz.f32 	%f184, %f182;
	mul.f32 	%f185, %f184, %f183;
	add.s64 	%rd38, %rd12, %rd48;
	mul.f32 	%f165, %f12, %f185;
	// begin inline asm
	st.global.cs.f32 [%rd38], %f165;
	// end inline asm
	add.s64 	%rd39, %rd37, 128;
	// begin inline asm
	ld.global.cs.f32 %f166, [%rd39];
	// end inline asm
	sub.f32 	%f186, %f166, %f11;
	mul.f32 	%f187, %f13, %f186;
	fma.rn.f32 	%f188, %f187, 0f3BBB989D, 0f3F000000;
	cvt.sat.f32.f32 	%f189, %f188;
	fma.rm.f32 	%f190, %f189, %f177, %f176;
	add.f32 	%f191, %f190, 0fCB40007F;
	neg.f32 	%f192, %f191;
	fma.rn.f32 	%f193, %f187, 0f3FB8AA3B, %f192;
	fma.rn.f32 	%f194, %f187, 0f32A57060, %f193;
	mov.b32 	%r80, %f190;
	shl.b32 	%r81, %r80, 23;
	mov.b32 	%f195, %r81;
	ex2.approx.ftz.f32 	%f196, %f194;
	mul.f32 	%f197, %f196, %f195;
	add.s64 	%rd40, %rd38, 128;
	mul.f32 	%f167, %f12, %f197;
	// begin inline asm
	st.global.cs.f32 [%rd40], %f167;
	// end inline asm
	add.s64 	%rd41, %rd37, 256;
	// begin inline asm
	ld.global.cs.f32 %f168, [%rd41];
	// end inline asm
	sub.f32 	%f198, %f168, %f11;
	mul.f32 	%f199, %f13, %f198;
	fma.rn.f32 	%f200, %f199, 0f3BBB989D, 0f3F000000;
	cvt.sat.f32.f32 	%f201, %f200;
	fma.rm.f32 	%f202, %f201, %f177, %f176;
	add.f32 	%f203, %f202, 0fCB40007F;
	neg.f32 	%f204, %f203;
	fma.rn.f32 	%f205, %f199, 0f3FB8AA3B, %f204;
	fma.rn.f32 	%f206, %f199, 0f32A57060, %f205;
	mov.b32 	%r82, %f202;
	shl.b32 	%r83, %r82, 23;
	mov.b32 	%f207, %r83;
	ex2.approx.ftz.f32 	%f208, %f206;
	mul.f32 	%f209, %f208, %f207;
	add.s64 	%rd42, %rd38, 256;
	mul.f32 	%f169, %f12, %f209;
	// begin inline asm
	st.global.cs.f32 [%rd42], %f169;
	// end inline asm
	add.s64 	%rd43, %rd37, 384;
	// begin inline asm
	ld.global.cs.f32 %f170, [%rd43];
	// end inline asm
	sub.f32 	%f210, %f170, %f11;
	mul.f32 	%f211, %f13, %f210;
	fma.rn.f32 	%f212, %f211, 0f3BBB989D, 0f3F000000;
	cvt.sat.f32.f32 	%f213, %f212;
	fma.rm.f32 	%f214, %f213, %f177, %f176;
	add.f32 	%f215, %f214, 0fCB40007F;
	neg.f32 	%f216, %f215;
	fma.rn.f32 	%f217, %f211, 0f3FB8AA3B, %f216;
	fma.rn.f32 	%f218, %f211, 0f32A57060, %f217;
	mov.b32 	%r84, %f214;
	shl.b32 	%r85, %r84, 23;
	mov.b32 	%f219, %r85;
	ex2.approx.ftz.f32 	%f220, %f218;
	mul.f32 	%f221, %f220, %f219;
	add.s64 	%rd44, %rd38, 384;
	mul.f32 	%f171, %f12, %f221;
	// begin inline asm
	st.global.cs.f32 [%rd44], %f171;
	// end inline asm
	add.s32 	%r89, %r89, 128;
	add.s64 	%rd48, %rd48, 512;
	setp.le.s32 	%p19, %r89, %r4;
	@%p19 bra 	$L__BB17_12;
$L__BB17_13:
	ret;

}
	// .globl	softmax_autoregressive_backward_inplace_kernel
.visible .entry softmax_autoregressive_backward_inplace_kernel(
	.param .u64 .ptr .align 1 softmax_autoregressive_backward_inplace_kernel_param_0,
	.param .u64 .ptr .align 1 softmax_autoregressive_backward_inplace_kernel_param_1,
	.param .u32 softmax_autoregressive_backward_inplace_kernel_param_2,
	.param .u32 softmax_autoregressive_backward_inplace_kernel_param_3,
	.param .u32 softmax_autoregressive_backward_inplace_kernel_param_4,
	.param .f32 softmax_autoregressive_backward_inplace_kernel_param_5
)
{
	.reg .pred 	%p<38>;
	.reg .b32 	%r<86>;
	.reg .b32 	%f<183>;
	.reg .b64 	%rd<84>;

	ld.param.u64 	%rd24, [softmax_autoregressive_backward_inplace_kernel_param_0];
	ld.param.u64 	%rd25, [softmax_autoregressive_backward_inplace_kernel_param_1];
	ld.param.u32 	%r34, [softmax_autoregressive_backward_inplace_kernel_param_3];
	ld.param.f32 	%f19, [softmax_autoregressive_backward_inplace_kernel_param_5];
	cvta.to.global.u64 	%rd1, %rd24;
	cvta.to.global.u64 	%rd2, %rd25;
	mov.u32 	%r36, %ctaid.x;
	shl.b32 	%r1, %r36, 2;
	not.b32 	%r37, %r1;
	add.s32 	%r2, %r34, %r37;
	mov.u32 	%r38, %ctaid.y;
	mul.lo.s32 	%r39, %r34, %r38;
	mul.lo.s32 	%r40, %r39, %r34;
	cvt.s64.s32 	%rd3, %r40;
	mov.u32 	%r3, %tid.x;
	and.b32  	%r4, %r3, 31;
	mov.u32 	%r41, %ntid.x;
	shr.u32 	%r5, %r41, 5;
	shr.u32 	%r42, %r3, 3;
	mov.u32 	%r43, _ZZ14blockReduceSumfbfE10shared_val;
	add.s32 	%r6, %r43, %r42;
	shl.b32 	%r44, %r3, 2;
	and.b32  	%r45, %r44, 124;
	add.s32 	%r7, %r43, %r45;
	not.b32 	%r46, %r3;
	add.s32 	%r8, %r34, %r46;
	and.b32  	%r9, %r8, 768;
	cvt.u64.u32 	%rd4, %r3;
	add.s32 	%r10, %r3, 256;
	add.s32 	%r11, %r3, 512;
	add.s32 	%r12, %r3, 768;
	add.s64 	%rd5, %rd1, 8192;
	mov.b32 	%r78, 0;
$L__BB18_1:
	add.s32 	%r47, %r1, %r78;
	sub.s32 	%r14, %r8, %r47;
	shr.u32 	%r48, %r14, 8;
	add.s32 	%r15, %r48, 1;
	and.b32  	%r16, %r15, 7;
	and.b32  	%r17, %r15, 15;
	sub.s32 	%r18, %r2, %r78;
	setp.lt.s32 	%p1, %r18, 0;
	@%p1 bra 	$L__BB18_48;
	mul.lo.s32 	%r49, %r18, %r34;
	cvt.s64.s32 	%rd6, %r49;
	add.s64 	%rd7, %rd6, %rd3;
	setp.gt.s32 	%p2, %r3, %r18;
	mov.f32 	%f181, 0f00000000;
	@%p2 bra 	$L__BB18_16;
	setp.lt.u32 	%p3, %r14, 3840;
	mov.f32 	%f181, 0f00000000;
	mov.u32 	%r81, %r3;
	@%p3 bra 	$L__BB18_6;
	and.b32  	%r50, %r15, 33554416;
	neg.s32 	%r79, %r50;
	add.s64 	%rd26, %rd3, %rd4;
	add.s64 	%rd27, %rd26, %rd6;
	shl.b64 	%rd28, %rd27, 2;
	add.s64 	%rd29, %rd2, %rd28;
	add.s64 	%rd83, %rd29, 8192;
	add.s64 	%rd82, %rd5, %rd28;
	mov.f32 	%f181, 0f00000000;
	mov.u32 	%r81, %r3;
$L__BB18_5:
	.pragma "nounroll";
	ld.global.f32 	%f24, [%rd83+-8192];
	ld.global.f32 	%f25, [%rd82+-8192];
	fma.rn.f32 	%f26, %f24, %f25, %f181;
	ld.global.f32 	%f27, [%rd83+-7168];
	ld.global.f32 	%f28, [%rd82+-7168];
	fma.rn.f32 	%f29, %f27, %f28, %f26;
	ld.global.f32 	%f30, [%rd83+-6144];
	ld.global.f32 	%f31, [%rd82+-6144];
	fma.rn.f32 	%f32, %f30, %f31, %f29;
	ld.global.f32 	%f33, [%rd83+-5120];
	ld.global.f32 	%f34, [%rd82+-5120];
	fma.rn.f32 	%f35, %f33, %f34, %f32;
	ld.global.f32 	%f36, [%rd83+-4096];
	ld.global.f32 	%f37, [%rd82+-4096];
	fma.rn.f32 	%f38, %f36, %f37, %f35;
	ld.global.f32 	%f39, [%rd83+-3072];
	ld.global.f32 	%f40, [%rd82+-3072];
	fma.rn.f32 	%f41, %f39, %f40, %f38;
	ld.global.f32 	%f42, [%rd83+-2048];
	ld.global.f32 	%f43, [%rd82+-2048];
	fma.rn.f32 	%f44, %f42, %f43, %f41;
	ld.global.f32 	%f45, [%rd83+-1024];
	ld.global.f32 	%f46, [%rd82+-1024];
	fma.rn.f32 	%f47, %f45, %f46, %f44;
	ld.global.f32 	%f48, [%rd83];
	ld.global.f32 	%f49, [%rd82];
	fma.rn.f32 	%f50, %f48, %f49, %f47;
	ld.global.f32 	%f51, [%rd83+1024];
	ld.global.f32 	%f52, [%rd82+1024];
	fma.rn.f32 	%f53, %f51, %f52, %f50;
	ld.global.f32 	%f54, [%rd83+2048];
	ld.global.f32 	%f55, [%rd82+2048];
	fma.rn.f32 	%f56, %f54, %f55, %f53;
	ld.global.f32 	%f57, [%rd83+3072];
	ld.global.f32 	%f58, [%rd82+3072];
	fma.rn.f32 	%f59, %f57, %f58, %f56;
	ld.global.f32 	%f60, [%rd83+4096];
	ld.global.f32 	%f61, [%rd82+4096];
	fma.rn.f32 	%f62, %f60, %f61, %f59;
	ld.global.f32 	%f63, [%rd83+5120];
	ld.global.f32 	%f64, [%rd82+5120];
	fma.rn.f32 	%f65, %f63, %f64, %f62;
	ld.global.f32 	%f66, [%rd83+6144];
	ld.global.f32 	%f67, [%rd82+6144];
	fma.rn.f32 	%f68, %f66, %f67, %f65;
	ld.global.f32 	%f69, [%rd83+7168];
	ld.global.f32 	%f70, [%rd82+7168];
	fma.rn.f32 	%f181, %f69, %f70, %f68;
	add.s32 	%r81, %r81, 4096;
	add.s32 	%r79, %r79, 16;
	add.s64 	%rd83, %rd83, 16384;
	add.s64 	%rd82, %rd82, 16384;
	setp.ne.s32 	%p4, %r79, 0;
	@%p4 bra 	$L__BB18_5;
$L__BB18_6:
	setp.eq.s32 	%p5, %r17, 0;
	@%p5 bra 	$L__BB18_16;
	setp.lt.u32 	%p6, %r17, 8;
	@%p6 bra 	$L__BB18_9;
	cvt.u64.u32 	%rd30, %r81;
	add.s64 	%rd31, %rd7, %rd30;
	shl.b64 	%rd32, %rd31, 2;
	add.s64 	%rd33, %rd2, %rd32;
	ld.global.f32 	%f72, [%rd33];
	add.s64 	%rd34, %rd1, %rd32;
	ld.global.f32 	%f73, [%rd34];
	fma.rn.f32 	%f74, %f72, %f73, %f181;
	ld.global.f32 	%f75, [%rd33+1024];
	ld.global.f32 	%f76, [%rd34+1024];
	fma.rn.f32 	%f77, %f75, %f76, %f74;
	ld.global.f32 	%f78, [%rd33+2048];
	ld.global.f32 	%f79, [%rd34+2048];
	fma.rn.f32 	%f80, %f78, %f79, %f77;
	ld.global.f32 	%f81, [%rd33+3072];
	ld.global.f32 	%f82, [%rd34+3072];
	fma.rn.f32 	%f83, %f81, %f82, %f80;
	ld.global.f32 	%f84, [%rd33+4096];
	ld.global.f32 	%f85, [%rd34+4096];
	fma.rn.f32 	%f86, %f84, %f85, %f83;
	ld.global.f32 	%f87, [%rd33+5120];
	ld.global.f32 	%f88, [%rd34+5120];
	fma.rn.f32 	%f89, %f87, %f88, %f86;
	ld.global.f32 	%f90, [%rd33+6144];
	ld.global.f32 	%f91, [%rd34+6144];
	fma.rn.f32 	%f92, %f90, %f91, %f89;
	ld.global.f32 	%f93, [%rd33+7168];
	ld.global.f32 	%f94, [%rd34+7168];
	fma.rn.f32 	%f181, %f93, %f94, %f92;
	add.s32 	%r81, %r81, 2048;
$L__BB18_9:
	setp.eq.s32 	%p7, %r16, 0;
	@%p7 bra 	$L__BB18_16;
	and.b32  	%r27, %r15, 3;
	setp.lt.u32 	%p8, %r16, 4;
	@%p8 bra 	$L__BB18_12;
	cvt.u64.u32 	%rd35, %r81;
	add.s64 	%rd36, %rd7, %rd35;
	shl.b64 	%rd37, %rd36, 2;
	add.s64 	%rd38, %rd2, %rd37;
	ld.global.f32 	%f96, [%rd38];
	add.s64 	%rd39, %rd1, %rd37;
	ld.global.f32 	%f97, [%rd39];
	fma.rn.f32 	%f98, %f96, %f97, %f181;
	ld.global.f32 	%f99, [%rd38+1024];
	ld.global.f32 	%f100, [%rd39+1024];
	fma.rn.f32 	%f101, %f99, %f100, %f98;
	ld.global.f32 	%f102, [%rd38+2048];
	ld.global.f32 	%f103, [%rd39+2048];
	fma.rn.f32 	%f104, %f102, %f103, %f101;
	ld.global.f32 	%f105, [%rd38+3072];
	ld.global.f32 	%f106, [%rd39+3072];
	fma.rn.f32 	%f181, %f105, %f106, %f104;
	add.s32 	%r81, %r81, 1024;
$L__BB18_12:
	setp.eq.s32 	%p9, %r27, 0;
	@%p9 bra 	$L__BB18_16;
	cvt.u64.u32 	%rd40, %r81;
	add.s64 	%rd41, %rd7, %rd40;
	shl.b64 	%rd42, %rd41, 2;
	add.s64 	%rd14, %rd2, %rd42;
	ld.global.f32 	%f107, [%rd14];
	add.s64 	%rd15, %rd1, %rd42;
	ld.global.f32 	%f108, [%rd15];
	fma.rn.f32 	%f181, %f107, %f108, %f181;
	setp.eq.s32 	%p10, %r27, 1;
	@%p10 bra 	$L__BB18_16;
	ld.global.f32 	%f109, [%rd14+1024];
	ld.global.f32 	%f110, [%rd15+1024];
	fma.rn.f32 	%f181, %f109, %f110, %f181;
	setp.eq.s32 	%p11, %r27, 2;
	@%p11 bra 	$L__BB18_16;
	ld.global.f32 	%f111, [%rd14+2048];
	ld.global.f32 	%f112, [%rd15+2048];
	fma.rn.f32 	%f181, %f111, %f112, %f181;
$L__BB18_16:
	setp.ne.s32 	%p12, %r4, 0;
	mov.b32 	%r51, %f181;
	shfl.sync.bfly.b32	%r52|%p13, %r51, 16, 31, -1;
	mov.b32 	%f113, %r52;
	add.f32 	%f114, %f181, %f113;
	mov.b32 	%r53, %f114;
	shfl.sync.bfly.b32	%r54|%p14, %r53, 8, 31, -1;
	mov.b32 	%f115, %r54;
	add.f32 	%f116, %f114, %f115;
	mov.b32 	%r55, %f116;
	shfl.sync.bfly.b32	%r56|%p15, %r55, 4, 31, -1;
	mov.b32 	%f117, %r56;
	add.f32 	%f118, %f116, %f117;
	mov.b32 	%r57, %f118;
	shfl.sync.bfly.b32	%r58|%p16, %r57, 2, 31, -1;
	mov.b32 	%f119, %r58;
	add.f32 	%f120, %f118, %f119;
	mov.b32 	%r59, %f120;
	shfl.sync.bfly.b32	%r60|%p17, %r59, 1, 31, -1;
	mov.b32 	%f121, %r60;
	add.f32 	%f15, %f120, %f121;
	@%p12 bra 	$L__BB18_18;
	st.shared.f32 	[%r6], %f15;
$L__BB18_18:
	setp.ge.u32 	%p18, %r4, %r5;
	bar.sync 	0;
	mov.f32 	%f182, 0f00000000;
	@%p18 bra 	$L__BB18_20;
	ld.shared.f32 	%f182, [%r7];
$L__BB18_20:
	setp.lt.s32 	%p19, %r3, %r34;
	mov.b32 	%r61, %f182;
	shfl.sync.bfly.b32	%r62|%p20, %r61, 16, 31, -1;
	mov.b32 	%f123, %r62;
	add.f32 	%f124, %f182, %f123;
	mov.b32 	%r63, %f124;
	shfl.sync.bfly.b32	%r64|%p21, %r63, 8, 31, -1;
	mov.b32 	%f125, %r64;
	add.f32 	%f126, %f124, %f125;
	mov.b32 	%r65, %f126;
	shfl.sync.bfly.b32	%r66|%p22, %r65, 4, 31, -1;
	mov.b32 	%f127, %r66;
	add.f32 	%f128, %f126, %f127;
	mov.b32 	%r67, %f128;
	shfl.sync.bfly.b32	%r68|%p23, %r67, 2, 31, -1;
	mov.b32 	%f129, %r68;
	add.f32 	%f130, %f128, %f129;
	mov.b32 	%r69, %f130;
	shfl.sync.bfly.b32	%r70|%p24, %r69, 1, 31, -1;
	mov.b32 	%f131, %r70;
	add.f32 	%f18, %f130, %f131;
	@%p19 bra 	$L__BB18_21;
	bra.uni 	$L__BB18_47;
$L__BB18_21:
	shl.b64 	%rd43, %rd7, 2;
	add.s64 	%rd16, %rd24, %rd43;
	setp.eq.s32 	%p25, %r9, 768;
	mov.u32 	%r84, %r3;
	@%p25 bra 	$L__BB18_33;
	add.s64 	%rd44, %rd7, %rd4;
	shl.b64 	%rd45, %rd44, 2;
	add.s64 	%rd17, %rd25, %rd45;
	shl.b64 	%rd46, %rd4, 2;
	add.s64 	%rd18, %rd16, %rd46;
	@%p2 bra 	$L__BB18_24;
	// begin inline asm
	ld.global.cs.f32 %f132, [%rd17];
	// end inline asm
	// begin inline asm
	ld.global.cs.f32 %f133, [%rd18];
	// end inline asm
	sub.f32 	%f135, %f133, %f18;
	mul.f32 	%f136, %f132, %f135;
	mul.f32 	%f134, %f19, %f136;
	// begin inline asm
	st.global.cs.f32 [%rd18], %f134;
	// end inline asm
	bra.uni 	$L__BB18_25;
$L__BB18_24:
	mov.f32 	%f137, 0f00000000;
	// begin inline asm
	st.global.cs.f32 [%rd18], %f137;
	// end inline asm
$L__BB18_25:
	setp.eq.s32 	%p27, %r9, 0;
	mov.u32 	%r84, %r10;
	@%p27 bra 	$L__BB18_33;
	setp.gt.s32 	%p28, %r10, %r18;
	@%p28 bra 	$L__BB18_28;
	add.s64 	%rd51, %rd17, 1024;
	// begin inline asm
	ld.global.cs.f32 %f138, [%rd51];
	// end inline asm
	add.s64 	%rd52, %rd18, 1024;
	// begin inline asm
	ld.global.cs.f32 %f139, [%rd52];
	// end inline asm
	sub.f32 	%f141, %f139, %f18;
	mul.f32 	%f142, %f138, %f141;
	mul.f32 	%f140, %f19, %f142;
	// begin inline asm
	st.global.cs.f32 [%rd52], %f140;
	// end inline asm
	bra.uni 	$L__BB18_29;
$L__BB18_28:
	add.s64 	%rd54, %rd18, 1024;
	mov.f32 	%f143, 0f00000000;
	// begin inline asm
	st.global.cs.f32 [%rd54], %f143;
	// end inline asm
$L__BB18_29:
	setp.eq.s32 	%p29, %r9, 256;
	mov.u32 	%r84, %r11;
	@%p29 bra 	$L__BB18_33;
	setp.gt.s32 	%p30, %r11, %r18;
	@%p30 bra 	$L__BB18_32;
	add.s64 	%rd55, %rd17, 2048;
	// begin inline asm
	ld.global.cs.f32 %f144, [%rd55];
	// end inline asm
	add.s64 	%rd56, %rd18, 2048;
	// begin inline asm
	ld.global.cs.f32 %f145, [%rd56];
	// end inline asm
	sub.f32 	%f147, %f145, %f18;
	mul.f32 	%f148, %f144, %f147;
	mul.f32 	%f146, %f19, %f148;
	// begin inline asm
	st.global.cs.f32 [%rd56], %f146;
	// end inline asm
	mov.u32 	%r84, %r12;
	bra.uni 	$L__BB18_33;
$L__BB18_32:
	add.s64 	%rd58, %rd18, 2048;
	mov.f32 	%f149, 0f00000000;
	// begin inline asm
	st.global.cs.f32 [%rd58], %f149;
	// end inline asm
	mov.u32 	%r84, %r12;
$L__BB18_33:
	setp.lt.u32 	%p31, %r8, 768;
	@%p31 bra 	$L__BB18_47;
$L__BB18_34:
	setp.gt.s32 	%p32, %r84, %r18;
	cvt.u64.u32 	%rd20, %r84;
	mul.wide.u32 	%rd59, %r84, 4;
	add.s64 	%rd21, %rd16, %rd59;
	@%p32 bra 	$L__BB18_36;
	add.s64 	%rd63, %rd7, %rd20;
	shl.b64 	%rd64, %rd63, 2;
	add.s64 	%rd60, %rd25, %rd64;
	// begin inline asm
	ld.global.cs.f32 %f150, [%rd60];
	// end inline asm
	shl.b64 	%rd65, %rd20, 2;
	add.s64 	%rd61, %rd16, %rd65;
	// begin inline asm
	ld.global.cs.f32 %f151, [%rd61];
	// end inline asm
	sub.f32 	%f153, %f151, %f18;
	mul.f32 	%f154, %f150, %f153;
	mul.f32 	%f152, %f19, %f154;
	// begin inline asm
	st.global.cs.f32 [%rd21], %f152;
	// end inline asm
	bra.uni 	$L__BB18_37;
$L__BB18_36:
	mov.f32 	%f155, 0f00000000;
	// begin inline asm
	st.global.cs.f32 [%rd21], %f155;
	// end inline asm
$L__BB18_37:
	cvt.u32.u64 	%r71, %rd20;
	add.s32 	%r72, %r71, 256;
	setp.gt.s32 	%p33, %r72, %r18;
	add.s64 	%rd67, %rd7, %rd20;
	shl.b64 	%rd68, %rd67, 2;
	add.s64 	%rd22, %rd25, %rd68;
	shl.b64 	%rd69, %rd20, 2;
	add.s64 	%rd23, %rd16, %rd69;
	@%p33 bra 	$L__BB18_39;
	add.s64 	%rd70, %rd22, 1024;
	// begin inline asm
	ld.global.cs.f32 %f156, [%rd70];
	// end inline asm
	add.s64 	%rd71, %rd23, 1024;
	// begin inline asm
	ld.global.cs.f32 %f157, [%rd71];
	// end inline asm
	sub.f32 	%f159, %f157, %f18;
	mul.f32 	%f160, %f156, %f159;
	add.s64 	%rd72, %rd21, 1024;
	mul.f32 	%f158, %f19, %f160;
	// begin inline asm
	st.global.cs.f32 [%rd72], %f158;
	// end inline asm
	bra.uni 	$L__BB18_40;
$L__BB18_39:
	add.s64 	%rd73, %rd21, 1024;
	mov.f32 	%f161, 0f00000000;
	// begin inline asm
	st.global.cs.f32 [%rd73], %f161;
	// end inline asm
$L__BB18_40:
	cvt.u32.u64 	%r73, %rd20;
	add.s32 	%r74, %r73, 512;
	setp.gt.s32 	%p34, %r74, %r18;
	@%p34 bra 	$L__BB18_42;
	add.s64 	%rd74, %rd22, 2048;
	// begin inline asm
	ld.global.cs.f32 %f162, [%rd74];
	// end inline asm
	add.s64 	%rd75, %rd23, 2048;
	// begin inline asm
	ld.global.cs.f32 %f163, [%rd75];
	// end inline asm
	sub.f32 	%f165, %f163, %f18;
	mul.f32 	%f166, %f162, %f165;
	add.s64 	%rd76, %rd21, 2048;
	mul.f32 	%f164, %f19, %f166;
	// begin inline asm
	st.global.cs.f32 [%rd76], %f164;
	// end inline asm
	bra.uni 	$L__BB18_43;
$L__BB18_42:
	add.s64 	%rd77, %rd21, 2048;
	mov.f32 	%f167, 0f00000000;
	// begin inline asm
	st.global.cs.f32 [%rd77], %f167;
	// end inline asm
$L__BB18_43:
	cvt.u32.u64 	%r75, %rd20;
	add.s32 	%r76, %r75, 768;
	setp.gt.s32 	%p35, %r76, %r18;
	@%p35 bra 	$L__BB18_45;
	add.s64 	%rd78, %rd22, 3072;
	// begin inline asm
	ld.global.cs.f32 %f168, [%rd78];
	// end inline asm
	add.s64 	%rd79, %rd23, 3072;
	// begin inline asm
	ld.global.cs.f32 %f169, [%rd79];
	// end inline asm
	sub.f32 	%f171, %f169, %f18;
	mul.f32 	%f172, %f168, %f171;
	add.s64 	%rd80, %rd21, 3072;
	mul.f32 	%f170, %f19, %f172;
	// begin inline asm
	st.global.cs.f32 [%rd80], %f170;
	// end inline asm
	bra.uni 	$L__BB18_46;
$L__BB18_45:
	add.s64 	%rd81, %rd21, 3072;
	mov.f32 	%f173, 0f00000000;
	// begin inline asm
	st.global.cs.f32 [%rd81], %f173;
	// end inline asm
$L__BB18_46:
	cvt.u32.u64 	%r77, %rd20;
	add.s32 	%r84, %r77, 1024;
	setp.lt.s32 	%p36, %r84, %r34;
	@%p36 bra 	$L__BB18_34;
$L__BB18_47:
	add.s32 	%r78, %r78, 1;
	setp.ne.s32 	%p37, %r78, 4;
	@%p37 bra 	$L__BB18_1;
$L__BB18_48:
	ret;

}
	// .globl	softmax_autoregressive_unmask_backward_inplace_kernel
.visible .entry softmax_autoregressive_unmask_backward_inplace_kernel(
	.param .u64 .ptr .align 1 softmax_autoregressive_unmask_backward_inplace_kernel_param_0,
	.param .u64 .ptr .align 1 softmax_autoregressive_unmask_backward_inplace_kernel_param_1,
	.param .u32 softmax_autoregressive_unmask_backward_inplace_kernel_param_2,
	.param .u32 softmax_autoregressive_unmask_backward_inplace_kernel_param_3,
	.param .u32 softmax_autoregressive_unmask_backward_inplace_kernel_param_4,
	.param .f32 softmax_autoregressive_unmask_backward_inplace_kernel_param_5
)
{
	.reg .pred 	%p<31>;
	.reg .b32 	%r<81>;
	.reg .b32 	%f<176>;
	.reg .b64 	%rd<65>;

	ld.param.u64 	%rd19, [softmax_autoregressive_unmask_backward_inplace_kernel_param_0];
	ld.param.u64 	%rd20, [softmax_autoregressive_unmask_backward_inplace_kernel_param_1];
	ld.param.u32 	%r35, [softmax_autoregressive_unmask_backward_inplace_kernel_param_3];
	ld.param.f32 	%f19, [softmax_autoregressive_unmask_backward_inplace_kernel_param_5];
	cvta.to.global.u64 	%rd1, %rd19;
	cvta.to.global.u64 	%rd2, %rd20;
	mov.u32 	%r37, %ctaid.x;
	shl.b32 	%r38, %r37, 2;
	not.b32 	%r39, %r38;
	add.s32 	%r1, %r35, %r39;
	mov.u32 	%r40, %ctaid.y;
	mul.lo.s32 	%r41, %r35, %r40;
	mul.lo.s32 	%r42, %r41, %r35;
	cvt.s64.s32 	%rd3, %r42;
	mov.u32 	%r2, %tid.x;
	and.b32  	%r3, %r2, 31;
	mov.u32 	%r43, %ntid.x;
	shr.u32 	%r4, %r43, 5;
	shr.u32 	%r44, %r2, 3;
	mov.u32 	%r45, _ZZ14blockReduceSumfbfE10shared_val;
	add.s32 	%r5, %r45, %r44;
	shl.b32 	%r46, %r2, 2;
	and.b32  	%r47, %r46, 124;
	add.s32 	%r6, %r45, %r47;
	add.s32 	%r7, %r35, -2;
	add.s32 	%r8, %r2, %r38;
	not.b32 	%r48, %r2;
	add.s32 	%r9, %r35, %r48;
	and.b32  	%r10, %r9, 768;
	cvt.u64.u32 	%rd4, %r2;
	add.s32 	%r11, %r2, 256;
	add.s32 	%r12, %r2, 512;
	add.s32 	%r13, %r2, 768;
	add.s64 	%rd5, %rd2, 8192;
	add.s64 	%rd6, %rd1, 8192;
	mov.b32 	%r73, 0;
$L__BB19_1:
	add.s32 	%r49, %r8, %r73;
	sub.s32 	%r15, %r7, %r49;
	shr.u32 	%r50, %r15, 8;
	add.s32 	%r16, %r50, 1;
	and.b32  	%r17, %r16, 7;
	and.b32  	%r18, %r16, 15;
	sub.s32 	%r19, %r1, %r73;
	setp.lt.s32 	%p1, %r19, 0;
	@%p1 bra 	$L__BB19_28;
	mul.lo.s32 	%r51, %r19, %r35;
	cvt.s64.s32 	%rd7, %r51;
	add.s64 	%rd8, %rd7, %rd3;
	setp.ge.s32 	%p2, %r2, %r19;
	mov.f32 	%f174, 0f00000000;
	@%p2 bra 	$L__BB19_16;
	setp.lt.u32 	%p3, %r15, 3840;
	mov.f32 	%f174, 0f00000000;
	mov.u32 	%r76, %r2;
	@%p3 bra 	$L__BB19_6;
	and.b32  	%r52, %r16, 33554416;
	neg.s32 	%r74, %r52;
	add.s64 	%rd21, %rd3, %rd4;
	add.s64 	%rd22, %rd21, %rd7;
	shl.b64 	%rd23, %rd22, 2;
	add.s64 	%rd64, %rd5, %rd23;
	add.s64 	%rd63, %rd6, %rd23;
	mov.f32 	%f174, 0f00000000;
	mov.u32 	%r76, %r2;
$L__BB19_5:
	.pragma "nounroll";
	ld.global.f32 	%f24, [%rd64+-8192];
	ld.global.f32 	%f25, [%rd63+-8192];
	fma.rn.f32 	%f26, %f24, %f25, %f174;
	ld.global.f32 	%f27, [%rd64+-7168];
	ld.global.f32 	%f28, [%rd63+-7168];
	fma.rn.f32 	%f29, %f27, %f28, %f26;
	ld.global.f32 	%f30, [%rd64+-6144];
	ld.global.f32 	%f31, [%rd63+-6144];
	fma.rn.f32 	%f32, %f30, %f31, %f29;
	ld.global.f32 	%f33, [%rd64+-5120];
	ld.global.f32 	%f34, [%rd63+-5120];
	fma.rn.f32 	%f35, %f33, %f34, %f32;
	ld.global.f32 	%f36, [%rd64+-4096];
	ld.global.f32 	%f37, [%rd63+-4096];
	fma.rn.f32 	%f38, %f36, %f37, %f35;
	ld.global.f32 	%f39, [%rd64+-3072];
	ld.global.f32 	%f40, [%rd63+-3072];
	fma.rn.f32 	%f41, %f39, %f40, %f38;
	ld.global.f32 	%f42, [%rd64+-2048];
	ld.global.f32 	%f43, [%rd63+-2048];
	fma.rn.f32 	%f44, %f42, %f43, %f41;
	ld.global.f32 	%f45, [%rd64+-1024];
	ld.global.f32 	%f46, [%rd63+-1024];
	fma.rn.f32 	%f47, %f45, %f46, %f44;
	ld.global.f32 	%f48, [%rd64];
	ld.global.f32 	%f49, [%rd63];
	fma.rn.f32 	%f50, %f48, %f49, %f47;
	ld.global.f32 	%f51, [%rd64+1024];
	ld.global.f32 	%f52, [%rd63+1024];
	fma.rn.f32 	%f53, %f51, %f52, %f50;
	ld.global.f32 	%f54, [%rd64+2048];
	ld.global.f32 	%f55, [%rd63+2048];
	fma.rn.f32 	%f56, %f54, %f55, %f53;
	ld.global.f32 	%f57, [%rd64+3072];
	ld.global.f32 	%f58, [%rd63+3072];
	fma.rn.f32 	%f59, %f57, %f58, %f56;
	ld.global.f32 	%f60, [%rd64+4096];
	ld.global.f32 	%f61, [%rd63+4096];
	fma.rn.f32 	%f62, %f60, %f61, %f59;
	ld.global.f32 	%f63, [%rd64+5120];
	ld.global.f32 	%f64, [%rd63+5120];
	fma.rn.f32 	%f65, %f63, %f64, %f62;
	ld.global.f32 	%f66, [%rd64+6144];
	ld.global.f32 	%f67, [%rd63+6144];
	fma.rn.f32 	%f68, %f66, %f67, %f65;
	ld.global.f32 	%f69, [%rd64+7168];
	ld.global.f32 	%f70, [%rd63+7168];
	fma.rn.f32 	%f174, %f69, %f70, %f68;
	add.s32 	%r76, %r76, 4096;
	add.s32 	%r74, %r74, 16;
	add.s64 	%rd64, %rd64, 16384;
	add.s64 	%rd63, %rd63, 16384;
	setp.ne.s32 	%p4, %r74, 0;
	@%p4 bra 	$L__BB19_5;
$L__BB19_6:
	setp.eq.s32 	%p5, %r18, 0;
	@%p5 bra 	$L__BB19_16;
	setp.lt.u32 	%p6, %r18, 8;
	@%p6 bra 	$L__BB19_9;
	cvt.u64.u32 	%rd24, %r76;
	add.s64 	%rd25, %rd8, %rd24;
	shl.b64 	%rd26, %rd25, 2;
	add.s64 	%rd27, %rd2, %rd26;
	ld.global.f32 	%f72, [%rd27];
	add.s64 	%rd28, %rd1, %rd26;
	ld.global.f32 	%f73, [%rd28];
	fma.rn.f32 	%f74, %f72, %f73, %f174;
	ld.global.f32 	%f75, [%rd27+1024];
	ld.global.f32 	%f76, [%rd28+1024];
	fma.rn.f32 	%f77, %f75, %f76, %f74;
	ld.global.f32 	%f78, [%rd27+2048];
	ld.global.f32 	%f79, [%rd28+2048];
	fma.rn.f32 	%f80, %f78, %f79, %f77;
	ld.global.f32 	%f81, [%rd27+3072];
	ld.global.f32 	%f82, [%rd28+3072];
	fma.rn.f32 	%f83, %f81, %f82, %f80;
	ld.global.f32 	%f84, [%rd27+4096];
	ld.global.f32 	%f85, [%rd28+4096];
	fma.rn.f32 	%f86, %f84, %f85, %f83;
	ld.global.f32 	%f87, [%rd27+5120];
	ld.global.f32 	%f88, [%rd28+5120];
	fma.rn.f32 	%f89, %f87, %f88, %f86;
	ld.global.f32 	%f90, [%rd27+6144];
	ld.global.f32 	%f91, [%rd28+6144];
	fma.rn.f32 	%f92, %f90, %f91, %f89;
	ld.global.f32 	%f93, [%rd27+7168];
	ld.global.f32 	%f94, [%rd28+7168];
	fma.rn.f32 	%f174, %f93, %f94, %f92;
	add.s32 	%r76, %r76, 2048;
$L__BB19_9:
	setp.eq.s32 	%p7, %r17, 0;
	@%p7 bra 	$L__BB19_16;
	and.b32  	%r28, %r16, 3;
	setp.lt.u32 	%p8, %r17, 4;
	@%p8 bra 	$L__BB19_12;
	cvt.u64.u32 	%rd29, %r76;
	add.s64 	%rd30, %rd8, %rd29;
	shl.b64 	%rd31, %rd30, 2;
	add.s64 	%rd32, %rd2, %rd31;
	ld.global.f32 	%f96, [%rd32];
	add.s64 	%rd33, %rd1, %rd31;
	ld.global.f32 	%f97, [%rd33];
	fma.rn.f32 	%f98, %f96, %f97, %f174;
	ld.global.f32 	%f99, [%rd32+1024];
	ld.global.f32 	%f100, [%rd33+1024];
	fma.rn.f32 	%f101, %f99, %f100, %f98;
	ld.global.f32 	%f102, [%rd32+2048];
	ld.global.f32 	%f103, [%rd33+2048];
	fma.rn.f32 	%f104, %f102, %f103, %f101;
	ld.global.f32 	%f105, [%rd32+3072];
	ld.global.f32 	%f106, [%rd33+3072];
	fma.rn.f32 	%f174, %f105, %f106, %f104;
	add.s32 	%r76, %r76, 1024;
$L__BB19_12:
	setp.eq.s32 	%p9, %r28, 0;
	@%p9 bra 	$L__BB19_16;
	cvt.u64.u32 	%rd34, %r76;
	add.s64 	%rd35, %rd8, %rd34;
	shl.b64 	%rd36, %rd35, 2;
	add.s64 	%rd15, %rd2, %rd36;
	ld.global.f32 	%f107, [%rd15];
	add.s64 	%rd16, %rd1, %rd36;
	ld.global.f32 	%f108, [%rd16];
	fma.rn.f32 	%f174, %f107, %f108, %f174;
	setp.eq.s32 	%p10, %r28, 1;
	@%p10 bra 	$L__BB19_16;
	ld.global.f32 	%f109, [%rd15+1024];
	ld.global.f32 	%f110, [%rd16+1024];
	fma.rn.f32 	%f174, %f109, %f110, %f174;
	setp.eq.s32 	%p11, %r28, 2;
	@%p11 bra 	$L__BB19_16;
	ld.global.f32 	%f111, [%rd15+2048];
	ld.global.f32 	%f112, [%rd16+2048];
	fma.rn.f32 	%f174, %f111, %f112, %f174;
$L__BB19_16:
	setp.ne.s32 	%p12, %r3, 0;
	mov.b32 	%r53, %f174;
	shfl.sync.bfly.b32	%r54|%p13, %r53, 16, 31, -1;
	mov.b32 	%f113, %r54;
	add.f32 	%f114, %f174, %f113;
	mov.b32 	%r55, %f114;
	shfl.sync.bfly.b32	%r56|%p14, %r55, 8, 31, -1;
	mov.b32 	%f115, %r56;
	add.f32 	%f116, %f114, %f115;
	mov.b32 	%r57, %f116;
	shfl.sync.bfly.b32	%r58|%p15, %r57, 4, 31, -1;
	mov.b32 	%f117, %r58;
	add.f32 	%f118, %f116, %f117;
	mov.b32 	%r59, %f118;
	shfl.sync.bfly.b32	%r60|%p16, %r59, 2, 31, -1;
	mov.b32 	%f119, %r60;
	add.f32 	%f120, %f118, %f119;
	mov.b32 	%r61, %f120;
	shfl.sync.bfly.b32	%r62|%p17, %r61, 1, 31, -1;
	mov.b32 	%f121, %r62;
	add.f32 	%f15, %f120, %f121;
	@%p12 bra 	$L__BB19_18;
	st.shared.f32 	[%r5], %f15;
$L__BB19_18:
	setp.ge.u32 	%p18, %r3, %r4;
	bar.sync 	0;
	mov.f32 	%f175, 0f00000000;
	@%p18 bra 	$L__BB19_20;
	ld.shared.f32 	%f175, [%r6];
$L__BB19_20:
	setp.lt.s32 	%p19, %r2, %r35;
	mov.b32 	%r63, %f175;
	shfl.sync.bfly.b32	%r64|%p20, %r63, 16, 31, -1;
	mov.b32 	%f123, %r64;
	add.f32 	%f124, %f175, %f123;
	mov.b32 	%r65, %f124;
	shfl.sync.bfly.b32	%r66|%p21, %r65, 8, 31, -1;
	mov.b32 	%f125, %r66;
	add.f32 	%f126, %f124, %f125;
	mov.b32 	%r67, %f126;
	shfl.sync.bfly.b32	%r68|%p22, %r67, 4, 31, -1;
	mov.b32 	%f127, %r68;
	add.f32 	%f128, %f126, %f127;
	mov.b32 	%r69, %f128;
	shfl.sync.bfly.b32	%r70|%p23, %r69, 2, 31, -1;
	mov.b32 	%f129, %r70;
	add.f32 	%f130, %f128, %f129;
	mov.b32 	%r71, %f130;
	shfl.sync.bfly.b32	%r72|%p24, %r71, 1, 31, -1;
	mov.b32 	%f131, %r72;
	add.f32 	%f18, %f130, %f131;
	@%p19 bra 	$L__BB19_21;
	bra.uni 	$L__BB19_27;
$L__BB19_21:
	setp.eq.s32 	%p25, %r10, 768;
	mov.u32 	%r79, %r2;
	@%p25 bra 	$L__BB19_25;
	setp.eq.s32 	%p26, %r10, 0;
	add.s64 	%rd40, %rd8, %rd4;
	shl.b64 	%rd41, %rd40, 2;
	add.s64 	%rd37, %rd20, %rd41;
	// begin inline asm
	ld.global.cs.f32 %f132, [%rd37];
	// end inline asm
	add.s64 	%rd39, %rd19, %rd41;
	// begin inline asm
	ld.global.cs.f32 %f133, [%rd39];
	// end inline asm
	sub.f32 	%f135, %f133, %f18;
	mul.f32 	%f136, %f132, %f135;
	mul.f32 	%f134, %f19, %f136;
	// begin inline asm
	st.global.cs.f32 [%rd39], %f134;
	// end inline asm
	mov.u32 	%r79, %r11;
	@%p26 bra 	$L__BB19_25;
	setp.eq.s32 	%p27, %r10, 256;
	add.s64 	%rd42, %rd37, 1024;
	// begin inline asm
	ld.global.cs.f32 %f137, [%rd42];
	// end inline asm
	add.s64 	%rd44, %rd39, 1024;
	// begin inline asm
	ld.global.cs.f32 %f138, [%rd44];
	// end inline asm
	sub.f32 	%f140, %f138, %f18;
	mul.f32 	%f141, %f137, %f140;
	mul.f32 	%f139, %f19, %f141;
	// begin inline asm
	st.global.cs.f32 [%rd44], %f139;
	// end inline asm
	mov.u32 	%r79, %r12;
	@%p27 bra 	$L__BB19_25;
	add.s64 	%rd45, %rd37, 2048;
	// begin inline asm
	ld.global.cs.f32 %f142, [%rd45];
	// end inline asm
	add.s64 	%rd47, %rd39, 2048;
	// begin inline asm
	ld.global.cs.f32 %f143, [%rd47];
	// end inline asm
	sub.f32 	%f145, %f143, %f18;
	mul.f32 	%f146, %f142, %f145;
	mul.f32 	%f144, %f19, %f146;
	// begin inline asm
	st.global.cs.f32 [%rd47], %f144;
	// end inline asm
	mov.u32 	%r79, %r13;
$L__BB19_25:
	setp.lt.u32 	%p28, %r9, 768;
	@%p28 bra 	$L__BB19_27;
$L__BB19_26:
	cvt.u64.u32 	%rd60, %r79;
	add.s64 	%rd61, %rd8, %rd60;
	shl.b64 	%rd62, %rd61, 2;
	add.s64 	%rd48, %rd20, %rd62;
	// begin inline asm
	ld.global.cs.f32 %f147, [%rd48];
	// end inline asm
	add.s64 	%rd50, %rd19, %rd62;
	// begin inline asm
	ld.global.cs.f32 %f148, [%rd50];
	// end inline asm
	sub.f32 	%f159, %f148, %f18;
	mul.f32 	%f160, %f147, %f159;
	mul.f32 	%f149, %f19, %f160;
	// begin inline asm
	st.global.cs.f32 [%rd50], %f149;
	// end inline asm
	add.s64 	%rd51, %rd48, 1024;
	// begin inline asm
	ld.global.cs.f32 %f150, [%rd51];
	// end inline asm
	add.s64 	%rd53, %rd50, 1024;
	// begin inline asm
	ld.global.cs.f32 %f151, [%rd53];
	// end inline asm
	sub.f32 	%f161, %f151, %f18;
	mul.f32 	%f162, %f150, %f161;
	mul.f32 	%f152, %f19, %f162;
	// begin inline asm
	st.global.cs.f32 [%rd53], %f152;
	// end inline asm
	add.s64 	%rd54, %rd48, 2048;
	// begin inline asm
	ld.global.cs.f32 %f153, [%rd54];
	// end inline asm
	add.s64 	%rd56, %rd50, 2048;
	// begin inline asm
	ld.global.cs.f32 %f154, [%rd56];
	// end inline asm
	sub.f32 	%f163, %f154, %f18;
	mul.f32 	%f164, %f153, %f163;
	mul.f32 	%f155, %f19, %f164;
	// begin inline asm
	st.global.cs.f32 [%rd56], %f155;
	// end inline asm
	add.s64 	%rd57, %rd48, 3072;
	// begin inline asm
	ld.global.cs.f32 %f156, [%rd57];
	// end inline asm
	add.s64 	%rd59, %rd50, 3072;
	// begin inline asm
	ld.global.cs.f32 %f157, [%rd59];
	// end inline asm
	sub.f32 	%f165, %f157, %f18;
	mul.f32 	%f166, %f156, %f165;
	mul.f32 	%f158, %f19, %f166;
	// begin inline asm
	st.global.cs.f32 [%rd59], %f158;
	// end inline asm
	add.s32 	%r79, %r79, 1024;
	setp.lt.s32 	%p29, %r79, %r35;
	@%p29 bra 	$L__BB19_26;
$L__BB19_27:
	add.s32 	%r73, %r73, 1;
	setp.ne.s32 	%p30, %r73, 4;
	@%p30 bra 	$L__BB19_1;
$L__BB19_28:
	ret;

}
	// .globl	softmax_kv_unmask_backward_inplace_kernel
.visible .entry softmax_kv_unmask_backward_inplace_kernel(
	.param .u64 .ptr .align 1 softmax_kv_unmask_backward_inplace_kernel_param_0,
	.param .u64 .ptr .align 1 softmax_kv_unmask_backward_inplace_kernel_param_1,
	.param .u32 softmax_kv_unmask_backward_inplace_kernel_param_2,
	.param .u32 softmax_kv_unmask_backward_inplace_kernel_param_3,
	.param .u32 softmax_kv_unmask_backward_inplace_kernel_param_4,
	.param .f32 softmax_kv_unmask_backward_inplace_kernel_param_5
)
{
	.reg .pred 	%p<31>;
	.reg .b32 	%r<79>;
	.reg .b32 	%f<176>;
	.reg .b64 	%rd<65>;

	ld.param.u64 	%rd19, [softmax_kv_unmask_backward_inplace_kernel_param_0];
	ld.param.u64 	%rd20, [softmax_kv_unmask_backward_inplace_kernel_param_1];
	ld.param.u32 	%r34, [softmax_kv_unmask_backward_inplace_kernel_param_3];
	ld.param.u32 	%r32, [softmax_kv_unmask_backward_inplace_kernel_param_4];
	ld.param.f32 	%f19, [softmax_kv_unmask_backward_inplace_kernel_param_5];
	cvta.to.global.u64 	%rd1, %rd19;
	cvta.to.global.u64 	%rd2, %rd20;
	mov.u32 	%r35, %ctaid.x;
	shl.b32 	%r36, %r35, 2;
	not.b32 	%r37, %r36;
	add.s32 	%r1, %r34, %r37;
	mov.u32 	%r38, %ctaid.y;
	mul.lo.s32 	%r39, %r34, %r38;
	mul.lo.s32 	%r40, %r39, %r32;
	cvt.s64.s32 	%rd3, %r40;
	mov.u32 	%r2, %tid.x;
	and.b32  	%r3, %r2, 31;
	mov.u32 	%r41, %ntid.x;
	shr.u32 	%r4, %r41, 5;
	shr.u32 	%r42, %r2, 3;
	mov.u32 	%r43, _ZZ14blockReduceSumfbfE10shared_val;
	add.s32 	%r5, %r43, %r42;
	shl.b32 	%r44, %r2, 2;
	and.b32  	%r45, %r44, 124;
	add.s32 	%r6, %r43, %r45;
	not.b32 	%r46, %r2;
	add.s32 	%r7, %r32, %r46;
	shr.u32 	%r47, %r7, 8;
	add.s32 	%r48, %r47, 1;
	and.b32  	%r8, %r48, 15;
	add.s32 	%r9, %r8, -1;
	and.b32  	%r10, %r48, 7;
	add.s32 	%r11, %r10, -1;
	and.b32  	%r12, %r48, 3;
	cvt.u64.u32 	%rd4, %r2;
	add.s32 	%r13, %r2, 256;
	add.s32 	%r14, %r2, 512;
	add.s32 	%r15, %r2, 768;
	and.b32  	%r49, %r48, 33554416;
	neg.s32 	%r16, %r49;
	add.s64 	%rd5, %rd2, 8192;
	add.s64 	%rd6, %rd1, 8192;
	mov.b32 	%r71, 0;
$L__BB20_1:
	sub.s32 	%r18, %r1, %r71;
	setp.lt.s32 	%p1, %r18, 0;
	@%p1 bra 	$L__BB20_28;
	setp.ge.s32 	%p2, %r2, %r32;
	mul.lo.s32 	%r50, %r18, %r32;
	cvt.s64.s32 	%rd7, %r50;
	add.s64 	%rd8, %rd7, %rd3;
	mov.f32 	%f174, 0f00000000;
	@%p2 bra 	$L__BB20_16;
	setp.lt.u32 	%p3, %r7, 3840;
	mov.f32 	%f174, 0f00000000;
	mov.u32 	%r74, %r2;
	@%p3 bra 	$L__BB20_6;
	add.s64 	%rd21, %rd3, %rd4;
	add.s64 	%rd22, %rd21, %rd7;
	shl.b64 	%rd23, %rd22, 2;
	add.s64 	%rd64, %rd5, %rd23;
	add.s64 	%rd63, %rd6, %rd23;
	mov.f32 	%f174, 0f00000000;
	mov.u32 	%r72, %r16;
	mov.u32 	%r74, %r2;
$L__BB20_5:
	.pragma "nounroll";
	ld.global.f32 	%f24, [%rd64+-8192];
	ld.global.f32 	%f25, [%rd63+-8192];
	fma.rn.f32 	%f26, %f24, %f25, %f174;
	ld.global.f32 	%f27, [%rd64+-7168];
	ld.global.f32 	%f28, [%rd63+-7168];
	fma.rn.f32 	%f29, %f27, %f28, %f26;
	ld.global.f32 	%f30, [%rd64+-6144];
	ld.global.f32 	%f31, [%rd63+-6144];
	fma.rn.f32 	%f32, %f30, %f31, %f29;
	ld.global.f32 	%f33, [%rd64+-5120];
	ld.global.f32 	%f34, [%rd63+-5120];
	fma.rn.f32 	%f35, %f33, %f34, %f32;
	ld.global.f32 	%f36, [%rd64+-4096];
	ld.global.f32 	%f37, [%rd63+-4096];
	fma.rn.f32 	%f38, %f36, %f37, %f35;
	ld.global.f32 	%f39, [%rd64+-3072];
	ld.global.f32 	%f40, [%rd63+-3072];
	fma.rn.f32 	%f41, %f39, %f40, %f38;
	ld.global.f32 	%f42, [%rd64+-2048];
	ld.global.f32 	%f43, [%rd63+-2048];
	fma.rn.f32 	%f44, %f42, %f43, %f41;
	ld.global.f32 	%f45, [%rd64+-1024];
	ld.global.f32 	%f46, [%rd63+-1024];
	fma.rn.f32 	%f47, %f45, %f46, %f44;
	ld.global.f32 	%f48, [%rd64];
	ld.global.f32 	%f49, [%rd63];
	fma.rn.f32 	%f50, %f48, %f49, %f47;
	ld.global.f32 	%f51, [%rd64+1024];
	ld.global.f32 	%f52, [%rd63+1024];
	fma.rn.f32 	%f53, %f51, %f52, %f50;
	ld.global.f32 	%f54, [%rd64+2048];
	ld.global.f32 	%f55, [%rd63+2048];
	fma.rn.f32 	%f56, %f54, %f55, %f53;
	ld.global.f32 	%f57, [%rd64+3072];
	ld.global.f32 	%f58, [%rd63+3072];
	fma.rn.f32 	%f59, %f57, %f58, %f56;
	ld.global.f32 	%f60, [%rd64+4096];
	ld.global.f32 	%f61, [%rd63+4096];
	fma.rn.f32 	%f62, %f60, %f61, %f59;
	ld.global.f32 	%f63, [%rd64+5120];
	ld.global.f32 	%f64, [%rd63+5120];
	fma.rn.f32 	%f65, %f63, %f64, %f62;
	ld.global.f32 	%f66, [%rd64+6144];
	ld.global.f32 	%f67, [%rd63+6144];
	fma.rn.f32 	%f68, %f66, %f67, %f65;
	ld.global.f32 	%f69, [%rd64+7168];
	ld.global.f32 	%f70, [%rd63+7168];
	fma.rn.f32 	%f174, %f69, %f70, %f68;
	add.s32 	%r74, %r74, 4096;
	add.s32 	%r72, %r72, 16;
	add.s64 	%rd64, %rd64, 16384;
	add.s64 	%rd63, %rd63, 16384;
	setp.ne.s32 	%p4, %r72, 0;
	@%p4 bra 	$L__BB20_5;
$L__BB20_6:
	setp.eq.s32 	%p5, %r8, 0;
	@%p5 bra 	$L__BB20_16;
	setp.lt.u32 	%p6, %r9, 7;
	@%p6 bra 	$L__BB20_9;
	cvt.u64.u32 	%rd24, %r74;
	add.s64 	%rd25, %rd8, %rd24;
	shl.b64 	%rd26, %rd25, 2;
	add.s64 	%rd27, %rd2, %rd26;
	ld.global.f32 	%f72, [%rd27];
	add.s64 	%rd28, %rd1, %rd26;
	ld.global.f32 	%f73, [%rd28];
	fma.rn.f32 	%f74, %f72, %f73, %f174;
	ld.global.f32 	%f75, [%rd27+1024];
	ld.global.f32 	%f76, [%rd28+1024];
	fma.rn.f32 	%f77, %f75, %f76, %f74;
	ld.global.f32 	%f78, [%rd27+2048];
	ld.global.f32 	%f79, [%rd28+2048];
	fma.rn.f32 	%f80, %f78, %f79, %f77;
	ld.global.f32 	%f81, [%rd27+3072];
	ld.global.f32 	%f82, [%rd28+3072];
	fma.rn.f32 	%f83, %f81, %f82, %f80;
	ld.global.f32 	%f84, [%rd27+4096];
	ld.global.f32 	%f85, [%rd28+4096];
	fma.rn.f32 	%f86, %f84, %f85, %f83;
	ld.global.f32 	%f87, [%rd27+5120];
	ld.global.f32 	%f88, [%rd28+5120];
	fma.rn.f32 	%f89, %f87, %f88, %f86;
	ld.global.f32 	%f90, [%rd27+6144];
	ld.global.f32 	%f91, [%rd28+6144];
	fma.rn.f32 	%f92, %f90, %f91, %f89;
	ld.global.f32 	%f93, [%rd27+7168];
	ld.global.f32 	%f94, [%rd28+7168];
	fma.rn.f32 	%f174, %f93, %f94, %f92;
	add.s32 	%r74, %r74, 2048;
$L__BB20_9:
	setp.eq.s32 	%p7, %r10, 0;
	@%p7 bra 	$L__BB20_16;
	setp.lt.u32 	%p8, %r11, 3;
	@%p8 bra 	$L__BB20_12;
	cvt.u64.u32 	%rd29, %r74;
	add.s64 	%rd30, %rd8, %rd29;
	shl.b64 	%rd31, %rd30, 2;
	add.s64 	%rd32, %rd2, %rd31;
	ld.global.f32 	%f96, [%rd32];
	add.s64 	%rd33, %rd1, %rd31;
	ld.global.f32 	%f97, [%rd33];
	fma.rn.f32 	%f98, %f96, %f97, %f174;
	ld.global.f32 	%f99, [%rd32+1024];
	ld.global.f32 	%f100, [%rd33+1024];
	fma.rn.f32 	%f101, %f99, %f100, %f98;
	ld.global.f32 	%f102, [%rd32+2048];
	ld.global.f32 	%f103, [%rd33+2048];
	fma.rn.f32 	%f104, %f102, %f103, %f101;
	ld.global.f32 	%f105, [%rd32+3072];
	ld.global.f32 	%f106, [%rd33+3072];
	fma.rn.f32 	%f174, %f105, %f106, %f104;
	add.s32 	%r74, %r74, 1024;
$L__BB20_12:
	setp.eq.s32 	%p9, %r12, 0;
	@%p9 bra 	$L__BB20_16;
	setp.eq.s32 	%p10, %r12, 1;
	cvt.u64.u32 	%rd34, %r74;
	add.s64 	%rd35, %rd8, %rd34;
	shl.b64 	%rd36, %rd35, 2;
	add.s64 	%rd15, %rd2, %rd36;
	ld.global.f32 	%f107, [%rd15];
	add.s64 	%rd16, %rd1, %rd36;
	ld.global.f32 	%f108, [%rd16];
	fma.rn.f32 	%f174, %f107, %f108, %f174;
	@%p10 bra 	$L__BB20_16;
	setp.eq.s32 	%p11, %r12, 2;
	ld.global.f32 	%f109, [%rd15+1024];
	ld.global.f32 	%f110, [%rd16+1024];
	fma.rn.f32 	%f174, %f109, %f110, %f174;
	@%p11 bra 	$L__BB20_16;
	ld.global.f32 	%f111, [%rd15+2048];
	ld.global.f32 	%f112, [%rd16+2048];
	fma.rn.f32 	%f174, %f111, %f112, %f174;
$L__BB20_16:
	setp.ne.s32 	%p12, %r3, 0;
	mov.b32 	%r51, %f174;
	shfl.sync.bfly.b32	%r52|%p13, %r51, 16, 31, -1;
	mov.b32 	%f113, %r52;
	add.f32 	%f114, %f174, %f113;
	mov.b32 	%r53, %f114;
	shfl.sync.bfly.b32	%r54|%p14, %r53, 8, 31, -1;
	mov.b32 	%f115, %r54;
	add.f32 	%f116, %f114, %f115;
	mov.b32 	%r55, %f116;
	shfl.sync.bfly.b32	%r56|%p15, %r55, 4, 31, -1;
	mov.b32 	%f117, %r56;
	add.f32 	%f118, %f116, %f117;
	mov.b32 	%r57, %f118;
	shfl.sync.bfly.b32	%r58|%p16, %r57, 2, 31, -1;
	mov.b32 	%f119, %r58;
	add.f32 	%f120, %f118, %f119;
	mov.b32 	%r59, %f120;
	shfl.sync.bfly.b32	%r60|%p17, %r59, 1, 31, -1;
	mov.b32 	%f121, %r60;
	add.f32 	%f15, %f120, %f121;
	@%p12 bra 	$L__BB20_18;
	st.shared.f32 	[%r5], %f15;
$L__BB20_18:
	setp.ge.u32 	%p18, %r3, %r4;
	bar.sync 	0;
	mov.f32 	%f175, 0f00000000;
	@%p18 bra 	$L__BB20_20;
	ld.shared.f32 	%f175, [%r6];
$L__BB20_20:
	setp.lt.s32 	%p19, %r2, %r32;
	mov.b32 	%r61, %f175;
	shfl.sync.bfly.b32	%r62|%p20, %r61, 16, 31, -1;
	mov.b32 	%f123, %r62;
	add.f32 	%f124, %f175, %f123;
	mov.b32 	%r63, %f124;
	shfl.sync.bfly.b32	%r64|%p21, %r63, 8, 31, -1;
	mov.b32 	%f125, %r64;
	add.f32 	%f126, %f124, %f125;
	mov.b32 	%r65, %f126;
	shfl.sync.bfly.b32	%r66|%p22, %r65, 4, 31, -1;
	mov.b32 	%f127, %r66;
	add.f32 	%f128, %f126, %f127;
	mov.b32 	%r67, %f128;
	shfl.sync.bfly.b32	%r68|%p23, %r67, 2, 31, -1;
	mov.b32 	%f129, %r68;
	add.f32 	%f130, %f128, %f129;
	mov.b32 	%r69, %f130;
	shfl.sync.bfly.b32	%r70|%p24, %r69, 1, 31, -1;
	mov.b32 	%f131, %r70;
	add.f32 	%f18, %f130, %f131;
	@%p19 bra 	$L__BB20_21;
	bra.uni 	$L__BB20_27;
$L__BB20_21:
	setp.eq.s32 	%p25, %r12, 0;
	mov.u32 	%r77, %r2;
	@%p25 bra 	$L__BB20_25;
	setp.eq.s32 	%p26, %r12, 1;
	add.s64 	%rd40, %rd8, %rd4;
	shl.b64 	%rd41, %rd40, 2;
	add.s64 	%rd37, %rd20, %rd41;
	// begin inline asm
	ld.global.cs.f32 %f132, [%rd37];
	// end inline asm
	add.s64 	%rd39, %rd19, %rd41;
	// begin inline asm
	ld.global.cs.f32 %f133, [%rd39];
	// end inline asm
	sub.f32 	%f135, %f133, %f18;
	mul.f32 	%f136, %f132, %f135;
	mul.f32 	%f134, %f19, %f136;
	// begin inline asm
	st.global.cs.f32 [%rd39], %f134;
	// end inline asm
	mov.u32 	%r77, %r13;
	@%p26 bra 	$L__BB20_25;
	setp.eq.s32 	%p27, %r12, 2;
	add.s64 	%rd42, %rd37, 1024;
	// begin inline asm
	ld.global.cs.f32 %f137, [%rd42];
	// end inline asm
	add.s64 	%rd44, %rd39, 1024;
	// begin inline asm
	ld.global.cs.f32 %f138, [%rd44];
	// end inline asm
	sub.f32 	%f140, %f138, %f18;
	mul.f32 	%f141, %f137, %f140;
	mul.f32 	%f139, %f19, %f141;
	// begin inline asm
	st.global.cs.f32 [%rd44], %f139;
	// end inline asm
	mov.u32 	%r77, %r14;
	@%p27 bra 	$L__BB20_25;
	add.s64 	%rd45, %rd37, 2048;
	// begin inline asm
	ld.global.cs.f32 %f142, [%rd45];
	// end inline asm
	add.s64 	%rd47, %rd39, 2048;
	// begin inline asm
	ld.global.cs.f32 %f143, [%rd47];
	// end inline asm
	sub.f32 	%f145, %f143, %f18;
	mul.f32 	%f146, %f142, %f145;
	mul.f32 	%f144, %f19, %f146;
	// begin inline asm
	st.global.cs.f32 [%rd47], %f144;
	// end inline asm
	mov.u32 	%r77, %r15;
$L__BB20_25:
	setp.lt.u32 	%p28, %r7, 768;
	@%p28 bra 	$L__BB20_27;
$L__BB20_26:
	cvt.u64.u32 	%rd60, %r77;
	add.s64 	%rd61, %rd8, %rd60;
	shl.b64 	%rd62, %rd61, 2;
	add.s64 	%rd48, %rd20, %rd62;
	// begin inline asm
	ld.global.cs.f32 %f147, [%rd48];
	// end inline asm
	add.s64 	%rd50, %rd19, %rd62;
	// begin inline asm
	ld.global.cs.f32 %f148, [%rd50];
	// end inline asm
	sub.f32 	%f159, %f148, %f18;
	mul.f32 	%f160, %f147, %f159;
	mul.f32 	%f149, %f19, %f160;
	// begin inline asm
	st.global.cs.f32 [%rd50], %f149;
	// end inline asm
	add.s64 	%rd51, %rd48, 1024;
	// begin inline asm
	ld.global.cs.f32 %f150, [%rd51];
	// end inline asm
	add.s64 	%rd53, %rd50, 1024;
	// begin inline asm
	ld.global.cs.f32 %f151, [%rd53];
	// end inline asm
	sub.f32 	%f161, %f151, %f18;
	mul.f32 	%f162, %f150, %f161;
	mul.f32 	%f152, %f19, %f162;
	// begin inline asm
	st.global.cs.f32 [%rd53], %f152;
	// end inline asm
	add.s64 	%rd54, %rd48, 2048;
	// begin inline asm
	ld.global.cs.f32 %f153, [%rd54];
	// end inline asm
	add.s64 	%rd56, %rd50, 2048;
	// begin inline asm
	ld.global.cs.f32 %f154, [%rd56];
	// end inline asm
	sub.f32 	%f163, %f154, %f18;
	mul.f32 	%f164, %f153, %f163;
	mul.f32 	%f155, %f19, %f164;
	// begin inline asm
	st.global.cs.f32 [%rd56], %f155;
	// end inline asm
	add.s64 	%rd57, %rd48, 3072;
	// begin inline asm
	ld.global.cs.f32 %f156, [%rd57];
	// end inline asm
	add.s64 	%rd59, %rd50, 3072;
	// begin inline asm
	ld.global.cs.f32 %f157, [%rd59];
	// end inline asm
	sub.f32 	%f165, %f157, %f18;
	mul.f32 	%f166, %f156, %f165;
	mul.f32 	%f158, %f19, %f166;
	// begin inline asm
	st.global.cs.f32 [%rd59], %f158;
	// end inline asm
	add.s32 	%r77, %r77, 1024;
	setp.lt.s32 	%p29, %r77, %r32;
	@%p29 bra 	$L__BB20_26;
$L__BB20_27:
	add.s32 	%r71, %r71, 1;
	setp.ne.s32 	%p30, %r71, 4;
	@%p30 bra 	$L__BB20_1;
$L__BB20_28:
	ret;

}
	// .globl	add_mask
.visible .entry add_mask(
	.param .u32 add_mask_param_0,
	.param .u32 add_mask_param_1,
	.param .u32 add_mask_param_2,
	.param .u32 add_mask_param_3,
	.param .u64 .ptr .align 1 add_mask_param_4,
	.param .u64 .ptr .align 1 add_mask_param_5,
	.param .u64 .ptr .align 1 add_mask_param_6
)
{
	.reg .pred 	%p<2>;
	.reg .b32 	%r<18>;
	.reg .b32 	%f<4>;
	.reg .b64 	%rd<9>;

	ld.param.u32 	%r5, [add_mask_param_0];
	ld.param.u32 	%r2, [add_mask_param_1];
	ld.param.u32 	%r3, [add_mask_param_2];
	ld.param.u32 	%r4, [add_mask_param_3];
	ld.param.u64 	%rd1, [add_mask_param_5];
	ld.param.u64 	%rd2, [add_mask_param_6];
	mov.u32 	%r6, %ctaid.x;
	mov.u32 	%r7, %ctaid.y;
	mov.u32 	%r8, %nctaid.x;
	mad.lo.s32 	%r9, %r7, %r8, %r6;
	mov.u32 	%r10, %ntid.x;
	mov.u32 	%r11, %tid.x;
	mad.lo.s32 	%r1, %r9, %r10, %r11;
	setp.ge.s32 	%p1, %r1, %r5;
	@%p1 bra 	$L__BB21_2;
	cvta.to.global.u64 	%rd3, %rd1;
	cvta.to.global.u64 	%rd4, %rd2;
	div.s32 	%r12, %r1, %r2;
	div.s32 	%r13, %r12, %r3;
	rem.s32 	%r14, %r1, %r4;
	rem.s32 	%r15, %r13, %r4;
	add.s32 	%r16, %r14, %r13;
	sub.s32 	%r17, %r16, %r15;
	mul.wide.s32 	%rd5, %r17, 4;
	add.s64 	%rd6, %rd3, %rd5;
	ld.global.f32 	%f1, [%rd6];
	mul.wide.s32 	%rd7, %r1, 4;
	add.s64 	%rd8, %rd4, %rd7;
	ld.global.f32 	%f2, [%rd8];
	add.f32 	%f3, %f1, %f2;
	st.global.f32 	[%rd8], %f3;
$L__BB21_2:
	ret;

}


// ===== COMPILED SASS (sm_100) =====

	.target	sm_100

	.elftype	@"ET_EXEC"


//--------------------- .note.nv.tkinfo           --------------------------
	.section	.note.nv.tkinfo,"",@"SHT_NOTE"
	.sectionflags	@"SHF_NOTE_NV_TKINFO"
	.tkinfo
        /*0018*/ 	.word	0x00000002
        /*0030*/ 	.string	""
        /*0030*/ 	.string	"ptxas"
        /*0030*/ 	.string	"Cuda compilation tools, release 13.0, V13.0.88"
        /*0030*/ 	.string	"Build cuda_13.0.r13.0/compiler.36424714_0"
        /*0030*/ 	.string	"-arch sm_100 -m 64 "



//--------------------- .note.nv.cuinfo           --------------------------
	.section	.note.nv.cuinfo,"",@"SHT_NOTE"
	.sectionflags	@"SHF_NOTE_NV_CUINFO"
        /*0018*/ 	.short	0x0002
        /*001a*/ 	.short	0x0064
        /*001c*/ 	.short	0x0082
	.zero		2


//--------------------- .nv.info                  --------------------------
	.section	.nv.info,"",@"SHT_CUDA_INFO"
	.align	4


	//----- nvinfo : EIATTR_REGCOUNT
	.align		4
        /*0000*/ 	.byte	0x04, 0x2f
        /*0002*/ 	.short	(.L_14 - .L_13)
	.align		4
.L_13:
        /*0004*/ 	.word	index@(permute_kernel)
        /*0008*/ 	.word	0x00000012


	//----- nvinfo : EIATTR_FRAME_SIZE
	.align		4
.L_14:
        /*000c*/ 	.byte	0x04, 0x11
        /*000e*/ 	.short	(.L_16 - .L_15)
	.align		4
.L_15:
        /*0010*/ 	.word	index@(permute_kernel)
        /*0014*/ 	.word	0x00000000


	//----- nvinfo : EIATTR_REGCOUNT
	.align		4
.L_16:
        /*0018*/ 	.byte	0x04, 0x2f
        /*001a*/ 	.short	(.L_18 - .L_17)
	.align		4
.L_17:
        /*001c*/ 	.word	index@(permute_kernel_backward)
        /*0020*/ 	.word	0x00000012


	//----- nvinfo : EIATTR_FRAME_SIZE
	.align		4
.L_18:
        /*0024*/ 	.byte	0x04, 0x11
        /*0026*/ 	.short	(.L_20 - .L_19)
	.align		4
.L_19:
        /*0028*/ 	.word	index@(permute_kernel_backward)
        /*002c*/ 	.word	0x00000000


	//----- nvinfo : EIATTR_REGCOUNT
	.align		4
.L_20:
        /*0030*/ 	.byte	0x04, 0x2f
        /*0032*/ 	.short	(.L_22 - .L_21)
	.align		4
.L_21:
        /*0034*/ 	.word	index@(unpermute_kernel)
        /*0038*/ 	.word	0x00000012


	//----- nvinfo : EIATTR_FRAME_SIZE
	.align		4
.L_22:
        /*003c*/ 	.byte	0x04, 0x11
        /*003e*/ 	.short	(.L_24 - .L_23)
	.align		4
.L_23:
        /*0040*/ 	.word	index@(unpermute_kernel)
        /*0044*/ 	.word	0x00000000


	//----- nvinfo : EIATTR_REGCOUNT
	.align		4
.L_24:
        /*0048*/ 	.byte	0x04, 0x2f
        /*004a*/ 	.short	(.L_26 - .L_25)
	.align		4
.L_25:
        /*004c*/ 	.word	index@(unpermute_kernel_backward)
        /*0050*/ 	.word	0x00000011


	//----- nvinfo : EIATTR_FRAME_SIZE
	.align		4
.L_26:
        /*0054*/ 	.byte	0x04, 0x11
        /*0056*/ 	.short	(.L_28 - .L_27)
	.align		4
.L_27:
        /*0058*/ 	.word	index@(unpermute_kernel_backward)
        /*005c*/ 	.word	0x00000000


	//----- nvinfo : EIATTR_REGCOUNT
	.align		4
.L_28:
        /*0060*/ 	.byte	0x04, 0x2f
        /*0062*/ 	.short	(.L_30 - .L_29)
	.align		4
.L_29:
        /*0064*/ 	.word	index@(softmax_forward_kernel)
        /*0068*/ 	.word	0x00000020


	//----- nvinfo : EIATTR_FRAME_SIZE
	.align		4
.L_30:
        /*006c*/ 	.byte	0x04, 0x11
        /*006e*/ 	.short	(.L_32 - .L_31)
	.align		4
.L_31:
        /*0070*/ 	.word	index@($__internal_12_$__cuda_sm20_rcp_rn_f32_slowpath)
        /*0074*/ 	.word	0x00000000


	//----- nvinfo : EIATTR_FRAME_SIZE
	.align		4
.L_32:
        /*0078*/ 	.byte	0x04, 0x11
        /*007a*/ 	.short	(.L_34 - .L_33)
	.align		4
.L_33:
        /*007c*/ 	.word	index@(softmax_forward_kernel)
        /*0080*/ 	.word	0x00000000


	//----- nvinfo : EIATTR_REGCOUNT
	.align		4
.L_34:
        /*0084*/ 	.byte	0x04, 0x2f
        /*0086*/ 	.short	(.L_36 - .L_35)
	.align		4
.L_35:
        /*0088*/ 	.word	index@(softmax_autoregressive_backward_kernel)
        /*008c*/ 	.word	0x00000030


	//----- nvinfo : EIATTR_FRAME_SIZE
	.align		4
.L_36:
        /*0090*/ 	.byte	0x04, 0x11
        /*0092*/ 	.short	(.L_38 - .L_37)
	.align		4
.L_37:
        /*0094*/ 	.word	index@($__internal_11_$__cuda_sm20_sqrt_rn_f32_slowpath)
        /*0098*/ 	.word	0x00000000


	//----- nvinfo : EIATTR_FRAME_SIZE
	.align		4
.L_38:
        /*009c*/ 	.byte	0x04, 0x11
        /*009e*/ 	.short	(.L_40 - .L_39)
	.align		4
.L_39:
        /*00a0*/ 	.word	index@($__internal_10_$__cuda_sm20_rcp_rn_f32_slowpath)
        /*00a4*/ 	.word	0x00000000


	//----- nvinfo : EIATTR_FRAME_SIZE
	.align		4
.L_40:
        /*00a8*/ 	.byte	0x04, 0x11
        /*00aa*/ 	.short	(.L_42 - .L_41)
	.align		4
.L_41:
        /*00ac*/ 	.word	index@(softmax_autoregressive_backward_kernel)
        /*00b0*/ 	.word	0x00000000


	//----- nvinfo : EIATTR_REGCOUNT
	.align		4
.L_42:
        /*00b4*/ 	.byte	0x04, 0x2f
        /*00b6*/ 	.short	(.L_44 - .L_43)
	.align		4
.L_43:
        /*00b8*/ 	.word	index@(softmax_forward_kernel4)
        /*00bc*/ 	.word	0x0000001e


	//----- nvinfo : EIATTR_FRAME_SIZE
	.align		4
.L_44:
        /*00c0*/ 	.byte	0x04, 0x11
        /*00c2*/ 	.short	(.L_46 - .L_45)
	.align		4
.L_45:
        /*00c4*/ 	.word	index@($__internal_9_$__cuda_sm3x_div_rn_noftz_f32_slowpath)
        /*00c8*/ 	.word	0x00000000


	//----- nvinfo : EIATTR_FRAME_SIZE
	.align		4
.L_46:
        /*00cc*/ 	.byte	0x04, 0x11
        /*00ce*/ 	.short	(.L_48 - .L_47)
	.align		4
.L_47:
        /*00d0*/ 	.word	index@(softmax_forward_kernel4)
        /*00d4*/ 	.word	0x00000000


	//----- nvinfo : EIATTR_REGCOUNT
	.align		4
.L_48:
        /*00d8*/ 	.byte	0x04, 0x2f
        /*00da*/ 	.short	(.L_50 - .L_49)
	.align		4
.L_49:
        /*00dc*/ 	.word	index@(softmax_scale_forward_kernel4)
        /*00e0*/ 	.word	0x0000001e


	//----- nvinfo : EIATTR_FRAME_SIZE
	.align		4
.L_50:
        /*00e4*/ 	.byte	0x04, 0x11
        /*00e6*/ 	.short	(.L_52 - .L_51)
	.align		4
.L_51:
        /*00e8*/ 	.word	index@($__internal_8_$__cuda_sm3x_div_rn_noftz_f32_slowpath)
        /*00ec*/ 	.word	0x00000000


	//----- nvinfo : EIATTR_FRAME_SIZE
	.align		4
.L_52:
        /*00f0*/ 	.byte	0x04, 0x11
        /*00f2*/ 	.short	(.L_54 - .L_53)
	.align		4
.L_53:
        /*00f4*/ 	.word	index@(softmax_scale_forward_kernel4)
        /*00f8*/ 	.word	0x00000000


	//----- nvinfo : EIATTR_REGCOUNT
	.align		4
.L_54:
        /*00fc*/ 	.byte	0x04, 0x2f
        /*00fe*/ 	.short	(.L_56 - .L_55)
	.align		4
.L_55:
        /*0100*/ 	.word	index@(softmax_unmask_forward_kernel4)
        /*0104*/ 	.word	0x0000001d


	//----- nvinfo : EIATTR_FRAME_SIZE
	.align		4
.L_56:
        /*0108*/ 	.byte	0x04, 0x11
        /*010a*/ 	.short	(.L_58 - .L_57)
	.align		4
.L_57:
        /*010c*/ 	.word	index@($__internal_7_$__cuda_sm3x_div_rn_noftz_f32_slowpath)
        /*0110*/ 	.word	0x00000000


	//----- nvinfo : EIATTR_FRAME_SIZE
	.align		4
.L_58:
        /*0114*/ 	.byte	0x04, 0x11
        /*0116*/ 	.short	(.L_60 - .L_59)
	.align		4
.L_59:
        /*0118*/ 	.word	index@(softmax_unmask_forward_kernel4)
        /*011c*/ 	.word	0x00000000


	//----- nvinfo : EIATTR_REGCOUNT
	.align		4
.L_60:
        /*0120*/ 	.byte	0x04, 0x2f
        /*0122*/ 	.short	(.L_62 - .L_61)
	.align		4
.L_61:
        /*0124*/ 	.word	index@(softmax_autoregressive_backward_kernel4)
        /*0128*/ 	.word	0x00000028


	//----- nvinfo : EIATTR_FRAME_SIZE
	.align		4
.L_62:
        /*012c*/ 	.byte	0x04, 0x11
        /*012e*/ 	.short	(.L_64 - .L_63)
	.align		4
.L_63:
        /*0130*/ 	.word	index@($__internal_6_$__cuda_sm20_sqrt_rn_f32_slowpath)
        /*0134*/ 	.word	0x00000000


	//----- nvinfo : EIATTR_FRAME_SIZE
	.align		4
.L_64:
        /*0138*/ 	.byte	0x04, 0x11
        /*013a*/ 	.short	(.L_66 - .L_65)
	.align		4
.L_65:
        /*013c*/ 	.word	index@($__internal_5_$__cuda_sm20_rcp_rn_f32_slowpath)
        /*0140*/ 	.word	0x00000000


	//----- nvinfo : EIATTR_FRAME_SIZE
	.align		4
.L_66:
        /*0144*/ 	.byte	0x04, 0x11
        /*0146*/ 	.short	(.L_68 - .L_67)
	.align		4
.L_67:
        /*0148*/ 	.word	index@(softmax_autoregressive_backward_kernel4)
        /*014c*/ 	.word	0x00000000


	//----- nvinfo : EIATTR_REGCOUNT
	.align		4
.L_68:
        /*0150*/ 	.byte	0x04, 0x2f
        /*0152*/ 	.short	(.L_70 - .L_69)
	.align		4
.L_69:
        /*0154*/ 	.word	index@(scale_kernel)
        /*0158*/ 	.word	0x00000010


	//----- nvinfo : EIATTR_FRAME_SIZE
	.align		4
.L_70:
        /*015c*/ 	.byte	0x04, 0x11
        /*015e*/ 	.short	(.L_72 - .L_71)
	.align		4
.L_71:
        /*0160*/ 	.word	index@(scale_kernel)
        /*0164*/ 	.word	0x00000000


	//----- nvinfo : EIATTR_REGCOUNT
	.align		4
.L_72:
        /*0168*/ 	.byte	0x04, 0x2f
        /*016a*/ 	.short	(.L_74 - .L_73)
	.align		4
.L_73:
        /*016c*/ 	.word	index@(softmax_autoregressive_backward_kernel2)
        /*0170*/ 	.word	0x00000020


	//----- nvinfo : EIATTR_FRAME_SIZE
	.align		4
.L_74:
        /*0174*/ 	.byte	0x04, 0x11
        /*0176*/ 	.short	(.L_76 - .L_75)
	.align		4
.L_75:
        /*0178*/ 	.word	index@($__internal_4_$__cuda_sm20_sqrt_rn_f32_slowpath)
        /*017c*/ 	.word	0x00000000


	//----- nvinfo : EIATTR_FRAME_SIZE
	.align		4
.L_76:
        /*0180*/ 	.byte	0x04, 0x11
        /*0182*/ 	.short	(.L_78 - .L_77)
	.align		4
.L_77:
        /*0184*/ 	.word	index@($__internal_3_$__cuda_sm20_rcp_rn_f32_slowpath)
        /*0188*/ 	.word	0x00000000


	//----- nvinfo : EIATTR_FRAME_SIZE
	.align		4
.L_78:
        /*018c*/ 	.byte	0x04, 0x11
        /*018e*/ 	.short	(.L_80 - .L_79)
	.align		4
.L_79:
        /*0190*/ 	.word	index@(softmax_autoregressive_backward_kernel2)
        /*0194*/ 	.word	0x00000000


	//----- nvinfo : EIATTR_REGCOUNT
	.align		4
.L_80:
        /*0198*/ 	.byte	0x04, 0x2f
        /*019a*/ 	.short	(.L_82 - .L_81)
	.align		4
.L_81:
        /*019c*/ 	.word	index@(softmax_forward_kernel5)
        /*01a0*/ 	.word	0x00000020


	//----- nvinfo : EIATTR_FRAME_SIZE
	.align		4
.L_82:
        /*01a4*/ 	.byte	0x04, 0x11
        /*01a6*/ 	.short	(.L_84 - .L_83)
	.align		4
.L_83:
        /*01a8*/ 	.word	index@($__internal_2_$__cuda_sm20_rcp_rn_f32_slowpath)
        /*01ac*/ 	.word	0x00000000


	//----- nvinfo : EIATTR_FRAME_SIZE
	.align		4
.L_84:
        /*01b0*/ 	.byte	0x04, 0x11
        /*01b2*/ 	.short	(.L_86 - .L_85)
	.align		4
.L_85:
        /*01b4*/ 	.word	index@(softmax_forward_kernel5)
        /*01b8*/ 	.word	0x00000000


	//----- nvinfo : EIATTR_REGCOUNT
	.align		4
.L_86:
        /*01bc*/ 	.byte	0x04, 0x2f
        /*01be*/ 	.short	(.L_88 - .L_87)
	.align		4
.L_87:
        /*01c0*/ 	.word	index@(softmax_forward_kernel5_no_mask)
        /*01c4*/ 	.word	0x00000020


	//----- nvinfo : EIATTR_FRAME_SIZE
	.align		4
.L_88:
        /*01c8*/ 	.byte	0x04, 0x11
        /*01ca*/ 	.short	(.L_90 - .L_89)
	.align		4
.L_89:
        /*01cc*/ 	.word	index@($__internal_1_$__cuda_sm20_rcp_rn_f32_slowpath)
        /*01d0*/ 	.word	0x00000000


	//----- nvinfo : EIATTR_FRAME_SIZE
	.align		4
.L_90:
        /*01d4*/ 	.byte	0x04, 0x11
        /*01d6*/ 	.short	(.L_92 - .L_91)
	.align		4
.L_91:
        /*01d8*/ 	.word	index@(softmax_forward_kernel5_no_mask)
        /*01dc*/ 	.word	0x00000000


	//----- nvinfo : EIATTR_REGCOUNT
	.align		4
.L_92:
        /*01e0*/ 	.byte	0x04, 0x2f
        /*01e2*/ 	.short	(.L_94 - .L_93)
	.align		4
.L_93:
        /*01e4*/ 	.word	index@(softmax_autoregressive_backward_kernel7)
        /*01e8*/ 	.word	0x00000020


	//----- nvinfo : EIATTR_FRAME_SIZE
	.align		4
.L_94:
        /*01ec*/ 	.byte	0x04, 0x11
        /*01ee*/ 	.short	(.L_96 - .L_95)
	.align		4
.L_95:
        /*01f0*/ 	.word	index@(softmax_autoregressive_backward_kernel7)
        /*01f4*/ 	.word	0x00000000


	//----- nvinfo : EIATTR_REGCOUNT
	.align		4
.L_96:
        /*01f8*/ 	.byte	0x04, 0x2f
        /*01fa*/ 	.short	(.L_98 - .L_97)
	.align		4
.L_97:
        /*01fc*/ 	.word	index@(softmax_autoregressive_backward_kernel8)
        /*0200*/ 	.word	0x0000001f


	//----- nvinfo : EIATTR_FRAME_SIZE
	.align		4
.L_98:
        /*0204*/ 	.byte	0x04, 0x11
        /*0206*/ 	.short	(.L_100 - .L_99)
	.align		4
.L_99:
        /*0208*/ 	.word	index@(softmax_autoregressive_backward_kernel8)
        /*020c*/ 	.word	0x00000000


	//----- nvinfo : EIATTR_REGCOUNT
	.align		4
.L_100:
        /*0210*/ 	.byte	0x04, 0x2f
        /*0212*/ 	.short	(.L_102 - .L_101)
	.align		4
.L_101:
        /*0214*/ 	.word	index@(softmax_autoregressive_nomask_backward_kernel8)
        /*0218*/ 	.word	0x00000020


	//----- nvinfo : EIATTR_FRAME_SIZE
	.align		4
.L_102:
        /*021c*/ 	.byte	0x04, 0x11
        /*021e*/ 	.short	(.L_104 - .L_103)
	.align		4
.L_103:
        /*0220*/ 	.word	index@(softmax_autoregressive_nomask_backward_kernel8)
        /*0224*/ 	.word	0x00000000


	//----- nvinfo : EIATTR_REGCOUNT
	.align		4
.L_104:
        /*0228*/ 	.byte	0x04, 0x2f
        /*022a*/ 	.short	(.L_106 - .L_105)
	.align		4
.L_105:
        /*022c*/ 	.word	index@(softmax_forward_kernel52)
        /*0230*/ 	.word	0x0000001d


	//----- nvinfo : EIATTR_FRAME_SIZE
	.align		4
.L_106:
        /*0234*/ 	.byte	0x04, 0x11
        /*0236*/ 	.short	(.L_108 - .L_107)
	.align		4
.L_107:
        /*0238*/ 	.word	index@($__internal_0_$__cuda_sm20_rcp_rn_f32_slowpath)
        /*023c*/ 	.word	0x00000000


	//----- nvinfo : EIATTR_FRAME_SIZE
	.align		4
.L_108:
        /*0240*/ 	.byte	0x04, 0x11
        /*0242*/ 	.short	(.L_110 - .L_109)
	.align		4
.L_109:
        /*0244*/ 	.word	index@(softmax_forward_kernel52)
        /*0248*/ 	.word	0x00000000


	//----- nvinfo : EIATTR_REGCOUNT
	.align		4
.L_110:
        /*024c*/ 	.byte	0x04, 0x2f
        /*024e*/ 	.short	(.L_112 - .L_111)
	.align		4
.L_111:
        /*0250*/ 	.word	index@(softmax_autoregressive_backward_inplace_kernel)
        /*0254*/ 	.word	0x00000020


	//----- nvinfo : EIATTR_FRAME_SIZE
	.align		4
.L_112:
        /*0258*/ 	.byte	0x04, 0x11
        /*025a*/ 	.short	(.L_114 - .L_113)
	.align		4
.L_113:
        /*025c*/ 	.word	index@(softmax_autoregressive_backward_inplace_kernel)
        /*0260*/ 	.word	0x00000000


	//----- nvinfo : EIATTR_REGCOUNT
	.align		4
.L_114:
        /*0264*/ 	.byte	0x04, 0x2f
        /*0266*/ 	.short	(.L_116 - .L_115)
	.align		4
.L_115:
        /*0268*/ 	.word	index@(softmax_autoregressive_unmask_backward_inplace_kernel)
        /*026c*/ 	.word	0x0000001f


	//----- nvinfo : EIATTR_FRAME_SIZE
	.align		4
.L_116:
        /*0270*/ 	.byte	0x04, 0x11
        /*0272*/ 	.short	(.L_118 - .L_117)
	.align		4
.L_117:
        /*0274*/ 	.word	index@(softmax_autoregressive_unmask_backward_inplace_kernel)
        /*0278*/ 	.word	0x00000000


	//----- nvinfo : EIATTR_REGCOUNT
	.align		4
.L_118:
        /*027c*/ 	.byte	0x04, 0x2f
        /*027e*/ 	.short	(.L_120 - .L_119)
	.align		4
.L_119:
        /*0280*/ 	.word	index@(softmax_kv_unmask_backward_inplace_kernel)
        /*0284*/ 	.word	0x00000020


	//----- nvinfo : EIATTR_FRAME_SIZE
	.align		4
.L_120:
        /*0288*/ 	.byte	0x04, 0x11
        /*028a*/ 	.short	(.L_122 - .L_121)
	.align		4
.L_121:
        /*028c*/ 	.word	index@(softmax_kv_unmask_backward_inplace_kernel)
        /*0290*/ 	.word	0x00000000


	//----- nvinfo : EIATTR_REGCOUNT
	.align		4
.L_122:
        /*0294*/ 	.byte	0x04, 0x2f
        /*0296*/ 	.short	(.L_124 - .L_123)
	.align		4
.L_123:
        /*0298*/ 	.word	index@(add_mask)
        /*029c*/ 	.word	0x0000000f


	//----- nvinfo : EIATTR_FRAME_SIZE
	.align		4
.L_124:
        /*02a0*/ 	.byte	0x04, 0x11
        /*02a2*/ 	.short	(.L_126 - .L_125)
	.align		4
.L_125:
        /*02a4*/ 	.word	index@(add_mask)
        /*02a8*/ 	.word	0x00000000


	//----- nvinfo : EIATTR_MIN_STACK_SIZE
	.align		4
.L_126:
        /*02ac*/ 	.byte	0x04, 0x12
        /*02ae*/ 	.short	(.L_128 - .L_127)
	.align		4
.L_127:
        /*02b0*/ 	.word	index@(add_mask)
        /*02b4*/ 	.word	0x00000000


	//----- nvinfo : EIATTR_MIN_STACK_SIZE
	.align		4
.L_128:
        /*02b8*/ 	.byte	0x04, 0x12
        /*02ba*/ 	.short	(.L_130 - .L_129)
	.align		4
.L_129:
        /*02bc*/ 	.word	index@(softmax_kv_unmask_backward_inplace_kernel)
        /*02c0*/ 	.word	0x00000000


	//----- nvinfo : EIATTR_MIN_STACK_SIZE
	.align		4
.L_130:
        /*02c4*/ 	.byte	0x04, 0x12
        /*02c6*/ 	.short	(.L_132 - .L_131)
	.align		4
.L_131:
        /*02c8*/ 	.word	index@(softmax_autoregressive_unmask_backward_inplace_kernel)
        /*02cc*/ 	.word	0x00000000


	//----- nvinfo : EIATTR_MIN_STACK_SIZE
	.align		4
.L_132:
        /*02d0*/ 	.byte	0x04, 0x12
        /*02d2*/ 	.short	(.L_134 - .L_133)
	.align		4
.L_133:
        /*02d4*/ 	.word	index@(softmax_autoregressive_backward_inplace_kernel)
        /*02d8*/ 	.word	0x00000000


	//----- nvinfo : EIATTR_MIN_STACK_SIZE
	.align		4
.L_134:
        /*02dc*/ 	.byte	0x04, 0x12
        /*02de*/ 	.short	(.L_136 - .L_135)
	.align		4
.L_135:
        /*02e0*/ 	.word	index@(softmax_forward_kernel52)
        /*02e4*/ 	.word	0x00000000


	//----- nvinfo : EIATTR_MIN_STACK_SIZE
	.align		4
.L_136:
        /*02e8*/ 	.byte	0x04, 0x12
        /*02ea*/ 	.short	(.L_138 - .L_137)
	.align		4
.L_137:
        /*02ec*/ 	.word	index@(softmax_autoregressive_nomask_backward_kernel8)
        /*02f0*/ 	.word	0x00000000


	//----- nvinfo : EIATTR_MIN_STACK_SIZE
	.align		4
.L_138:
        /*02f4*/ 	.byte	0x04, 0x12
        /*02f6*/ 	.short	(.L_140 - .L_139)
	.align		4
.L_139:
        /*02f8*/ 	.word	index@(softmax_autoregressive_backward_kernel8)
        /*02fc*/ 	.word	0x00000000


	//----- nvinfo : EIATTR_MIN_STACK_SIZE
	.align		4
.L_140:
        /*0300*/ 	.byte	0x04, 0x12
        /*0302*/ 	.short	(.L_142 - .L_141)
	.align		4
.L_141:
        /*0304*/ 	.word	index@(softmax_autoregressive_backward_kernel7)
        /*0308*/ 	.word	0x00000000


	//----- nvinfo : EIATTR_MIN_STACK_SIZE
	.align		4
.L_142:
        /*030c*/ 	.byte	0x04, 0x12
        /*030e*/ 	.short	(.L_144 - .L_143)
	.align		4
.L_143:
        /*0310*/ 	.word	index@(softmax_forward_kernel5_no_mask)
        /*0314*/ 	.word	0x00000000


	//----- nvinfo : EIATTR_MIN_STACK_SIZE
	.align		4
.L_144:
        /*0318*/ 	.byte	0x04, 0x12
        /*031a*/ 	.short	(.L_146 - .L_145)
	.align		4
.L_145:
        /*031c*/ 	.word	index@(softmax_forward_kernel5)
        /*0320*/ 	.word	0x00000000


	//----- nvinfo : EIATTR_MIN_STACK_SIZE
	.align		4
.L_146:
        /*0324*/ 	.byte	0x04, 0x12
        /*0326*/ 	.short	(.L_148 - .L_147)
	.align		4
.L_147:
        /*0328*/ 	.word	index@(softmax_autoregressive_backward_kernel2)
        /*032c*/ 	.word	0x00000000


	//----- nvinfo : EIATTR_MIN_STACK_SIZE
	.align		4
.L_148:
        /*0330*/ 	.byte	0x04, 0x12
        /*0332*/ 	.short	(.L_150 - .L_149)
	.align		4
.L_149:
        /*0334*/ 	.word	index@(scale_kernel)
        /*0338*/ 	.word	0x00000000


	//----- nvinfo : EIATTR_MIN_STACK_SIZE
	.align		4
.L_150:
        /*033c*/ 	.byte	0x04, 0x12
        /*033e*/ 	.short	(.L_152 - .L_151)
	.align		4
.L_151:
        /*0340*/ 	.word	index@(softmax_autoregressive_backward_kernel4)
        /*0344*/ 	.word	0x00000000


	//----- nvinfo : EIATTR_MIN_STACK_SIZE
	.align		4
.L_152:
        /*0348*/ 	.byte	0x04, 0x12
        /*034a*/ 	.short	(.L_154 - .L_153)
	.align		4
.L_153:
        /*034c*/ 	.word	index@(softmax_unmask_forward_kernel4)
        /*0350*/ 	.word	0x00000000


	//----- nvinfo : EIATTR_MIN_STACK_SIZE
	.align		4
.L_154:
        /*0354*/ 	.byte	0x04, 0x12
        /*0356*/ 	.short	(.L_156 - .L_155)
	.align		4
.L_155:
        /*0358*/ 	.word	index@(softmax_scale_forward_kernel4)
        /*035c*/ 	.word	0x00000000


	//----- nvinfo : EIATTR_MIN_STACK_SIZE
	.align		4
.L_156:
        /*0360*/ 	.byte	0x04, 0x12
        /*0362*/ 	.short	(.L_158 - .L_157)
	.align		4
.L_157:
        /*0364*/ 	.word	index@(softmax_forward_kernel4)
        /*0368*/ 	.word	0x00000000


	//----- nvinfo : EIATTR_MIN_STACK_SIZE
	.align		4
.L_158:
        /*036c*/ 	.byte	0x04, 0x12
        /*036e*/ 	.short	(.L_160 - .L_159)
	.align		4
.L_159:
        /*0370*/ 	.word	index@(softmax_autoregressive_backward_kernel)
        /*0374*/ 	.word	0x00000000


	//----- nvinfo : EIATTR_MIN_STACK_SIZE
	.align		4
.L_160:
        /*0378*/ 	.byte	0x04, 0x12
        /*037a*/ 	.short	(.L_162 - .L_161)
	.align		4
.L_161:
        /*037c*/ 	.word	index@(softmax_forward_kernel)
        /*0380*/ 	.word	0x00000000


	//----- nvinfo : EIATTR_MIN_STACK_SIZE
	.align		4
.L_162:
        /*0384*/ 	.byte	0x04, 0x12
        /*0386*/ 	.short	(.L_164 - .L_163)
	.align		4
.L_163:
        /*0388*/ 	.word	index@(unpermute_kernel_backward)
        /*038c*/ 	.word	0x00000000


	//----- nvinfo : EIATTR_MIN_STACK_SIZE
	.align		4
.L_164:
        /*0390*/ 	.byte	0x04, 0x12
        /*0392*/ 	.short	(.L_166 - .L_165)
	.align		4
.L_165:
        /*0394*/ 	.word	index@(unpermute_kernel)
        /*0398*/ 	.word	0x00000000


	//----- nvinfo : EIATTR_MIN_STACK_SIZE
	.align		4
.L_166:
        /*039c*/ 	.byte	0x04, 0x12
        /*039e*/ 	.short	(.L_168 - .L_167)
	.align		4
.L_167:
        /*03a0*/ 	.word	index@(permute_kernel_backward)
        /*03a4*/ 	.word	0x00000000


	//----- nvinfo : EIATTR_MIN_STACK_SIZE
	.align		4
.L_168:
        /*03a8*/ 	.byte	0x04, 0x12
        /*03aa*/ 	.short	(.L_170 - .L_169)
	.align		4
.L_169:
        /*03ac*/ 	.word	index@(permute_kernel)
        /*03b0*/ 	.word	0x00000000
.L_170:


//--------------------- .nv.compat                --------------------------
	.section	.nv.compat,"",@"SHT_CUDA_COMPAT_INFO"
	.align	4
        /*0000*/ 	.byte	0x02, 0x09, 0x00, 0x00, 0x02, 0x02, 0x01, 0x00, 0x02, 0x05, 0x05, 0x00, 0x03, 0x07, 0x01, 0x01
        /*0010*/ 	.byte	0x02, 0x03, 0x00, 0x00, 0x02, 0x06, 0x01, 0x00, 0x04, 0x0b, 0x08, 0x00, 0x01, 0x00, 0x00, 0x00
        /*0020*/ 	.byte	0x00, 0x00, 0x00, 0x00


//--------------------- .nv.info.add_mask         --------------------------
	.section	.nv.info.add_mask,"",@"SHT_CUDA_INFO"
	.sectionflags	@""
	.align	4


	//----- nvinfo : EIATTR_CUDA_API_VERSION
	.align		4
        /*0000*/ 	.byte	0x04, 0x37
        /*0002*/ 	.short	(.L_172 - .L_171)
.L_171:
        /*0004*/ 	.word	0x00000082


	//----- nvinfo : EIATTR_KPARAM_INFO
	.align		4
.L_172:
        /*0008*/ 	.byte	0x04, 0x17
        /*000a*/ 	.short	(.L_174 - .L_173)
.L_173:
        /*000c*/ 	.word	0x00000000
        /*0010*/ 	.short	0x0006
        /*0012*/ 	.short	0x0020
        /*0014*/ 	.byte	0x00, 0xf5, 0x21, 0x00


	//----- nvinfo : EIATTR_KPARAM_INFO
	.align		4
.L_174:
        /*0018*/ 	.byte	0x04, 0x17
        /*001a*/ 	.short	(.L_176 - .L_175)
.L_175:
        /*001c*/ 	.word	0x00000000
        /*0020*/ 	.short	0x0005
        /*0022*/ 	.short	0x0018
        /*0024*/ 	.byte	0x00, 0xf5, 0x21, 0x00


	//----- nvinfo : EIATTR_KPARAM_INFO
	.align		4
.L_176:
        /*0028*/ 	.byte	0x04, 0x17
        /*002a*/ 	.short	(.L_178 - .L_177)
.L_177:
        /*002c*/ 	.word	0x00000000
        /*0030*/ 	.short	0x0004
        /*0032*/ 	.short	0x0010
        /*0034*/ 	.byte	0x00, 0xf5, 0x21, 0x00


	//----- nvinfo : EIATTR_KPARAM_INFO
	.align		4
.L_178:
        /*0038*/ 	.byte	0x04, 0x17
        /*003a*/ 	.short	(.L_180 - .L_179)
.L_179:
        /*003c*/ 	.word	0x00000000
        /*0040*/ 	.short	0x0003
        /*0042*/ 	.short	0x000c
        /*0044*/ 	.byte	0x00, 0xf0, 0x11, 0x00


	//----- nvinfo : EIATTR_KPARAM_INFO
	.align		4
.L_180:
        /*0048*/ 	.byte	0x04, 0x17
        /*004a*/ 	.short	(.L_182 - .L_181)
.L_181:
        /*004c*/ 	.word	0x00000000
        /*0050*/ 	.short	0x0002
        /*0052*/ 	.short	0x0008
        /*0054*/ 	.byte	0x00, 0xf0, 0x11, 0x00


	//----- nvinfo : EIATTR_KPARAM_INFO
	.align		4
.L_182:
        /*0058*/ 	.byte	0x04, 0x17
        /*005a*/ 	.short	(.L_184 - .L_183)
.L_183:
        /*005c*/ 	.word	0x00000000
        /*0060*/ 	.short	0x0001
        /*0062*/ 	.short	0x0004
        /*0064*/ 	.byte	0x00, 0xf0, 0x11, 0x00


	//----- nvinfo : EIATTR_KPARAM_INFO
	.align		4
.L_184:
        /*0068*/ 	.byte	0x04, 0x17
        /*006a*/ 	.short	(.L_186 - .L_185)
.L_185:
        /*006c*/ 	.word	0x00000000
        /*0070*/ 	.short	0x0000
        /*0072*/ 	.short	0x0000
        /*0074*/ 	.byte	0x00, 0xf0, 0x11, 0x00


	//----- nvinfo : EIATTR_SPARSE_MMA_MASK
	.align		4
.L_186:
        /*0078*/ 	.byte	0x03, 0x50
        /*007a*/ 	.short	0x0000


	//----- nvinfo : EIATTR_MAXREG_COUNT
	.align		4
        /*007c*/ 	.byte	0x03, 0x1b
        /*007e*/ 	.short	0x00ff


	//----- nvinfo : EIATTR_MERCURY_ISA_VERSION
	.align		4
        /*0080*/ 	.byte	0x03, 0x5f
        /*0082*/ 	.short	0x0101


	//----- nvinfo : EIATTR_VRC_CTA_INIT_COUNT
	.align		4
        /*0084*/ 	.byte	0x02, 0x4a
	.zero		1
	.zero		1


	//----- nvinfo : EIATTR_EXIT_INSTR_OFFSETS
	.align		4
        /*0088*/ 	.byte	0x04, 0x1c
        /*008a*/ 	.short	(.L_188 - .L_187)


	//   ....[0]....
.L_187:
        /*008c*/ 	.word	0x000000a0


	//   ....[1]....
        /*0090*/ 	.word	0x000006b0


	//----- nvinfo : EIATTR_CBANK_PARAM_SIZE
	.align		4
.L_188:
        /*0094*/ 	.byte	0x03, 0x19
        /*0096*/ 	.short	0x0028


	//----- nvinfo : EIATTR_PARAM_CBANK
	.align		4
        /*0098*/ 	.byte	0x04, 0x0a
        /*009a*/ 	.short	(.L_190 - .L_189)
	.align		4
.L_189:
        /*009c*/ 	.word	index@(.nv.constant0.add_mask)
        /*00a0*/ 	.short	0x0380
        /*00a2*/ 	.short	0x0028


	//----- nvinfo : EIATTR_SW_WAR
	.align		4
.L_190:
        /*00a4*/ 	.byte	0x04, 0x36
        /*00a6*/ 	.short	(.L_192 - .L_191)
.L_191:
        /*00a8*/ 	.word	0x00000008
.L_192:


//--------------------- .nv.info.softmax_kv_unmask_backward_inplace_kernel --------------------------
	.section	.nv.info.softmax_kv_unmask_backward_inplace_kernel,"",@"SHT_CUDA_INFO"
	.sectionflags	@""
	.align	4


	//----- nvinfo : EIATTR_CUDA_API_VERSION
	.align		4
        /*0000*/ 	.byte	0x04, 0x37
        /*0002*/ 	.short	(.L_194 - .L_193)
.L_193:
        /*0004*/ 	.word	0x00000082


	//----- nvinfo : EIATTR_KPARAM_INFO
	.align		4
.L_194:
        /*0008*/ 	.byte	0x04, 0x17
        /*000a*/ 	.short	(.L_196 - .L_195)
.L_195:
        /*000c*/ 	.word	0x00000000
        /*0010*/ 	.short	0x0005
        /*0012*/ 	.short	0x001c
        /*0014*/ 	.byte	0x00, 0xf0, 0x11, 0x00


	//----- nvinfo : EIATTR_KPARAM_INFO
	.align		4
.L_196:
        /*0018*/ 	.byte	0x04, 0x17
        /*001a*/ 	.short	(.L_198 - .L_197)
.L_197:
        /*001c*/ 	.word	0x00000000
        /*0020*/ 	.short	0x0004
        /*0022*/ 	.short	0x0018
        /*0024*/ 	.byte	0x00, 0xf0, 0x11, 0x00


	//----- nvinfo : EIATTR_KPARAM_INFO
	.align		4
.L_198:
        /*0028*/ 	.byte	0x04, 0x17
        /*002a*/ 	.short	(.L_200 - .L_199)
.L_199:
        /*002c*/ 	.word	0x00000000
        /*0030*/ 	.short	0x0003
        /*0032*/ 	.short	0x0014
        /*0034*/ 	.byte	0x00, 0xf0, 0x11, 0x00


	//----- nvinfo : EIATTR_KPARAM_INFO
	.align		4
.L_200:
        /*0038*/ 	.byte	0x04, 0x17
        /*003a*/ 	.short	(.L_202 - .L_201)
.L_201:
        /*003c*/ 	.word	0x00000000
        /*0040*/ 	.short	0x0002
        /*0042*/ 	.short	0x0010
        /*0044*/ 	.byte	0x00, 0xf0, 0x11, 0x00


	//----- nvinfo : EIATTR_KPARAM_INFO
	.align		4
.L_202:
        /*0048*/ 	.byte	0x04, 0x17
        /*004a*/ 	.short	(.L_204 - .L_203)
.L_203:
        /*004c*/ 	.word	0x00000000
        /*0050*/ 	.short	0x0001
        /*0052*/ 	.short	0x0008
        /*0054*/ 	.byte	0x00, 0xf5, 0x21, 0x00


	//----- nvinfo : EIATTR_KPARAM_INFO
	.align		4
.L_204:
        /*0058*/ 	.byte	0x04, 0x17
        /*005a*/ 	.short	(.L_206 - .L_205)
.L_205:
        /*005c*/ 	.word	0x00000000
        /*0060*/ 	.short	0x0000
        /*0062*/ 	.short	0x0000
        /*0064*/ 	.byte	0x00, 0xf5, 0x21, 0x00


	//----- nvinfo : EIATTR_SPARSE_MMA_MASK
	.align		4
.L_206:
        /*0068*/ 	.byte	0x03, 0x50
        /*006a*/ 	.short	0x0000


	//----- nvinfo : EIATTR_MAXREG_COUNT
	.align		4
        /*006c*/ 	.byte	0x03, 0x1b
        /*006e*/ 	.short	0x00ff


	//----- nvinfo : EIATTR_NUM_BARRIERS
	.align		4
        /*0070*/ 	.byte	0x02, 0x4c
        /*0072*/ 	.byte	0x01
	.zero		1


	//----- nvinfo : EIATTR_MERCURY_ISA_VERSION
	.align		4
        /*0074*/ 	.byte	0x03, 0x5f
        /*0076*/ 	.short	0x0101


	//----- nvinfo : EIATTR_COOP_GROUP_MASK_REGIDS
	.align		4
        /*0078*/ 	.byte	0x04, 0x29
        /*007a*/ 	.short	(.L_208 - .L_207)


	//   ....[0]....
.L_207:
        /*007c*/ 	.word	0xffffffff


	//   ....[1]....
        /*0080*/ 	.word	0xffffffff


	//   ....[2]....
        /*0084*/ 	.word	0xffffffff


	//   ....[3]....
        /*0088*/ 	.word	0xffffffff


	//   ....[4]....
        /*008c*/ 	.word	0xffffffff


	//   ....[5]....
        /*0090*/ 	.word	0xffffffff


	//   ....[6]....
        /*0094*/ 	.word	0xffffffff


	//   ....[7]....
        /*0098*/ 	.word	0xffffffff


	//   ....[8]....
        /*009c*/ 	.word	0xffffffff


	//   ....[9]....
        /*00a0*/ 	.word	0xffffffff


	//----- nvinfo : EIATTR_COOP_GROUP_INSTR_OFFSETS
	.align		4
.L_208:
        /*00a4*/ 	.byte	0x04, 0x28
        /*00a6*/ 	.short	(.L_210 - .L_209)


	//   ....[0]....
.L_209:
        /*00a8*/ 	.word	0x00000dc0


	//   ....[1]....
        /*00ac*/ 	.word	0x00000e40


	//   ....[2]....
        /*00b0*/ 	.word	0x00000e60


	//   ....[3]....
        /*00b4*/ 	.word	0x00000e80


	//   ....[4]....
        /*00b8*/ 	.word	0x00000ea0


	//   ....[5]....
        /*00bc*/ 	.word	0x00000f00


	//   ....[6]....
        /*00c0*/ 	.word	0x00000f20


	//   ....[7]....
        /*00c4*/ 	.word	0x00000f40


	//   ....[8]....
        /*00c8*/ 	.word	0x00000f60


	//   ....[9]....
        /*00cc*/ 	.word	0x00000f80


	//----- nvinfo : EIATTR_VRC_CTA_INIT_COUNT
	.align		4
.L_210:
        /*00d0*/ 	.byte	0x02, 0x4a
	.zero		1
	.zero		1


	//----- nvinfo : EIATTR_EXIT_INSTR_OFFSETS
	.align		4
        /*00d4*/ 	.byte	0x04, 0x1c
        /*00d6*/ 	.short	(.L_212 - .L_211)


	//   ....[0]....
.L_211:
        /*00d8*/ 	.word	0x00000270


	//   ....[1]....
        /*00dc*/ 	.word	0x000014a0


	//----- nvinfo : EIATTR_CRS_STACK_SIZE
	.align		4
.L_212:
        /*00e0*/ 	.byte	0x04, 0x1e
        /*00e2*/ 	.short	(.L_214 - .L_213)
.L_213:
        /*00e4*/ 	.word	0x00000000


	//----- nvinfo : EIATTR_CBANK_PARAM_SIZE
	.align		4
.L_214:
        /*00e8*/ 	.byte	0x03, 0x19
        /*00ea*/ 	.short	0x0020


	//----- nvinfo : EIATTR_PARAM_CBANK
	.align		4
        /*00ec*/ 	.byte	0x04, 0x0a
        /*00ee*/ 	.short	(.L_216 - .L_215)
	.align		4
.L_215:
        /*00f0*/ 	.word	index@(.nv.constant0.softmax_kv_unmask_backward_inplace_kernel)
        /*00f4*/ 	.short	0x0380
        /*00f6*/ 	.short	0x0020


	//----- nvinfo : EIATTR_SW_WAR
	.align		4
.L_216:
        /*00f8*/ 	.byte	0x04, 0x36
        /*00fa*/ 	.short	(.L_218 - .L_217)
.L_217:
        /*00fc*/ 	.word	0x00000008
.L_218:


//--------------------- .nv.info.softmax_autoregressive_unmask_backward_inplace_kernel --------------------------
	.section	.nv.info.softmax_autoregressive_unmask_backward_inplace_kernel,"",@"SHT_CUDA_INFO"
	.sectionflags	@""
	.align	4


	//----- nvinfo : EIATTR_CUDA_API_VERSION
	.align		4
        /*0000*/ 	.byte	0x04, 0x37
        /*0002*/ 	.short	(.L_220 - .L_219)
.L_219:
        /*0004*/ 	.word	0x00000082


	//----- nvinfo : EIATTR_KPARAM_INFO
	.align		4
.L_220:
        /*0008*/ 	.byte	0x04, 0x17
        /*000a*/ 	.short	(.L_222 - .L_221)
.L_221:
        /*000c*/ 	.word	0x00000000
        /*0010*/ 	.short	0x0005
        /*0012*/ 	.short	0x001c
        /*0014*/ 	.byte	0x00, 0xf0, 0x11, 0x00


	//----- nvinfo : EIATTR_KPARAM_INFO
	.align		4
.L_222:
        /*0018*/ 	.byte	0x04, 0x17
        /*001a*/ 	.short	(.L_224 - .L_223)
.L_223:
        /*001c*/ 	.word	0x00000000
        /*0020*/ 	.short	0x0004
        /*0022*/ 	.short	0x0018
        /*0024*/ 	.byte	0x00, 0xf0, 0x11, 0x00


	//----- nvinfo : EIATTR_KPARAM_INFO
	.align		4
.L_224:
        /*0028*/ 	.byte	0x04, 0x17
        /*002a*/ 	.short	(.L_226 - .L_225)
.L_225:
        /*002c*/ 	.word	0x00000000
        /*0030*/ 	.short	0x0003
        /*0032*/ 	.short	0x0014
        /*0034*/ 	.byte	0x00, 0xf0, 0x11, 0x00


	//----- nvinfo : EIATTR_KPARAM_INFO
	.align		4
.L_226:
        /*0038*/ 	.byte	0x04, 0x17
        /*003a*/ 	.short	(.L_228 - .L_227)
.L_227:
        /*003c*/ 	.word	0x00000000
        /*0040*/ 	.short	0x0002
        /*0042*/ 	.short	0x0010
        /*0044*/ 	.byte	0x00, 0xf0, 0x11, 0x00


	//----- nvinfo : EIATTR_KPARAM_INFO
	.align		4
.L_228:
        /*0048*/ 	.byte	0x04, 0x17
        /*004a*/ 	.short	(.L_230 - .L_229)
.L_229:
        /*004c*/ 	.word	0x00000000
        /*0050*/ 	.short	0x0001
        /*0052*/ 	.short	0x0008
        /*0054*/ 	.byte	0x00, 0xf5, 0x21, 0x00


	//----- nvinfo : EIATTR_KPARAM_INFO
	.align		4
.L_230:
        /*0058*/ 	.byte	0x04, 0x17
        /*005a*/ 	.short	(.L_232 - .L_231)
.L_231:
        /*005c*/ 	.word	0x00000000
        /*0060*/ 	.short	0x0000
        /*0062*/ 	.short	0x0000
        /*0064*/ 	.byte	0x00, 0xf5, 0x21, 0x00


	//----- nvinfo : EIATTR_SPARSE_MMA_MASK
	.align		4
.L_232:
        /*0068*/ 	.byte	0x03, 0x50
        /*006a*/ 	.short	0x0000


	//----- nvinfo : EIATTR_MAXREG_COUNT
	.align		4
        /*006c*/ 	.byte	0x03, 0x1b
        /*006e*/ 	.short	0x00ff


	//----- nvinfo : EIATTR_NUM_BARRIERS
	.align		4
        /*0070*/ 	.byte	0x02, 0x4c
        /*0072*/ 	.byte	0x01
	.zero		1


	//----- nvinfo : EIATTR_MERCURY_ISA_VERSION
	.align		4
        /*0074*/ 	.byte	0x03, 0x5f
        /*0076*/ 	.short	0x0101


	//----- nvinfo : EIATTR_COOP_GROUP_MASK_REGIDS
	.align		4
        /*0078*/ 	.byte	0x04, 0x29
        /*007a*/ 	.short	(.L_234 - .L_233)


	//   ....[0]....
.L_233:
        /*007c*/ 	.word	0xffffffff


	//   ....[1]....
        /*0080*/ 	.word	0xffffffff


	//   ....[2]....
        /*0084*/ 	.word	0xffffffff


	//   ....[3]....
        /*0088*/ 	.word	0xffffffff


	//   ....[4]....
        /*008c*/ 	.word	0xffffffff


	//   ....[5]....
        /*0090*/ 	.word	0xffffffff


	//   ....[6]....
        /*0094*/ 	.word	0xffffffff


	//   ....[7]....
        /*0098*/ 	.word	0xffffffff


	//   ....[8]....
        /*009c*/ 	.word	0xffffffff


	//   ....[9]....
        /*00a0*/ 	.word	0xffffffff


	//----- nvinfo : EIATTR_COOP_GROUP_INSTR_OFFSETS
	.align		4
.L_234:
        /*00a4*/ 	.byte	0x04, 0x28
        /*00a6*/ 	.short	(.L_236 - .L_235)


	//   ....[0]....
.L_235:
        /*00a8*/ 	.word	0x00000df0


	//   ....[1]....
        /*00ac*/ 	.word	0x00000e70


	//   ....[2]....
        /*00b0*/ 	.word	0x00000e90


	//   ....[3]....
        /*00b4*/ 	.word	0x00000eb0


	//   ....[4]....
        /*00b8*/ 	.word	0x00000ed0


	//   ....[5]....
        /*00bc*/ 	.word	0x00000f30


	//   ....[6]....
        /*00c0*/ 	.word	0x00000f50


	//   ....[7]....
        /*00c4*/ 	.word	0x00000f70


	//   ....[8]....
        /*00c8*/ 	.word	0x00000f90


	//   ....[9]....
        /*00cc*/ 	.word	0x00000fb0


	//----- nvinfo : EIATTR_VRC_CTA_INIT_COUNT
	.align		4
.L_236:
        /*00d0*/ 	.byte	0x02, 0x4a
	.zero		1
	.zero		1


	//----- nvinfo : EIATTR_EXIT_INSTR_OFFSETS
	.align		4
        /*00d4*/ 	.byte	0x04, 0x1c
        /*00d6*/ 	.short	(.L_238 - .L_237)


	//   ....[0]....
.L_237:
        /*00d8*/ 	.word	0x000001f0


	//   ....[1]....
        /*00dc*/ 	.word	0x000014d0


	//----- nvinfo : EIATTR_CRS_STACK_SIZE
	.align		4
.L_238:
        /*00e0*/ 	.byte	0x04, 0x1e
        /*00e2*/ 	.short	(.L_240 - .L_239)
.L_239:
        /*00e4*/ 	.word	0x00000000


	//----- nvinfo : EIATTR_CBANK_PARAM_SIZE
	.align		4
.L_240:
        /*00e8*/ 	.byte	0x03, 0x19
        /*00ea*/ 	.short	0x0020


	//----- nvinfo : EIATTR_PARAM_CBANK
	.align		4
        /*00ec*/ 	.byte	0x04, 0x0a
        /*00ee*/ 	.short	(.L_242 - .L_241)
	.align		4
.L_241:
        /*00f0*/ 	.word	index@(.nv.constant0.softmax_autoregressive_unmask_backward_inplace_kernel)
        /*00f4*/ 	.short	0x0380
        /*00f6*/ 	.short	0x0020


	//----- nvinfo : EIATTR_SW_WAR
	.align		4
.L_242:
        /*00f8*/ 	.byte	0x04, 0x36
        /*00fa*/ 	.short	(.L_244 - .L_243)
.L_243:
        /*00fc*/ 	.word	0x00000008
.L_244:


//--------------------- .nv.info.softmax_autoregressive_backward_inplace_kernel --------------------------
	.section	.nv.info.softmax_autoregressive_backward_inplace_kernel,"",@"SHT_CUDA_INFO"
	.sectionflags	@""
	.align	4


	//----- nvinfo : EIATTR_CUDA_API_VERSION
	.align		4
        /*0000*/ 	.byte	0x04, 0x37
        /*0002*/ 	.short	(.L_246 - .L_245)
.L_245:
        /*0004*/ 	.word	0x00000082


	//----- nvinfo : EIATTR_KPARAM_INFO
	.align		4
.L_246:
        /*0008*/ 	.byte	0x04, 0x17
        /*000a*/ 	.short	(.L_248 - .L_247)
.L_247:
        /*000c*/ 	.word	0x00000000
        /*0010*/ 	.short	0x0005
        /*0012*/ 	.short	0x001c
        /*0014*/ 	.byte	0x00, 0xf0, 0x11, 0x00


	//----- nvinfo : EIATTR_KPARAM_INFO
	.align		4
.L_248:
        /*0018*/ 	.byte	0x04, 0x17
        /*001a*/ 	.short	(.L_250 - .L_249)
.L_249:
        /*001c*/ 	.word	0x00000000
        /*0020*/ 	.short	0x0004
        /*0022*/ 	.short	0x0018
        /*0024*/ 	.byte	0x00, 0xf0, 0x11, 0x00


	//----- nvinfo : EIATTR_KPARAM_INFO
	.align		4
.L_250:
        /*0028*/ 	.byte	0x04, 0x17
        /*002a*/ 	.short	(.L_252 - .L_251)
.L_251:
        /*002c*/ 	.word	0x00000000
        /*0030*/ 	.short	0x0003
        /*0032*/ 	.short	0x0014
        /*0034*/ 	.byte	0x00, 0xf0, 0x11, 0x00


	//----- nvinfo : EIATTR_KPARAM_INFO
	.align		4
.L_252:
        /*0038*/ 	.byte	0x04, 0x17
        /*003a*/ 	.short	(.L_254 - .L_253)
.L_253:
        /*003c*/ 	.word	0x00000000
        /*0040*/ 	.short	0x0002
        /*0042*/ 	.short	0x0010
        /*0044*/ 	.byte	0x00, 0xf0, 0x11, 0x00


	//----- nvinfo : EIATTR_KPARAM_INFO
	.align		4
.L_254:
        /*0048*/ 	.byte	0x04, 0x17
        /*004a*/ 	.short	(.L_256 - .L_255)
.L_255:
        /*004c*/ 	.word	0x00000000
        /*0050*/ 	.short	0x0001
        /*0052*/ 	.short	0x0008
        /*0054*/ 	.byte	0x00, 0xf5, 0x21, 0x00


	//----- nvinfo : EIATTR_KPARAM_INFO
	.align		4
.L_256:
        /*0058*/ 	.byte	0x04, 0x17
        /*005a*/ 	.short	(.L_258 - .L_257)
.L_257:
        /*005c*/ 	.word	0x00000000
        /*0060*/ 	.short	0x0000
        /*0062*/ 	.short	0x0000
        /*0064*/ 	.byte	0x00, 0xf5, 0x21, 0x00


	//----- nvinfo : EIATTR_SPARSE_MMA_MASK
	.align		4
.L_258:
        /*0068*/ 	.byte	0x03, 0x50
        /*006a*/ 	.short	0x0000


	//----- nvinfo : EIATTR_MAXREG_COUNT
	.align		4
        /*006c*/ 	.byte	0x03, 0x1b
        /*006e*/ 	.short	0x00ff


	//----- nvinfo : EIATTR_NUM_BARRIERS
	.align		4
        /*0070*/ 	.byte	0x02, 0x4c
        /*0072*/ 	.byte	0x01
	.zero		1


	//----- nvinfo : EIATTR_MERCURY_ISA_VERSION
	.align		4
        /*0074*/ 	.byte	0x03, 0x5f
        /*0076*/ 	.short	0x0101


	//----- nvinfo : EIATTR_COOP_GROUP_MASK_REGIDS
	.align		4
        /*0078*/ 	.byte	0x04, 0x29
        /*007a*/ 	.short	(.L_260 - .L_259)


	//   ....[0]....
.L_259:
        /*007c*/ 	.word	0xffffffff


	//   ....[1]....
        /*0080*/ 	.word	0xffffffff


	//   ....[2]....
        /*0084*/ 	.word	0xffffffff


	//   ....[3]....
        /*0088*/ 	.word	0xffffffff


	//   ....[4]....
        /*008c*/ 	.word	0xffffffff


	//   ....[5]....
        /*0090*/ 	.word	0xffffffff


	//   ....[6]....
        /*0094*/ 	.word	0xffffffff


	//   ....[7]....
        /*0098*/ 	.word	0xffffffff


	//   ....[8]....
        /*009c*/ 	.word	0xffffffff


	//   ....[9]....
        /*00a0*/ 	.word	0xffffffff


	//----- nvinfo : EIATTR_COOP_GROUP_INSTR_OFFSETS
	.align		4
.L_260:
        /*00a4*/ 	.byte	0x04, 0x28
        /*00a6*/ 	.short	(.L_262 - .L_261)


	//   ....[0]....
.L_261:
        /*00a8*/ 	.word	0x00000db0


	//   ....[1]....
        /*00ac*/ 	.word	0x00000e30


	//   ....[2]....
        /*00b0*/ 	.word	0x00000e50


	//   ....[3]....
        /*00b4*/ 	.word	0x00000e70


	//   ....[4]....
        /*00b8*/ 	.word	0x00000e90


	//   ....[5]....
        /*00bc*/ 	.word	0x00000f00


	//   ....[6]....
        /*00c0*/ 	.word	0x00000f20


	//   ....[7]....
        /*00c4*/ 	.word	0x00000f40


	//   ....[8]....
        /*00c8*/ 	.word	0x00000f60


	//   ....[9]....
        /*00cc*/ 	.word	0x00000f80


	//----- nvinfo : EIATTR_VRC_CTA_INIT_COUNT
	.align		4
.L_262:
        /*00d0*/ 	.byte	0x02, 0x4a
	.zero		1
	.zero		1


	//----- nvinfo : EIATTR_EXIT_INSTR_OFFSETS
	.align		4
        /*00d4*/ 	.byte	0x04, 0x1c
        /*00d6*/ 	.short	(.L_264 - .L_263)


	//   ....[0]....
.L_263:
        /*00d8*/ 	.word	0x000001c0


	//   ....[1]....
        /*00dc*/ 	.word	0x000016e0


	//----- nvinfo : EIATTR_CRS_STACK_SIZE
	.align		4
.L_264:
        /*00e0*/ 	.byte	0x04, 0x1e
        /*00e2*/ 	.short	(.L_266 - .L_265)
.L_265:
        /*00e4*/ 	.word	0x00000000


	//----- nvinfo : EIATTR_CBANK_PARAM_SIZE
	.align		4
.L_266:
        /*00e8*/ 	.byte	0x03, 0x19
        /*00ea*/ 	.short	0x0020


	//----- nvinfo : EIATTR_PARAM_CBANK
	.align		4
        /*00ec*/ 	.byte	0x04, 0x0a
        /*00ee*/ 	.short	(.L_268 - .L_267)
	.align		4
.L_267:
        /*00f0*/ 	.word	index@(.nv.constant0.softmax_autoregressive_backward_inplace_kernel)
        /*00f4*/ 	.short	0x0380
        /*00f6*/ 	.short	0x0020


	//----- nvinfo : EIATTR_SW_WAR
	.align		4
.L_268:
        /*00f8*/ 	.byte	0x04, 0x36
        /*00fa*/ 	.short	(.L_270 - .L_269)
.L_269:
        /*00fc*/ 	.word	0x00000008
.L_270:


//--------------------- .nv.info.softmax_forward_kernel52 --------------------------
	.section	.nv.info.softmax_forward_kernel52,"",@"SHT_CUDA_INFO"
	.sectionflags	@""
	.align	4


	//----- nvinfo : EIATTR_CUDA_API_VERSION
	.align		4
        /*0000*/ 	.byte	0x04, 0x37
        /*0002*/ 	.short	(.L_272 - .L_271)
.L_271:
        /*0004*/ 	.word	0x00000082


	//----- nvinfo : EIATTR_KPARAM_INFO
	.align		4
.L_272:
        /*0008*/ 	.byte	0x04, 0x17
        /*000a*/ 	.short	(.L_274 - .L_273)
.L_273:
        /*000c*/ 	.word	0x00000000
        /*0010*/ 	.short	0x0004
        /*0012*/ 	.short	0x001c
        /*0014*/ 	.byte	0x00, 0xf0, 0x11, 0x00


	//----- nvinfo : EIATTR_KPARAM_INFO
	.align		4
.L_274:
        /*0018*/ 	.byte	0x04, 0x17
        /*001a*/ 	.short	(.L_276 - .L_275)
.L_275:
        /*001c*/ 	.word	0x00000000
        /*0020*/ 	.short	0x0003
        /*0022*/ 	.short	0x0018
        /*0024*/ 	.byte	0x00, 0xf0, 0x11, 0x00


	//----- nvinfo : EIATTR_KPARAM_INFO
	.align		4
.L_276:
        /*0028*/ 	.byte	0x04, 0x17
        /*002a*/ 	.short	(.L_278 - .L_277)
.L_277:
        /*002c*/ 	.word	0x00000000
        /*0030*/ 	.short	0x0002
        /*0032*/ 	.short	0x0010
        /*0034*/ 	.byte	0x00, 0xf5, 0x21, 0x00


	//----- nvinfo : EIATTR_KPARAM_INFO
	.align		4
.L_278:
        /*0038*/ 	.byte	0x04, 0x17
        /*003a*/ 	.short	(.L_280 - .L_279)
.L_279:
        /*003c*/ 	.word	0x00000000
        /*0040*/ 	.short	0x0001
        /*0042*/ 	.short	0x0008
        /*0044*/ 	.byte	0x00, 0xf0, 0x11, 0x00


	//----- nvinfo : EIATTR_KPARAM_INFO
	.align		4
.L_280:
        /*0048*/ 	.byte	0x04, 0x17
        /*004a*/ 	.short	(.L_282 - .L_281)
.L_281:
        /*004c*/ 	.word	0x00000000
        /*0050*/ 	.short	0x0000
        /*0052*/ 	.short	0x0000
        /*0054*/ 	.byte	0x00, 0xf5, 0x21, 0x00


	//----- nvinfo : EIATTR_SPARSE_MMA_MASK
	.align		4
.L_282:
        /*0058*/ 	.byte	0x03, 0x50
        /*005a*/ 	.short	0x0000


	//----- nvinfo : EIATTR_MAXREG_COUNT
	.align		4
        /*005c*/ 	.byte	0x03, 0x1b
        /*005e*/ 	.short	0x00ff


	//----- nvinfo : EIATTR_MERCURY_ISA_VERSION
	.align		4
        /*0060*/ 	.byte	0x03, 0x5f
        /*0062*/ 	.short	0x0101


	//----- nvinfo : EIATTR_COOP_GROUP_MASK_REGIDS
	.align		4
        /*0064*/ 	.byte	0x04, 0x29
        /*0066*/ 	.short	(.L_284 - .L_283)


	//   ....[0]....
.L_283:
        /*0068*/ 	.word	0xffffffff


	//   ....[1]....
        /*006c*/ 	.word	0xffffffff


	//   ....[2]....
        /*0070*/ 	.word	0xffffffff


	//   ....[3]....
        /*0074*/ 	.word	0xffffffff


	//   ....[4]....
        /*0078*/ 	.word	0xffffffff


	//   ....[5]....
        /*007c*/ 	.word	0xffffffff


	//   ....[6]....
        /*0080*/ 	.word	0xffffffff


	//   ....[7]....
        /*0084*/ 	.word	0xffffffff


	//   ....[8]....
        /*0088*/ 	.word	0xffffffff


	//   ....[9]....
        /*008c*/ 	.word	0xffffffff


	//----- nvinfo : EIATTR_COOP_GROUP_INSTR_OFFSETS
	.align		4
.L_284:
        /*0090*/ 	.byte	0x04, 0x28
        /*0092*/ 	.short	(.L_286 - .L_285)


	//   ....[0]....
.L_285:
        /*0094*/ 	.word	0x00000a30


	//   ....[1]....
        /*0098*/ 	.word	0x00000a90


	//   ....[2]....
        /*009c*/ 	.word	0x00000ab0


	//   ....[3]....
        /*00a0*/ 	.word	0x00000ad0


	//   ....[4]....
        /*00a4*/ 	.word	0x00000af0


	//   ....[5]....
        /*00a8*/ 	.word	0x00000bc0


	//   ....[6]....
        /*00ac*/ 	.word	0x00000be0


	//   ....[7]....
        /*00b0*/ 	.word	0x00000c00


	//   ....[8]....
        /*00b4*/ 	.word	0x00000c20


	//   ....[9]....
        /*00b8*/ 	.word	0x00000c40


	//----- nvinfo : EIATTR_VRC_CTA_INIT_COUNT
	.align		4
.L_286:
        /*00bc*/ 	.byte	0x02, 0x4a
	.zero		1
	.zero		1


	//----- nvinfo : EIATTR_EXIT_INSTR_OFFSETS
	.align		4
        /*00c0*/ 	.byte	0x04, 0x1c
        /*00c2*/ 	.short	(.L_288 - .L_287)


	//   ....[0]....
.L_287:
        /*00c4*/ 	.word	0x000000d0


	//   ....[1]....
        /*00c8*/ 	.word	0x00000d40


	//   ....[2]....
        /*00cc*/ 	.word	0x00001070


	//   ....[3]....
        /*00d0*/ 	.word	0x000014e0


	//----- nvinfo : EIATTR_CRS_STACK_SIZE
	.align		4
.L_288:
        /*00d4*/ 	.byte	0x04, 0x1e
        /*00d6*/ 	.short	(.L_290 - .L_289)
.L_289:
        /*00d8*/ 	.word	0x00000000


	//----- nvinfo : EIATTR_CBANK_PARAM_SIZE
	.align		4
.L_290:
        /*00dc*/ 	.byte	0x03, 0x19
        /*00de*/ 	.short	0x0020


	//----- nvinfo : EIATTR_PARAM_CBANK
	.align		4
        /*00e0*/ 	.byte	0x04, 0x0a
        /*00e2*/ 	.short	(.L_292 - .L_291)
	.align		4
.L_291:
        /*00e4*/ 	.word	index@(.nv.constant0.softmax_forward_kernel52)
        /*00e8*/ 	.short	0x0380
        /*00ea*/ 	.short	0x0020


	//----- nvinfo : EIATTR_SW_WAR
	.align		4
.L_292:
        /*00ec*/ 	.byte	0x04, 0x36
        /*00ee*/ 	.short	(.L_294 - .L_293)
.L_293:
        /*00f0*/ 	.word	0x00000008
.L_294:


//--------------------- .nv.info.softmax_autoregressive_nomask_backward_kernel8 --------------------------
	.section	.nv.info.softmax_autoregressive_nomask_backward_kernel8,"",@"SHT_CUDA_INFO"
	.sectionflags	@""
	.align	4


	//----- nvinfo : EIATTR_CUDA_API_VERSION
	.align		4
        /*0000*/ 	.byte	0x04, 0x37
        /*0002*/ 	.short	(.L_296 - .L_295)
.L_295:
        /*0004*/ 	.word	0x00000082


	//----- nvinfo : EIATTR_KPARAM_INFO
	.align		4
.L_296:
        /*0008*/ 	.byte	0x04, 0x17
        /*000a*/ 	.short	(.L_298 - .L_297)
.L_297:
        /*000c*/ 	.word	0x00000000
        /*0010*/ 	.short	0x0005
        /*0012*/ 	.short	0x0020
        /*0014*/ 	.byte	0x00, 0xf0, 0x11, 0x00


	//----- nvinfo : EIATTR_KPARAM_INFO
	.align		4
.L_298:
        /*0018*/ 	.byte	0x04, 0x17
        /*001a*/ 	.short	(.L_300 - .L_299)
.L_299:
        /*001c*/ 	.word	0x00000000
        /*0020*/ 	.short	0x0004
        /*0022*/ 	.short	0x001c
        /*0024*/ 	.byte	0x00, 0xf0, 0x11, 0x00


	//----- nvinfo : EIATTR_KPARAM_INFO
	.align		4
.L_300:
        /*0028*/ 	.byte	0x04, 0x17
        /*002a*/ 	.short	(.L_302 - .L_301)
.L_301:
        /*002c*/ 	.word	0x00000000
        /*0030*/ 	.short	0x0003
        /*0032*/ 	.short	0x0018
        /*0034*/ 	.byte	0x00, 0xf0, 0x11, 0x00


	//----- nvinfo : EIATTR_KPARAM_INFO
	.align		4
.L_302:
        /*0038*/ 	.byte	0x04, 0x17
        /*003a*/ 	.short	(.L_304 - .L_303)
.L_303:
        /*003c*/ 	.word	0x00000000
        /*0040*/ 	.short	0x0002
        /*0042*/ 	.short	0x0010
        /*0044*/ 	.byte	0x00, 0xf5, 0x21, 0x00


	//----- nvinfo : EIATTR_KPARAM_INFO
	.align		4
.L_304:
        /*0048*/ 	.byte	0x04, 0x17
        /*004a*/ 	.short	(.L_306 - .L_305)
.L_305:
        /*004c*/ 	.word	0x00000000
        /*0050*/ 	.short	0x0001
        /*0052*/ 	.short	0x0008
        /*0054*/ 	.byte	0x00, 0xf5, 0x21, 0x00


	//----- nvinfo : EIATTR_KPARAM_INFO
	.align		4
.L_306:
        /*0058*/ 	.byte	0x04, 0x17
        /*005a*/ 	.short	(.L_308 - .L_307)
.L_307:
        /*005c*/ 	.word	0x00000000
        /*0060*/ 	.short	0x0000
        /*0062*/ 	.short	0x0000
        /*0064*/ 	.byte	0x00, 0xf5, 0x21, 0x00


	//----- nvinfo : EIATTR_SPARSE_MMA_MASK
	.align		4
.L_308:
        /*0068*/ 	.byte	0x03, 0x50
        /*006a*/ 	.short	0x0000


	//----- nvinfo : EIATTR_MAXREG_COUNT
	.align		4
        /*006c*/ 	.byte	0x03, 0x1b
        /*006e*/ 	.short	0x00ff


	//----- nvinfo : EIATTR_NUM_BARRIERS
	.align		4
        /*0070*/ 	.byte	0x02, 0x4c
        /*0072*/ 	.byte	0x01
	.zero		1


	//----- nvinfo : EIATTR_MERCURY_ISA_VERSION
	.align		4
        /*0074*/ 	.byte	0x03, 0x5f
        /*0076*/ 	.short	0x0101


	//----- nvinfo : EIATTR_COOP_GROUP_MASK_REGIDS
	.align		4
        /*0078*/ 	.byte	0x04, 0x29
        /*007a*/ 	.short	(.L_310 - .L_309)


	//   ....[0]....
.L_309:
        /*007c*/ 	.word	0xffffffff


	//   ....[1]....
        /*0080*/ 	.word	0xffffffff


	//   ....[2]....
        /*0084*/ 	.word	0xffffffff


	//   ....[3]....
        /*0088*/ 	.word	0xffffffff


	//   ....[4]....
        /*008c*/ 	.word	0xffffffff


	//   ....[5]....
        /*0090*/ 	.word	0xffffffff


	//   ....[6]....
        /*0094*/ 	.word	0xffffffff


	//   ....[7]....
        /*0098*/ 	.word	0xffffffff


	//   ....[8]....
        /*009c*/ 	.word	0xffffffff


	//   ....[9]....
        /*00a0*/ 	.word	0xffffffff


	//   ....[10]....
        /*00a4*/ 	.word	0xffffffff


	//----- nvinfo : EIATTR_COOP_GROUP_INSTR_OFFSETS
	.align		4
.L_310:
        /*00a8*/ 	.byte	0x04, 0x28
        /*00aa*/ 	.short	(.L_312 - .L_311)


	//   ....[0]....
.L_311:
        /*00ac*/ 	.word	0x00000f40


	//   ....[1]....
        /*00b0*/ 	.word	0x00000fa0


	//   ....[2]....
        /*00b4*/ 	.word	0x00000fc0


	//   ....[3]....
        /*00b8*/ 	.word	0x00000fe0


	//   ....[4]....
        /*00bc*/ 	.word	0x00001000


	//   ....[5]....
        /*00c0*/ 	.word	0x00001030


	//   ....[6]....
        /*00c4*/ 	.word	0x00001050


	//   ....[7]....
        /*00c8*/ 	.word	0x00001070


	//   ....[8]....
        /*00cc*/ 	.word	0x00001090


	//   ....[9]....
        /*00d0*/ 	.word	0x000010b0


	//   ....[10]....
        /*00d4*/ 	.word	0x000010d0


	//----- nvinfo : EIATTR_VRC_CTA_INIT_COUNT
	.align		4
.L_312:
        /*00d8*/ 	.byte	0x02, 0x4a
	.zero		1
	.zero		1


	//----- nvinfo : EIATTR_EXIT_INSTR_OFFSETS
	.align		4
        /*00dc*/ 	.byte	0x04, 0x1c
        /*00de*/ 	.short	(.L_314 - .L_313)


	//   ....[0]....
.L_313:
        /*00e0*/ 	.word	0x00000340


	//   ....[1]....
        /*00e4*/ 	.word	0x00001640


	//----- nvinfo : EIATTR_CRS_STACK_SIZE
	.align		4
.L_314:
        /*00e8*/ 	.byte	0x04, 0x1e
        /*00ea*/ 	.short	(.L_316 - .L_315)
.L_315:
        /*00ec*/ 	.word	0x00000000


	//----- nvinfo : EIATTR_CBANK_PARAM_SIZE
	.align		4
.L_316:
        /*00f0*/ 	.byte	0x03, 0x19
        /*00f2*/ 	.short	0x0024


	//----- nvinfo : EIATTR_PARAM_CBANK
	.align		4
        /*00f4*/ 	.byte	0x04, 0x0a
        /*00f6*/ 	.short	(.L_318 - .L_317)
	.align		4
.L_317:
        /*00f8*/ 	.word	index@(.nv.constant0.softmax_autoregressive_nomask_backward_kernel8)
        /*00fc*/ 	.short	0x0380
        /*00fe*/ 	.short	0x0024


	//----- nvinfo : EIATTR_SW_WAR
	.align		4
.L_318:
        /*0100*/ 	.byte	0x04, 0x36
        /*0102*/ 	.short	(.L_320 - .L_319)
.L_319:
        /*0104*/ 	.word	0x00000008
.L_320:


//--------------------- .nv.info.softmax_autoregressive_backward_kernel8 --------------------------
	.section	.nv.info.softmax_autoregressive_backward_kernel8,"",@"SHT_CUDA_INFO"
	.sectionflags	@""
	.align	4


	//----- nvinfo : EIATTR_CUDA_API_VERSION
	.align		4
        /*0000*/ 	.byte	0x04, 0x37
        /*0002*/ 	.short	(.L_322 - .L_321)
.L_321:
        /*0004*/ 	.word	0x00000082


	//----- nvinfo : EIATTR_KPARAM_INFO
	.align		4
.L_322:
        /*0008*/ 	.byte	0x04, 0x17
        /*000a*/ 	.short	(.L_324 - .L_323)
.L_323:
        /*000c*/ 	.word	0x00000000
        /*0010*/ 	.short	0x0006
        /*0012*/ 	.short	0x0024
        /*0014*/ 	.byte	0x00, 0xf0, 0x11, 0x00


	//----- nvinfo : EIATTR_KPARAM_INFO
	.align		4
.L_324:
        /*0018*/ 	.byte	0x04, 0x17
        /*001a*/ 	.short	(.L_326 - .L_325)
.L_325:
        /*001c*/ 	.word	0x00000000
        /*0020*/ 	.short	0x0005
        /*0022*/ 	.short	0x0020
        /*0024*/ 	.byte	0x00, 0xf0, 0x11, 0x00


	//----- nvinfo : EIATTR_KPARAM_INFO
	.align		4
.L_326:
        /*0028*/ 	.byte	0x04, 0x17
        /*002a*/ 	.short	(.L_328 - .L_327)
.L_327:
        /*002c*/ 	.word	0x00000000
        /*0030*/ 	.short	0x0004
        /*0032*/ 	.short	0x001c
        /*0034*/ 	.byte	0x00, 0xf0, 0x11, 0x00


	//----- nvinfo : EIATTR_KPARAM_INFO
	.align		4
.L_328:
        /*0038*/ 	.byte	0x04, 0x17
        /*003a*/ 	.short	(.L_330 - .L_329)
.L_329:
        /*003c*/ 	.word	0x00000000
        /*0040*/ 	.short	0x0003
        /*0042*/ 	.short	0x0018
        /*0044*/ 	.byte	0x00, 0xf0, 0x11, 0x00


	//----- nvinfo : EIATTR_KPARAM_INFO
	.align		4
.L_330:
        /*0048*/ 	.byte	0x04, 0x17
        /*004a*/ 	.short	(.L_332 - .L_331)
.L_331:
        /*004c*/ 	.word	0x00000000
        /*0050*/ 	.short	0x0002
        /*0052*/ 	.short	0x0010
        /*0054*/ 	.byte	0x00, 0xf5, 0x21, 0x00


	//----- nvinfo : EIATTR_KPARAM_INFO
	.align		4
.L_332:
        /*0058*/ 	.byte	0x04, 0x17
        /*005a*/ 	.short	(.L_334 - .L_333)
.L_333:
        /*005c*/ 	.word	0x00000000
        /*0060*/ 	.short	0x0001
        /*0062*/ 	.short	0x0008
        /*0064*/ 	.byte	0x00, 0xf5, 0x21, 0x00


	//----- nvinfo : EIATTR_KPARAM_INFO
	.align		4
.L_334:
        /*0068*/ 	.byte	0x04, 0x17
        /*006a*/ 	.short	(.L_336 - .L_335)
.L_335:
        /*006c*/ 	.word	0x00000000
        /*0070*/ 	.short	0x0000
        /*0072*/ 	.short	0x0000
        /*0074*/ 	.byte	0x00, 0xf5, 0x21, 0x00


	//----- nvinfo : EIATTR_SPARSE_MMA_MASK
	.align		4
.L_336:
        /*0078*/ 	.byte	0x03, 0x50
        /*007a*/ 	.short	0x0000


	//----- nvinfo : EIATTR_MAXREG_COUNT
	.align		4
        /*007c*/ 	.byte	0x03, 0x1b
        /*007e*/ 	.short	0x00ff


	//----- nvinfo : EIATTR_NUM_BARRIERS
	.align		4
        /*0080*/ 	.byte	0x02, 0x4c
        /*0082*/ 	.byte	0x01
	.zero		1


	//----- nvinfo : EIATTR_MERCURY_ISA_VERSION
	.align		4
        /*0084*/ 	.byte	0x03, 0x5f
        /*0086*/ 	.short	0x0101


	//----- nvinfo : EIATTR_COOP_GROUP_MASK_REGIDS
	.align		4
        /*0088*/ 	.byte	0x04, 0x29
        /*008a*/ 	.short	(.L_338 - .L_337)


	//   ....[0]....
.L_337:
        /*008c*/ 	.word	0xffffffff


	//   ....[1]....
        /*0090*/ 	.word	0xffffffff


	//   ....[2]....
        /*0094*/ 	.word	0xffffffff


	//   ....[3]....
        /*0098*/ 	.word	0xffffffff


	//   ....[4]....
        /*009c*/ 	.word	0xffffffff


	//   ....[5]....
        /*00a0*/ 	.word	0xffffffff


	//   ....[6]....
        /*00a4*/ 	.word	0xffffffff


	//   ....[7]....
        /*00a8*/ 	.word	0xffffffff


	//   ....[8]....
        /*00ac*/ 	.word	0xffffffff


	//   ....[9]....
        /*00b0*/ 	.word	0xffffffff


	//   ....[10]....
        /*00b4*/ 	.word	0xffffffff


	//----- nvinfo : EIATTR_COOP_GROUP_INSTR_OFFSETS
	.align		4
.L_338:
        /*00b8*/ 	.byte	0x04, 0x28
        /*00ba*/ 	.short	(.L_340 - .L_339)


	//   ....[0]....
.L_339:
        /*00bc*/ 	.word	0x00000eb0


	//   ....[1]....
        /*00c0*/ 	.word	0x00000f20


	//   ....[2]....
        /*00c4*/ 	.word	0x00000f40


	//   ....[3]....
        /*00c8*/ 	.word	0x00000f60


	//   ....[4]....
        /*00cc*/ 	.word	0x00000f80


	//   ....[5]....
        /*00d0*/ 	.word	0x00000fb0


	//   ....[6]....
        /*00d4*/ 	.word	0x00000fd0


	//   ....[7]....
        /*00d8*/ 	.word	0x00000ff0


	//   ....[8]....
        /*00dc*/ 	.word	0x00001010


	//   ....[9]....
        /*00e0*/ 	.word	0x00001030


	//   ....[10]....
        /*00e4*/ 	.word	0x00001050


	//----- nvinfo : EIATTR_VRC_CTA_INIT_COUNT
	.align		4
.L_340:
        /*00e8*/ 	.byte	0x02, 0x4a
	.zero		1
	.zero		1


	//----- nvinfo : EIATTR_EXIT_INSTR_OFFSETS
	.align		4
        /*00ec*/ 	.byte	0x04, 0x1c
        /*00ee*/ 	.short	(.L_342 - .L_341)


	//   ....[0]....
.L_341:
        /*00f0*/ 	.word	0x00000280


	//   ....[1]....
        /*00f4*/ 	.word	0x000011e0


	//----- nvinfo : EIATTR_CRS_STACK_SIZE
	.align		4
.L_342:
        /*00f8*/ 	.byte	0x04, 0x1e
        /*00fa*/ 	.short	(.L_344 - .L_343)
.L_343:
        /*00fc*/ 	.word	0x00000000


	//----- nvinfo : EIATTR_CBANK_PARAM_SIZE
	.align		4
.L_344:
        /*0100*/ 	.byte	0x03, 0x19
        /*0102*/ 	.short	0x0028


	//----- nvinfo : EIATTR_PARAM_CBANK
	.align		4
        /*0104*/ 	.byte	0x04, 0x0a
        /*0106*/ 	.short	(.L_346 - .L_345)
	.align		4
.L_345:
        /*0108*/ 	.word	index@(.nv.constant0.softmax_autoregressive_backward_kernel8)
        /*010c*/ 	.short	0x0380
        /*010e*/ 	.short	0x0028


	//----- nvinfo : EIATTR_SW_WAR
	.align		4
.L_346:
        /*0110*/ 	.byte	0x04, 0x36
        /*0112*/ 	.short	(.L_348 - .L_347)
.L_347:
        /*0114*/ 	.word	0x00000008
.L_348:


//--------------------- .nv.info.softmax_autoregressive_backward_kernel7 --------------------------
	.section	.nv.info.softmax_autoregressive_backward_kernel7,"",@"SHT_CUDA_INFO"
	.sectionflags	@""
	.align	4


	//----- nvinfo : EIATTR_CUDA_API_VERSION
	.align		4
        /*0000*/ 	.byte	0x04, 0x37
        /*0002*/ 	.short	(.L_350 - .L_349)
.L_349:
        /*0004*/ 	.word	0x00000082


	//----- nvinfo : EIATTR_KPARAM_INFO
	.align		4
.L_350:
        /*0008*/ 	.byte	0x04, 0x17
        /*000a*/ 	.short	(.L_352 - .L_351)
.L_351:
        /*000c*/ 	.word	0x00000000
        /*0010*/ 	.short	0x0006
        /*0012*/ 	.short	0x0024
        /*0014*/ 	.byte	0x00, 0xf0, 0x11, 0x00


	//----- nvinfo : EIATTR_KPARAM_INFO
	.align		4
.L_352:
        /*0018*/ 	.byte	0x04, 0x17
        /*001a*/ 	.short	(.L_354 - .L_353)
.L_353:
        /*001c*/ 	.word	0x00000000
        /*0020*/ 	.short	0x0005
        /*0022*/ 	.short	0x0020
        /*0024*/ 	.byte	0x00, 0xf0, 0x11, 0x00


	//----- nvinfo : EIATTR_KPARAM_INFO
	.align		4
.L_354:
        /*0028*/ 	.byte	0x04, 0x17
        /*002a*/ 	.short	(.L_356 - .L_355)
.L_355:
        /*002c*/ 	.word	0x00000000
        /*0030*/ 	.short	0x0004
        /*0032*/ 	.short	0x001c
        /*0034*/ 	.byte	0x00, 0xf0, 0x11, 0x00


	//----- nvinfo : EIATTR_KPARAM_INFO
	.align		4
.L_356:
        /*0038*/ 	.byte	0x04, 0x17
        /*003a*/ 	.short	(.L_358 - .L_357)
.L_357:
        /*003c*/ 	.word	0x00000000
        /*0040*/ 	.short	0x0003
        /*0042*/ 	.short	0x0018
        /*0044*/ 	.byte	0x00, 0xf0, 0x11, 0x00


	//----- nvinfo : EIATTR_KPARAM_INFO
	.align		4
.L_358:
        /*0048*/ 	.byte	0x04, 0x17
        /*004a*/ 	.short	(.L_360 - .L_359)
.L_359:
        /*004c*/ 	.word	0x00000000
        /*0050*/ 	.short	0x0002
        /*0052*/ 	.short	0x0010
        /*0054*/ 	.byte	0x00, 0xf5, 0x21, 0x00


	//----- nvinfo : EIATTR_KPARAM_INFO
	.align		4
.L_360:
        /*0058*/ 	.byte	0x04, 0x17
        /*005a*/ 	.short	(.L_362 - .L_361)
.L_361:
        /*005c*/ 	.word	0x00000000
        /*0060*/ 	.short	0x0001
        /*0062*/ 	.short	0x0008
        /*0064*/ 	.byte	0x00, 0xf5, 0x21, 0x00


	//----- nvinfo : EIATTR_KPARAM_INFO
	.align		4
.L_362:
        /*0068*/ 	.byte	0x04, 0x17
        /*006a*/ 	.short	(.L_364 - .L_363)
.L_363:
        /*006c*/ 	.word	0x00000000
        /*0070*/ 	.short	0x0000
        /*0072*/ 	.short	0x0000
        /*0074*/ 	.byte	0x00, 0xf5, 0x21, 0x00


	//----- nvinfo : EIATTR_SPARSE_MMA_MASK
	.align		4
.L_364:
        /*0078*/ 	.byte	0x03, 0x50
        /*007a*/ 	.short	0x0000


	//----- nvinfo : EIATTR_MAXREG_COUNT
	.align		4
        /*007c*/ 	.byte	0x03, 0x1b
        /*007e*/ 	.short	0x00ff


	//----- nvinfo : EIATTR_NUM_BARRIERS
	.align		4
        /*0080*/ 	.byte	0x02, 0x4c
        /*0082*/ 	.byte	0x01
	.zero		1


	//----- nvinfo : EIATTR_MERCURY_ISA_VERSION
	.align		4
        /*0084*/ 	.byte	0x03, 0x5f
        /*0086*/ 	.short	0x0101


	//----- nvinfo : EIATTR_COOP_GROUP_MASK_REGIDS
	.align		4
        /*0088*/ 	.byte	0x04, 0x29
        /*008a*/ 	.short	(.L_366 - .L_365)


	//   ....[0]....
.L_365:
        /*008c*/ 	.word	0xffffffff


	//   ....[1]....
        /*0090*/ 	.word	0xffffffff


	//   ....[2]....
        /*0094*/ 	.word	0xffffffff


	//   ....[3]....
        /*0098*/ 	.word	0xffffffff


	//   ....[4]....
        /*009c*/ 	.word	0xffffffff


	//   ....[5]....
        /*00a0*/ 	.word	0xffffffff


	//   ....[6]....
        /*00a4*/ 	.word	0xffffffff


	//   ....[7]....
        /*00a8*/ 	.word	0xffffffff


	//   ....[8]....
        /*00ac*/ 	.word	0xffffffff


	//   ....[9]....
        /*00b0*/ 	.word	0xffffffff


	//   ....[10]....
        /*00b4*/ 	.word	0xffffffff


	//----- nvinfo : EIATTR_COOP_GROUP_INSTR_OFFSETS
	.align		4
.L_366:
        /*00b8*/ 	.byte	0x04, 0x28
        /*00ba*/ 	.short	(.L_368 - .L_367)


	//   ....[0]....
.L_367:
        /*00bc*/ 	.word	0x00000dc0


	//   ....[1]....
        /*00c0*/ 	.word	0x00000e30


	//   ....[2]....
        /*00c4*/ 	.word	0x00000e50


	//   ....[3]....
        /*00c8*/ 	.word	0x00000e70


	//   ....[4]....
        /*00cc*/ 	.word	0x00000e90


	//   ....[5]....
        /*00d0*/ 	.word	0x00000ec0


	//   ....[6]....
        /*00d4*/ 	.word	0x00000ee0


	//   ....[7]....
        /*00d8*/ 	.word	0x00000f00


	//   ....[8]....
        /*00dc*/ 	.word	0x00000f20


	//   ....[9]....
        /*00e0*/ 	.word	0x00000f40


	//   ....[10]....
        /*00e4*/ 	.word	0x00000f60


	//----- nvinfo : EIATTR_VRC_CTA_INIT_COUNT
	.align		4
.L_368:
        /*00e8*/ 	.byte	0x02, 0x4a
	.zero		1
	.zero		1


	//----- nvinfo : EIATTR_EXIT_INSTR_OFFSETS
	.align		4
        /*00ec*/ 	.byte	0x04, 0x1c
        /*00ee*/ 	.short	(.L_370 - .L_369)


	//   ....[0]....
.L_369:
        /*00f0*/ 	.word	0x00000f70


	//   ....[1]....
        /*00f4*/ 	.word	0x00001370


	//   ....[2]....
        /*00f8*/ 	.word	0x00002270


	//   ....[3]....
        /*00fc*/ 	.word	0x00002410


	//----- nvinfo : EIATTR_CRS_STACK_SIZE
	.align		4
.L_370:
        /*0100*/ 	.byte	0x04, 0x1e
        /*0102*/ 	.short	(.L_372 - .L_371)
.L_371:
        /*0104*/ 	.word	0x00000000


	//----- nvinfo : EIATTR_CBANK_PARAM_SIZE
	.align		4
.L_372:
        /*0108*/ 	.byte	0x03, 0x19
        /*010a*/ 	.short	0x0028


	//----- nvinfo : EIATTR_PARAM_CBANK
	.align		4
        /*010c*/ 	.byte	0x04, 0x0a
        /*010e*/ 	.short	(.L_374 - .L_373)
	.align		4
.L_373:
        /*0110*/ 	.word	index@(.nv.constant0.softmax_autoregressive_backward_kernel7)
        /*0114*/ 	.short	0x0380
        /*0116*/ 	.short	0x0028


	//----- nvinfo : EIATTR_SW_WAR
	.align		4
.L_374:
        /*0118*/ 	.byte	0x04, 0x36
        /*011a*/ 	.short	(.L_376 - .L_375)
.L_375:
        /*011c*/ 	.word	0x00000008
.L_376:


//--------------------- .nv.info.softmax_forward_kernel5_no_mask --------------------------
	.section	.nv.info.softmax_forward_kernel5_no_mask,"",@"SHT_CUDA_INFO"
	.sectionflags	@""
	.align	4


	//----- nvinfo : EIATTR_CUDA_API_VERSION
	.align		4
        /*0000*/ 	.byte	0x04, 0x37
        /*0002*/ 	.short	(.L_378 - .L_377)
.L_377:
        /*0004*/ 	.word	0x00000082


	//----- nvinfo : EIATTR_KPARAM_INFO
	.align		4
.L_378:
        /*0008*/ 	.byte	0x04, 0x17
        /*000a*/ 	.short	(.L_380 - .L_379)
.L_379:
        /*000c*/ 	.word	0x00000000
        /*0010*/ 	.short	0x0004
        /*0012*/ 	.short	0x001c
        /*0014*/ 	.byte	0x00, 0xf0, 0x11, 0x00


	//----- nvinfo : EIATTR_KPARAM_INFO
	.align		4
.L_380:
        /*0018*/ 	.byte	0x04, 0x17
        /*001a*/ 	.short	(.L_382 - .L_381)
.L_381:
        /*001c*/ 	.word	0x00000000
        /*0020*/ 	.short	0x0003
        /*0022*/ 	.short	0x0018
        /*0024*/ 	.byte	0x00, 0xf0, 0x11, 0x00


	//----- nvinfo : EIATTR_KPARAM_INFO
	.align		4
.L_382:
        /*0028*/ 	.byte	0x04, 0x17
        /*002a*/ 	.short	(.L_384 - .L_383)
.L_383:
        /*002c*/ 	.word	0x00000000
        /*0030*/ 	.short	0x0002
        /*0032*/ 	.short	0x0010
        /*0034*/ 	.byte	0x00, 0xf5, 0x21, 0x00


	//----- nvinfo : EIATTR_KPARAM_INFO
	.align		4
.L_384:
        /*0038*/ 	.byte	0x04, 0x17
        /*003a*/ 	.short	(.L_386 - .L_385)
.L_385:
        /*003c*/ 	.word	0x00000000
        /*0040*/ 	.short	0x0001
        /*0042*/ 	.short	0x0008
        /*0044*/ 	.byte	0x00, 0xf0, 0x11, 0x00


	//----- nvinfo : EIATTR_KPARAM_INFO
	.align		4
.L_386:
        /*0048*/ 	.byte	0x04, 0x17
        /*004a*/ 	.short	(.L_388 - .L_387)
.L_387:
        /*004c*/ 	.word	0x00000000
        /*0050*/ 	.short	0x0000
        /*0052*/ 	.short	0x0000
        /*0054*/ 	.byte	0x00, 0xf5, 0x21, 0x00


	//----- nvinfo : EIATTR_SPARSE_MMA_MASK
	.align		4
.L_388:
        /*0058*/ 	.byte	0x03, 0x50
        /*005a*/ 	.short	0x0000


	//----- nvinfo : EIATTR_MAXREG_COUNT
	.align		4
        /*005c*/ 	.byte	0x03, 0x1b
        /*005e*/ 	.short	0x00ff


	//----- nvinfo : EIATTR_MERCURY_ISA_VERSION
	.align		4
        /*0060*/ 	.byte	0x03, 0x5f
        /*0062*/ 	.short	0x0101


	//----- nvinfo : EIATTR_COOP_GROUP_MASK_REGIDS
	.align		4
        /*0064*/ 	.byte	0x04, 0x29
        /*0066*/ 	.short	(.L_390 - .L_389)


	//   ....[0]....
.L_389:
        /*0068*/ 	.word	0xffffffff


	//   ....[1]....
        /*006c*/ 	.word	0xffffffff


	//   ....[2]....
        /*0070*/ 	.word	0xffffffff


	//   ....[3]....
        /*0074*/ 	.word	0xffffffff


	//   ....[4]....
        /*0078*/ 	.word	0xffffffff


	//   ....[5]....
        /*007c*/ 	.word	0xffffffff


	//   ....[6]....
        /*0080*/ 	.word	0xffffffff


	//   ....[7]....
        /*0084*/ 	.word	0xffffffff


	//   ....[8]....
        /*0088*/ 	.word	0xffffffff


	//   ....[9]....
        /*008c*/ 	.word	0xffffffff


	//----- nvinfo : EIATTR_COOP_GROUP_INSTR_OFFSETS
	.align		4
.L_390:
        /*0090*/ 	.byte	0x04, 0x28
        /*0092*/ 	.short	(.L_392 - .L_391)


	//   ....[0]....
.L_391:
        /*0094*/ 	.word	0x00001060


	//   ....[1]....
        /*0098*/ 	.word	0x000010c0


	//   ....[2]....
        /*009c*/ 	.word	0x000010f0


	//   ....[3]....
        /*00a0*/ 	.word	0x00001120


	//   ....[4]....
        /*00a4*/ 	.word	0x00001150


	//   ....[5]....
        /*00a8*/ 	.word	0x00001240


	//   ....[6]....
        /*00ac*/ 	.word	0x00001260


	//   ....[7]....
        /*00b0*/ 	.word	0x00001280


	//   ....[8]....
        /*00b4*/ 	.word	0x000012a0


	//   ....[9]....
        /*00b8*/ 	.word	0x000012c0


	//----- nvinfo : EIATTR_VRC_CTA_INIT_COUNT
	.align		4
.L_392:
        /*00bc*/ 	.byte	0x02, 0x4a
	.zero		1
	.zero		1


	//----- nvinfo : EIATTR_EXIT_INSTR_OFFSETS
	.align		4
        /*00c0*/ 	.byte	0x04, 0x1c
        /*00c2*/ 	.short	(.L_394 - .L_393)


	//   ....[0]....
.L_393:
        /*00c4*/ 	.word	0x00000140


	//   ....[1]....
        /*00c8*/ 	.word	0x000013c0


	//   ....[2]....
        /*00cc*/ 	.word	0x00001730


	//   ....[3]....
        /*00d0*/ 	.word	0x00001b50


	//----- nvinfo : EIATTR_CRS_STACK_SIZE
	.align		4
.L_394:
        /*00d4*/ 	.byte	0x04, 0x1e
        /*00d6*/ 	.short	(.L_396 - .L_395)
.L_395:
        /*00d8*/ 	.word	0x00000000


	//----- nvinfo : EIATTR_CBANK_PARAM_SIZE
	.align		4
.L_396:
        /*00dc*/ 	.byte	0x03, 0x19
        /*00de*/ 	.short	0x0020


	//----- nvinfo : EIATTR_PARAM_CBANK
	.align		4
        /*00e0*/ 	.byte	0x04, 0x0a
        /*00e2*/ 	.short	(.L_398 - .L_397)
	.align		4
.L_397:
        /*00e4*/ 	.word	index@(.nv.constant0.softmax_forward_kernel5_no_mask)
        /*00e8*/ 	.short	0x0380
        /*00ea*/ 	.short	0x0020


	//----- nvinfo : EIATTR_SW_WAR
	.align		4
.L_398:
        /*00ec*/ 	.byte	0x04, 0x36
        /*00ee*/ 	.short	(.L_400 - .L_399)
.L_399:
        /*00f0*/ 	.word	0x00000008
.L_400:


//--------------------- .nv.info.softmax_forward_kernel5 --------------------------
	.section	.nv.info.softmax_forward_kernel5,"",@"SHT_CUDA_INFO"
	.sectionflags	@""
	.align	4


	//----- nvinfo : EIATTR_CUDA_API_VERSION
	.align		4
        /*0000*/ 	.byte	0x04, 0x37
        /*0002*/ 	.short	(.L_402 - .L_401)
.L_401:
        /*0004*/ 	.word	0x00000082


	//----- nvinfo : EIATTR_KPARAM_INFO
	.align		4
.L_402:
        /*0008*/ 	.byte	0x04, 0x17
        /*000a*/ 	.short	(.L_404 - .L_403)
.L_403:
        /*000c*/ 	.word	0x00000000
        /*0010*/ 	.short	0x0004
        /*0012*/ 	.short	0x001c
        /*0014*/ 	.byte	0x00, 0xf0, 0x11, 0x00


	//----- nvinfo : EIATTR_KPARAM_INFO
	.align		4
.L_404:
        /*0018*/ 	.byte	0x04, 0x17
        /*001a*/ 	.short	(.L_406 - .L_405)
.L_405:
        /*001c*/ 	.word	0x00000000
        /*0020*/ 	.short	0x0003
        /*0022*/ 	.short	0x0018
        /*0024*/ 	.byte	0x00, 0xf0, 0x11, 0x00


	//----- nvinfo : EIATTR_KPARAM_INFO
	.align		4
.L_406:
        /*0028*/ 	.byte	0x04, 0x17
        /*002a*/ 	.short	(.L_408 - .L_407)
.L_407:
        /*002c*/ 	.word	0x00000000
        /*0030*/ 	.short	0x0002
        /*0032*/ 	.short	0x0010
        /*0034*/ 	.byte	0x00, 0xf5, 0x21, 0x00


	//----- nvinfo : EIATTR_KPARAM_INFO
	.align		4
.L_408:
        /*0038*/ 	.byte	0x04, 0x17
        /*003a*/ 	.short	(.L_410 - .L_409)
.L_409:
        /*003c*/ 	.word	0x00000000
        /*0040*/ 	.short	0x0001
        /*0042*/ 	.short	0x0008
        /*0044*/ 	.byte	0x00, 0xf0, 0x11, 0x00


	//----- nvinfo : EIATTR_KPARAM_INFO
	.align		4
.L_410:
        /*0048*/ 	.byte	0x04, 0x17
        /*004a*/ 	.short	(.L_412 - .L_411)
.L_411:
        /*004c*/ 	.word	0x00000000
        /*0050*/ 	.short	0x0000
        /*0052*/ 	.short	0x0000
        /*0054*/ 	.byte	0x00, 0xf5, 0x21, 0x00


	//----- nvinfo : EIATTR_SPARSE_MMA_MASK
	.align		4
.L_412:
        /*0058*/ 	.byte	0x03, 0x50
        /*005a*/ 	.short	0x0000


	//----- nvinfo : EIATTR_MAXREG_COUNT
	.align		4
        /*005c*/ 	.byte	0x03, 0x1b
        /*005e*/ 	.short	0x00ff


	//----- nvinfo : EIATTR_MERCURY_ISA_VERSION
	.align		4
        /*0060*/ 	.byte	0x03, 0x5f
        /*0062*/ 	.short	0x0101


	//----- nvinfo : EIATTR_COOP_GROUP_MASK_REGIDS
	.align		4
        /*0064*/ 	.byte	0x04, 0x29
        /*0066*/ 	.short	(.L_414 - .L_413)


	//   ....[0]....
.L_413:
        /*0068*/ 	.word	0xffffffff


	//   ....[1]....
        /*006c*/ 	.word	0xffffffff


	//   ....[2]....
        /*0070*/ 	.word	0xffffffff


	//   ....[3]....
        /*0074*/ 	.word	0xffffffff


	//   ....[4]....
        /*0078*/ 	.word	0xffffffff


	//   ....[5]....
        /*007c*/ 	.word	0xffffffff


	//   ....[6]....
        /*0080*/ 	.word	0xffffffff


	//   ....[7]....
        /*0084*/ 	.word	0xffffffff


	//   ....[8]....
        /*0088*/ 	.word	0xffffffff


	//   ....[9]....
        /*008c*/ 	.word	0xffffffff


	//----- nvinfo : EIATTR_COOP_GROUP_INSTR_OFFSETS
	.align		4
.L_414:
        /*0090*/ 	.byte	0x04, 0x28
        /*0092*/ 	.short	(.L_416 - .L_415)


	//   ....[0]....
.L_415:
        /*0094*/ 	.word	0x000011b0


	//   ....[1]....
        /*0098*/ 	.word	0x000011f0


	//   ....[2]....
        /*009c*/ 	.word	0x00001230


	//   ....[3]....
        /*00a0*/ 	.word	0x00001270


	//   ....[4]....
        /*00a4*/ 	.word	0x000012a0


	//   ....[5]....
        /*00a8*/ 	.word	0x00001390


	//   ....[6]....
        /*00ac*/ 	.word	0x000013b0


	//   ....[7]....
        /*00b0*/ 	.word	0x000013d0


	//   ....[8]....
        /*00b4*/ 	.word	0x000013f0


	//   ....[9]....
        /*00b8*/ 	.word	0x00001410


	//----- nvinfo : EIATTR_VRC_CTA_INIT_COUNT
	.align		4
.L_416:
        /*00bc*/ 	.byte	0x02, 0x4a
	.zero		1
	.zero		1


	//----- nvinfo : EIATTR_EXIT_INSTR_OFFSETS
	.align		4
        /*00c0*/ 	.byte	0x04, 0x1c
        /*00c2*/ 	.short	(.L_418 - .L_417)


	//   ....[0]....
.L_417:
        /*00c4*/ 	.word	0x00000140


	//   ....[1]....
        /*00c8*/ 	.word	0x00001430


	//   ....[2]....
        /*00cc*/ 	.word	0x000016f0


	//----- nvinfo : EIATTR_CRS_STACK_SIZE
	.align		4
.L_418:
        /*00d0*/ 	.byte	0x04, 0x1e
        /*00d2*/ 	.short	(.L_420 - .L_419)
.L_419:
        /*00d4*/ 	.word	0x00000000


	//----- nvinfo : EIATTR_CBANK_PARAM_SIZE
	.align		4
.L_420:
        /*00d8*/ 	.byte	0x03, 0x19
        /*00da*/ 	.short	0x0020


	//----- nvinfo : EIATTR_PARAM_CBANK
	.align		4
        /*00dc*/ 	.byte	0x04, 0x0a
        /*00de*/ 	.short	(.L_422 - .L_421)
	.align		4
.L_421:
        /*00e0*/ 	.word	index@(.nv.constant0.softmax_forward_kernel5)
        /*00e4*/ 	.short	0x0380
        /*00e6*/ 	.short	0x0020


	//----- nvinfo : EIATTR_SW_WAR
	.align		4
.L_422:
        /*00e8*/ 	.byte	0x04, 0x36
        /*00ea*/ 	.short	(.L_424 - .L_423)
.L_423:
        /*00ec*/ 	.word	0x00000008
.L_424:


//--------------------- .nv.info.softmax_autoregressive_backward_kernel2 --------------------------
	.section	.nv.info.softmax_autoregressive_backward_kernel2,"",@"SHT_CUDA_INFO"
	.sectionflags	@""
	.align	4


	//----- nvinfo : EIATTR_CUDA_API_VERSION
	.align		4
        /*0000*/ 	.byte	0x04, 0x37
        /*0002*/ 	.short	(.L_426 - .L_425)
.L_425:
        /*0004*/ 	.word	0x00000082


	//----- nvinfo : EIATTR_KPARAM_INFO
	.align		4
.L_426:
        /*0008*/ 	.byte	0x04, 0x17
        /*000a*/ 	.short	(.L_428 - .L_427)
.L_427:
        /*000c*/ 	.word	0x00000000
        /*0010*/ 	.short	0x0006
        /*0012*/ 	.short	0x0024
        /*0014*/ 	.byte	0x00, 0xf0, 0x11, 0x00


	//----- nvinfo : EIATTR_KPARAM_INFO
	.align		4
.L_428:
        /*0018*/ 	.byte	0x04, 0x17
        /*001a*/ 	.short	(.L_430 - .L_429)
.L_429:
        /*001c*/ 	.word	0x00000000
        /*0020*/ 	.short	0x0005
        /*0022*/ 	.short	0x0020
        /*0024*/ 	.byte	0x00, 0xf0, 0x11, 0x00


	//----- nvinfo : EIATTR_KPARAM_INFO
	.align		4
.L_430:
        /*0028*/ 	.byte	0x04, 0x17
        /*002a*/ 	.short	(.L_432 - .L_431)
.L_431:
        /*002c*/ 	.word	0x00000000
        /*0030*/ 	.short	0x0004
        /*0032*/ 	.short	0x001c
        /*0034*/ 	.byte	0x00, 0xf0, 0x11, 0x00


	//----- nvinfo : EIATTR_KPARAM_INFO
	.align		4
.L_432:
        /*0038*/ 	.byte	0x04, 0x17
        /*003a*/ 	.short	(.L_434 - .L_433)
.L_433:
        /*003c*/ 	.word	0x00000000
        /*0040*/ 	.short	0x0003
        /*0042*/ 	.short	0x0018
        /*0044*/ 	.byte	0x00, 0xf0, 0x11, 0x00


	//----- nvinfo : EIATTR_KPARAM_INFO
	.align		4
.L_434:
        /*0048*/ 	.byte	0x04, 0x17
        /*004a*/ 	.short	(.L_436 - .L_435)
.L_435:
        /*004c*/ 	.word	0x00000000
        /*0050*/ 	.short	0x0002
        /*0052*/ 	.short	0x0010
        /*0054*/ 	.byte	0x00, 0xf5, 0x21, 0x00


	//----- nvinfo : EIATTR_KPARAM_INFO
	.align		4
.L_436:
        /*0058*/ 	.byte	0x04, 0x17
        /*005a*/ 	.short	(.L_438 - .L_437)
.L_437:
        /*005c*/ 	.word	0x00000000
        /*0060*/ 	.short	0x0001
        /*0062*/ 	.short	0x0008
        /*0064*/ 	.byte	0x00, 0xf5, 0x21, 0x00


	//----- nvinfo : EIATTR_KPARAM_INFO
	.align		4
.L_438:
        /*0068*/ 	.byte	0x04, 0x17
        /*006a*/ 	.short	(.L_440 - .L_439)
.L_439:
        /*006c*/ 	.word	0x00000000
        /*0070*/ 	.short	0x0000
        /*0072*/ 	.short	0x0000
        /*0074*/ 	.byte	0x00, 0xf5, 0x21, 0x00


	//----- nvinfo : EIATTR_SPARSE_MMA_MASK
	.align		4
.L_440:
        /*0078*/ 	.byte	0x03, 0x50
        /*007a*/ 	.short	0x0000


	//----- nvinfo : EIATTR_MAXREG_COUNT
	.align		4
        /*007c*/ 	.byte	0x03, 0x1b
        /*007e*/ 	.short	0x00ff


	//----- nvinfo : EIATTR_MERCURY_ISA_VERSION
	.align		4
        /*0080*/ 	.byte	0x03, 0x5f
        /*0082*/ 	.short	0x0101


	//----- nvinfo : EIATTR_VRC_CTA_INIT_COUNT
	.align		4
        /*0084*/ 	.byte	0x02, 0x4a
	.zero		1
	.zero		1


	//----- nvinfo : EIATTR_EXIT_INSTR_OFFSETS
	.align		4
        /*0088*/ 	.byte	0x04, 0x1c
        /*008a*/ 	.short	(.L_442 - .L_441)


	//   ....[0]....
.L_441:
        /*008c*/ 	.word	0x00000070


	//   ....[1]....
        /*0090*/ 	.word	0x00001230


	//----- nvinfo : EIATTR_CRS_STACK_SIZE
	.align		4
.L_442:
        /*0094*/ 	.byte	0x04, 0x1e
        /*0096*/ 	.short	(.L_444 - .L_443)
.L_443:
        /*0098*/ 	.word	0x00000000


	//----- nvinfo : EIATTR_CBANK_PARAM_SIZE
	.align		4
.L_444:
        /*009c*/ 	.byte	0x03, 0x19
        /*009e*/ 	.short	0x0028


	//----- nvinfo : EIATTR_PARAM_CBANK
	.align		4
        /*00a0*/ 	.byte	0x04, 0x0a
        /*00a2*/ 	.short	(.L_446 - .L_445)
	.align		4
.L_445:
        /*00a4*/ 	.word	index@(.nv.constant0.softmax_autoregressive_backward_kernel2)
        /*00a8*/ 	.short	0x0380
        /*00aa*/ 	.short	0x0028


	//----- nvinfo : EIATTR_SW_WAR
	.align		4
.L_446:
        /*00ac*/ 	.byte	0x04, 0x36
        /*00ae*/ 	.short	(.L_448 - .L_447)
.L_447:
        /*00b0*/ 	.word	0x00000008
.L_448:


//--------------------- .nv.info.scale_kernel     --------------------------
	.section	.nv.info.scale_kernel,"",@"SHT_CUDA_INFO"
	.sectionflags	@""
	.align	4


	//----- nvinfo : EIATTR_CUDA_API_VERSION
	.align		4
        /*0000*/ 	.byte	0x04, 0x37
        /*0002*/ 	.short	(.L_450 - .L_449)
.L_449:
        /*0004*/ 	.word	0x00000082


	//----- nvinfo : EIATTR_KPARAM_INFO
	.align		4
.L_450:
        /*0008*/ 	.byte	0x04, 0x17
        /*000a*/ 	.short	(.L_452 - .L_451)
.L_451:
        /*000c*/ 	.word	0x00000000
        /*0010*/ 	.short	0x0004
        /*0012*/ 	.short	0x0014
        /*0014*/ 	.byte	0x00, 0xf0, 0x11, 0x00


	//----- nvinfo : EIATTR_KPARAM_INFO
	.align		4
.L_452:
        /*0018*/ 	.byte	0x04, 0x17
        /*001a*/ 	.short	(.L_454 - .L_453)
.L_453:
        /*001c*/ 	.word	0x00000000
        /*0020*/ 	.short	0x0003
        /*0022*/ 	.short	0x0010
        /*0024*/ 	.byte	0x00, 0xf0, 0x11, 0x00


	//----- nvinfo : EIATTR_KPARAM_INFO
	.align		4
.L_454:
        /*0028*/ 	.byte	0x04, 0x17
        /*002a*/ 	.short	(.L_456 - .L_455)
.L_455:
        /*002c*/ 	.word	0x00000000
        /*0030*/ 	.short	0x0002
        /*0032*/ 	.short	0x000c
        /*0034*/ 	.byte	0x00, 0xf0, 0x11, 0x00


	//----- nvinfo : EIATTR_KPARAM_INFO
	.align		4
.L_456:
        /*0038*/ 	.byte	0x04, 0x17
        /*003a*/ 	.short	(.L_458 - .L_457)
.L_457:
        /*003c*/ 	.word	0x00000000
        /*0040*/ 	.short	0x0001
        /*0042*/ 	.short	0x0008
        /*0044*/ 	.byte	0x00, 0xf0, 0x11, 0x00


	//----- nvinfo : EIATTR_KPARAM_INFO
	.align		4
.L_458:
        /*0048*/ 	.byte	0x04, 0x17
        /*004a*/ 	.short	(.L_460 - .L_459)
.L_459:
        /*004c*/ 	.word	0x00000000
        /*0050*/ 	.short	0x0000
        /*0052*/ 	.short	0x0000
        /*0054*/ 	.byte	0x00, 0xf5, 0x21, 0x00


	//----- nvinfo : EIATTR_SPARSE_MMA_MASK
	.align		4
.L_460:
        /*0058*/ 	.byte	0x03, 0x50
        /*005a*/ 	.short	0x0000


	//----- nvinfo : EIATTR_MAXREG_COUNT
	.align		4
        /*005c*/ 	.byte	0x03, 0x1b
        /*005e*/ 	.short	0x00ff


	//----- nvinfo : EIATTR_MERCURY_ISA_VERSION
	.align		4
        /*0060*/ 	.byte	0x03, 0x5f
        /*0062*/ 	.short	0x0101


	//----- nvinfo : EIATTR_VRC_CTA_INIT_COUNT
	.align		4
        /*0064*/ 	.byte	0x02, 0x4a
	.zero		1
	.zero		1


	//----- nvinfo : EIATTR_EXIT_INSTR_OFFSETS
	.align		4
        /*0068*/ 	.byte	0x04, 0x1c
        /*006a*/ 	.short	(.L_462 - .L_461)


	//   ....[0]....
.L_461:
        /*006c*/ 	.word	0x000000b0


	//   ....[1]....
        /*0070*/ 	.word	0x000005c0


	//   ....[2]....
        /*0074*/ 	.word	0x00000630


	//----- nvinfo : EIATTR_CBANK_PARAM_SIZE
	.align		4
.L_462:
        /*0078*/ 	.byte	0x03, 0x19
        /*007a*/ 	.short	0x0018


	//----- nvinfo : EIATTR_PARAM_CBANK
	.align		4
        /*007c*/ 	.byte	0x04, 0x0a
        /*007e*/ 	.short	(.L_464 - .L_463)
	.align		4
.L_463:
        /*0080*/ 	.word	index@(.nv.constant0.scale_kernel)
        /*0084*/ 	.short	0x0380
        /*0086*/ 	.short	0x0018


	//----- nvinfo : EIATTR_SW_WAR
	.align		4
.L_464:
        /*0088*/ 	.byte	0x04, 0x36
        /*008a*/ 	.short	(.L_466 - .L_465)
.L_465:
        /*008c*/ 	.word	0x00000008
.L_466:


//--------------------- .nv.info.softmax_autoregressive_backward_kernel4 --------------------------
	.section	.nv.info.softmax_autoregressive_backward_kernel4,"",@"SHT_CUDA_INFO"
	.sectionflags	@""
	.align	4


	//----- nvinfo : EIATTR_CUDA_API_VERSION
	.align		4
        /*0000*/ 	.byte	0x04, 0x37
        /*0002*/ 	.short	(.L_468 - .L_467)
.L_467:
        /*0004*/ 	.word	0x00000082


	//----- nvinfo : EIATTR_KPARAM_INFO
	.align		4
.L_468:
        /*0008*/ 	.byte	0x04, 0x17
        /*000a*/ 	.short	(.L_470 - .L_469)
.L_469:
        /*000c*/ 	.word	0x00000000
        /*0010*/ 	.short	0x0006
        /*0012*/ 	.short	0x0024
        /*0014*/ 	.byte	0x00, 0xf0, 0x11, 0x00


	//----- nvinfo : EIATTR_KPARAM_INFO
	.align		4
.L_470:
        /*0018*/ 	.byte	0x04, 0x17
        /*001a*/ 	.short	(.L_472 - .L_471)
.L_471:
        /*001c*/ 	.word	0x00000000
        /*0020*/ 	.short	0x0005
        /*0022*/ 	.short	0x0020
        /*0024*/ 	.byte	0x00, 0xf0, 0x11, 0x00


	//----- nvinfo : EIATTR_KPARAM_INFO
	.align		4
.L_472:
        /*0028*/ 	.byte	0x04, 0x17
        /*002a*/ 	.short	(.L_474 - .L_473)
.L_473:
        /*002c*/ 	.word	0x00000000
        /*0030*/ 	.short	0x0004
        /*0032*/ 	.short	0x001c
        /*0034*/ 	.byte	0x00, 0xf0, 0x11, 0x00


	//----- nvinfo : EIATTR_KPARAM_INFO
	.align		4
.L_474:
        /*0038*/ 	.byte	0x04, 0x17
        /*003a*/ 	.short	(.L_476 - .L_475)
.L_475:
        /*003c*/ 	.word	0x00000000
        /*0040*/ 	.short	0x0003
        /*0042*/ 	.short	0x0018
        /*0044*/ 	.byte	0x00, 0xf0, 0x11, 0x00


	//----- nvinfo : EIATTR_KPARAM_INFO
	.align		4
.L_476:
        /*0048*/ 	.byte	0x04, 0x17
        /*004a*/ 	.short	(.L_478 - .L_477)
.L_477:
        /*004c*/ 	.word	0x00000000
        /*0050*/ 	.short	0x0002
        /*0052*/ 	.short	0x0010
        /*0054*/ 	.byte	0x00, 0xf5, 0x21, 0x00


	//----- nvinfo : EIATTR_KPARAM_INFO
	.align		4
.L_478:
        /*0058*/ 	.byte	0x04, 0x17
        /*005a*/ 	.short	(.L_480 - .L_479)
.L_479:
        /*005c*/ 	.word	0x00000000
        /*0060*/ 	.short	0x0001
        /*0062*/ 	.short	0x0008
        /*0064*/ 	.byte	0x00, 0xf5, 0x21, 0x00


	//----- nvinfo : EIATTR_KPARAM_INFO
	.align		4
.L_480:
        /*0068*/ 	.byte	0x04, 0x17
        /*006a*/ 	.short	(.L_482 - .L_481)
.L_481:
        /*006c*/ 	.word	0x00000000
        /*0070*/ 	.short	0x0000
        /*0072*/ 	.short	0x0000
        /*0074*/ 	.byte	0x00, 0xf5, 0x21, 0x00


	//----- nvinfo : EIATTR_SPARSE_MMA_MASK
	.align		4
.L_482:
        /*0078*/ 	.byte	0x03, 0x50
        /*007a*/ 	.short	0x0000


	//----- nvinfo : EIATTR_MAXREG_COUNT
	.align		4
        /*007c*/ 	.byte	0x03, 0x1b
        /*007e*/ 	.short	0x00ff


	//----- nvinfo : EIATTR_MERCURY_ISA_VERSION
	.align		4
        /*0080*/ 	.byte	0x03, 0x5f
        /*0082*/ 	.short	0x0101


	//----- nvinfo : EIATTR_COOP_GROUP_MASK_REGIDS
	.align		4
        /*0084*/ 	.byte	0x04, 0x29
        /*0086*/ 	.short	(.L_484 - .L_483)


	//   ....[0]....
.L_483:
        /*0088*/ 	.word	0xffffffff


	//   ....[1]....
        /*008c*/ 	.word	0xffffffff


	//   ....[2]....
        /*0090*/ 	.word	0xffffffff


	//   ....[3]....
        /*0094*/ 	.word	0xffffffff


	//   ....[4]....
        /*0098*/ 	.word	0xffffffff


	//   ....[5]....
        /*009c*/ 	.word	0xffffffff


	//   ....[6]....
        /*00a0*/ 	.word	0xffffffff


	//   ....[7]....
        /*00a4*/ 	.word	0xffffffff


	//   ....[8]....
        /*00a8*/ 	.word	0xffffffff


	//   ....[9]....
        /*00ac*/ 	.word	0xffffffff


	//   ....[10]....
        /*00b0*/ 	.word	0xffffffff


	//   ....[11]....
        /*00b4*/ 	.word	0xffffffff


	//   ....[12]....
        /*00b8*/ 	.word	0xffffffff


	//   ....[13]....
        /*00bc*/ 	.word	0xffffffff


	//   ....[14]....
        /*00c0*/ 	.word	0xffffffff


	//   ....[15]....
        /*00c4*/ 	.word	0xffffffff


	//   ....[16]....
        /*00c8*/ 	.word	0xffffffff


	//   ....[17]....
        /*00cc*/ 	.word	0xffffffff


	//   ....[18]....
        /*00d0*/ 	.word	0xffffffff


	//   ....[19]....
        /*00d4*/ 	.word	0xffffffff


	//   ....[20]....
        /*00d8*/ 	.word	0xffffffff


	//   ....[21]....
        /*00dc*/ 	.word	0xffffffff


	//   ....[22]....
        /*00e0*/ 	.word	0xffffffff


	//   ....[23]....
        /*00e4*/ 	.word	0xffffffff


	//   ....[24]....
        /*00e8*/ 	.word	0xffffffff


	//   ....[25]....
        /*00ec*/ 	.word	0xffffffff


	//   ....[26]....
        /*00f0*/ 	.word	0xffffffff


	//   ....[27]....
        /*00f4*/ 	.word	0xffffffff


	//   ....[28]....
        /*00f8*/ 	.word	0xffffffff


	//   ....[29]....
        /*00fc*/ 	.word	0xffffffff


	//   ....[30]....
        /*0100*/ 	.word	0xffffffff


	//   ....[31]....
        /*0104*/ 	.word	0xffffffff


	//   ....[32]....
        /*0108*/ 	.word	0xffffffff


	//   ....[33]....
        /*010c*/ 	.word	0xffffffff


	//   ....[34]....
        /*0110*/ 	.word	0xffffffff


	//   ....[35]....
        /*0114*/ 	.word	0xffffffff


	//   ....[36]....
        /*0118*/ 	.word	0xffffffff


	//   ....[37]....
        /*011c*/ 	.word	0xffffffff


	//   ....[38]....
        /*0120*/ 	.word	0xffffffff


	//   ....[39]....
        /*0124*/ 	.word	0xffffffff


	//   ....[40]....
        /*0128*/ 	.word	0x05000018


	//   ....[41]....
        /*012c*/ 	.word	0x05000018


	//   ....[42]....
        /*0130*/ 	.word	0x05000018


	//   ....[43]....
        /*0134*/ 	.word	0x05000018


	//   ....[44]....
        /*0138*/ 	.word	0x05000018


	//   ....[45]....
        /*013c*/ 	.word	0x05000018


	//   ....[46]....
        /*0140*/ 	.word	0x05000018


	//   ....[47]....
        /*0144*/ 	.word	0x05000018


	//   ....[48]....
        /*0148*/ 	.word	0x05000018


	//   ....[49]....
        /*014c*/ 	.word	0x05000018


	//   ....[50]....
        /*0150*/ 	.word	0x05000018


	//   ....[51]....
        /*0154*/ 	.word	0x05000018


	//   ....[52]....
        /*0158*/ 	.word	0x05000018


	//   ....[53]....
        /*015c*/ 	.word	0x05000018


	//   ....[54]....
        /*0160*/ 	.word	0x05000018


	//   ....[55]....
        /*0164*/ 	.word	0x05000018


	//   ....[56]....
        /*0168*/ 	.word	0x05000018


	//   ....[57]....
        /*016c*/ 	.word	0x05000018


	//   ....[58]....
        /*0170*/ 	.word	0x05000018


	//   ....[59]....
        /*0174*/ 	.word	0x05000018


	//   ....[60]....
        /*0178*/ 	.word	0x05000018


	//   ....[61]....
        /*017c*/ 	.word	0x05000018


	//   ....[62]....
        /*0180*/ 	.word	0x05000018


	//   ....[63]....
        /*0184*/ 	.word	0x05000018


	//   ....[64]....
        /*0188*/ 	.word	0x05000018


	//   ....[65]....
        /*018c*/ 	.word	0x05000018


	//   ....[66]....
        /*0190*/ 	.word	0x05000018


	//   ....[67]....
        /*0194*/ 	.word	0x05000018


	//   ....[68]....
        /*0198*/ 	.word	0x05000018


	//   ....[69]....
        /*019c*/ 	.word	0x05000018


	//   ....[70]....
        /*01a0*/ 	.word	0x05000018


	//   ....[71]....
        /*01a4*/ 	.word	0x05000018


	//   ....[72]....
        /*01a8*/ 	.word	0x05000018


	//   ....[73]....
        /*01ac*/ 	.word	0x05000018


	//   ....[74]....
        /*01b0*/ 	.word	0x05000018


	//   ....[75]....
        /*01b4*/ 	.word	0x05000018


	//   ....[76]....
        /*01b8*/ 	.word	0x05000018


	//   ....[77]....
        /*01bc*/ 	.word	0x05000018


	//   ....[78]....
        /*01c0*/ 	.word	0x05000018


	//   ....[79]....
        /*01c4*/ 	.word	0x05000018


	//----- nvinfo : EIATTR_COOP_GROUP_INSTR_OFFSETS
	.align		4
.L_484:
        /*01c8*/ 	.byte	0x04, 0x28
        /*01ca*/ 	.short	(.L_486 - .L_485)


	//   ....[0]....
.L_485:
        /*01cc*/ 	.word	0x00000b30


	//   ....[1]....
        /*01d0*/ 	.word	0x00000b40


	//   ....[2]....
        /*01d4*/ 	.word	0x00000b50


	//   ....[3]....
        /*01d8*/ 	.word	0x00000b60


	//   ....[4]....
        /*01dc*/ 	.word	0x00000b80


	//   ....[5]....
        /*01e0*/ 	.word	0x00000ba0


	//   ....[6]....
        /*01e4*/ 	.word	0x00000bc0


	//   ....[7]....
        /*01e8*/ 	.word	0x00000be0


	//   ....[8]....
        /*01ec*/ 	.word	0x00000bf0


	//   ....[9]....
        /*01f0*/ 	.word	0x00000c00


	//   ....[10]....
        /*01f4*/ 	.word	0x00000c20


	//   ....[11]....
        /*01f8*/ 	.word	0x00000c40


	//   ....[12]....
        /*01fc*/ 	.word	0x00000c60


	//   ....[13]....
        /*0200*/ 	.word	0x00000c90


	//   ....[14]....
        /*0204*/ 	.word	0x00000cb0


	//   ....[15]....
        /*0208*/ 	.word	0x00000cc0


	//   ....[16]....
        /*020c*/ 	.word	0x00000d00


	//   ....[17]....
        /*0210*/ 	.word	0x00000d10


	//   ....[18]....
        /*0214*/ 	.word	0x00000d40


	//   ....[19]....
        /*0218*/ 	.word	0x00000d60


	//   ....[20]....
        /*021c*/ 	.word	0x00000d70


	//   ....[21]....
        /*0220*/ 	.word	0x00000d90


	//   ....[22]....
        /*0224*/ 	.word	0x00000db0


	//   ....[23]....
        /*0228*/ 	.word	0x00000dc0


	//   ....[24]....
        /*022c*/ 	.word	0x00000de0


	//   ....[25]....
        /*0230*/ 	.word	0x00000e00


	//   ....[26]....
        /*0234*/ 	.word	0x00000e20


	//   ....[27]....
        /*0238*/ 	.word	0x00000e40


	//   ....[28]....
        /*023c*/ 	.word	0x00000e70


	//   ....[29]....
        /*0240*/ 	.word	0x00000e80


	//   ....[30]....
        /*0244*/ 	.word	0x00000eb0


	//   ....[31]....
        /*0248*/ 	.word	0x00000ed0


	//   ....[32]....
        /*024c*/ 	.word	0x00000ef0


	//   ....[33]....
        /*0250*/ 	.word	0x00000f00


	//   ....[34]....
        /*0254*/ 	.word	0x00000f30


	//   ....[35]....
        /*0258*/ 	.word	0x00000f40


	//   ....[36]....
        /*025c*/ 	.word	0x00000f60


	//   ....[37]....
        /*0260*/ 	.word	0x00000f90


	//   ....[38]....
        /*0264*/ 	.word	0x00000fb0


	//   ....[39]....
        /*0268*/ 	.word	0x00000fc0


	//   ....[40]....
        /*026c*/ 	.word	0x00001290


	//   ....[41]....
        /*0270*/ 	.word	0x00001320


	//   ....[42]....
        /*0274*/ 	.word	0x00001390


	//   ....[43]....
        /*0278*/ 	.word	0x00001410


	//   ....[44]....
        /*027c*/ 	.word	0x00001480


	//   ....[45]....
        /*0280*/ 	.word	0x000014e0


	//   ....[46]....
        /*0284*/ 	.word	0x00001560


	//   ....[47]....
        /*0288*/ 	.word	0x000015e0


	//   ....[48]....
        /*028c*/ 	.word	0x00001660


	//   ....[49]....
        /*0290*/ 	.word	0x000016d0


	//   ....[50]....
        /*0294*/ 	.word	0x00001730


	//   ....[51]....
        /*0298*/ 	.word	0x000017b0


	//   ....[52]....
        /*029c*/ 	.word	0x00001820


	//   ....[53]....
        /*02a0*/ 	.word	0x00001890


	//   ....[54]....
        /*02a4*/ 	.word	0x00001900


	//   ....[55]....
        /*02a8*/ 	.word	0x00001960


	//   ....[56]....
        /*02ac*/ 	.word	0x000019d0


	//   ....[57]....
        /*02b0*/ 	.word	0x00001a50


	//   ....[58]....
        /*02b4*/ 	.word	0x00001ac0


	//   ....[59]....
        /*02b8*/ 	.word	0x00001b20


	//   ....[60]....
        /*02bc*/ 	.word	0x00001b80


	//   ....[61]....
        /*02c0*/ 	.word	0x00001c00


	//   ....[62]....
        /*02c4*/ 	.word	0x00001c70


	//   ....[63]....
        /*02c8*/ 	.word	0x00001cf0


	//   ....[64]....
        /*02cc*/ 	.word	0x00001d60


	//   ....[65]....
        /*02d0*/ 	.word	0x00001dc0


	//   ....[66]....
        /*02d4*/ 	.word	0x00001e30


	//   ....[67]....
        /*02d8*/ 	.word	0x00001ea0


	//   ....[68]....
        /*02dc*/ 	.word	0x00001f00


	//   ....[69]....
        /*02e0*/ 	.word	0x00001f70


	//   ....[70]....
        /*02e4*/ 	.word	0x00001fd0


	//   ....[71]....
        /*02e8*/ 	.word	0x00002040


	//   ....[72]....
        /*02ec*/ 	.word	0x00002090


	//   ....[73]....
        /*02f0*/ 	.word	0x00002100


	//   ....[74]....
        /*02f4*/ 	.word	0x00002160


	//   ....[75]....
        /*02f8*/ 	.word	0x000021d0


	//   ....[76]....
        /*02fc*/ 	.word	0x00002240


	//   ....[77]....
        /*0300*/ 	.word	0x000022b0


	//   ....[78]....
        /*0304*/ 	.word	0x00002320


	//   ....[79]....
        /*0308*/ 	.word	0x00002380


	//----- nvinfo : EIATTR_VRC_CTA_INIT_COUNT
	.align		4
.L_486:
        /*030c*/ 	.byte	0x02, 0x4a
	.zero		1
	.zero		1


	//----- nvinfo : EIATTR_EXIT_INSTR_OFFSETS
	.align		4
        /*0310*/ 	.byte	0x04, 0x1c
        /*0312*/ 	.short	(.L_488 - .L_487)


	//   ....[0]....
.L_487:
        /*0314*/ 	.word	0x00000140


	//   ....[1]....
        /*0318*/ 	.word	0x00001230


	//----- nvinfo : EIATTR_CRS_STACK_SIZE
	.align		4
.L_488:
        /*031c*/ 	.byte	0x04, 0x1e
        /*031e*/ 	.short	(.L_490 - .L_489)
.L_489:
        /*0320*/ 	.word	0x00000000


	//----- nvinfo : EIATTR_CBANK_PARAM_SIZE
	.align		4
.L_490:
        /*0324*/ 	.byte	0x03, 0x19
        /*0326*/ 	.short	0x0028


	//----- nvinfo : EIATTR_PARAM_CBANK
	.align		4
        /*0328*/ 	.byte	0x04, 0x0a
        /*032a*/ 	.short	(.L_492 - .L_491)
	.align		4
.L_491:
        /*032c*/ 	.word	index@(.nv.constant0.softmax_autoregressive_backward_kernel4)
        /*0330*/ 	.short	0x0380
        /*0332*/ 	.short	0x0028


	//----- nvinfo : EIATTR_SW_WAR
	.align		4
.L_492:
        /*0334*/ 	.byte	0x04, 0x36
        /*0336*/ 	.short	(.L_494 - .L_493)
.L_493:
        /*0338*/ 	.word	0x00000008
.L_494:


//--------------------- .nv.info.softmax_unmask_forward_kernel4 --------------------------
	.section	.nv.info.softmax_unmask_forward_kernel4,"",@"SHT_CUDA_INFO"
	.sectionflags	@""
	.align	4


	//----- nvinfo : EIATTR_CUDA_API_VERSION
	.align		4
        /*0000*/ 	.byte	0x04, 0x37
        /*0002*/ 	.short	(.L_496 - .L_495)
.L_495:
        /*0004*/ 	.word	0x00000082


	//----- nvinfo : EIATTR_KPARAM_INFO
	.align		4
.L_496:
        /*0008*/ 	.byte	0x04, 0x17
        /*000a*/ 	.short	(.L_498 - .L_497)
.L_497:
        /*000c*/ 	.word	0x00000000
        /*0010*/ 	.short	0x0004
        /*0012*/ 	.short	0x0018
        /*0014*/ 	.byte	0x00, 0xf0, 0x11, 0x00


	//----- nvinfo : EIATTR_KPARAM_INFO
	.align		4
.L_498:
        /*0018*/ 	.byte	0x04, 0x17
        /*001a*/ 	.short	(.L_500 - .L_499)
.L_499:
        /*001c*/ 	.word	0x00000000
        /*0020*/ 	.short	0x0003
        /*0022*/ 	.short	0x0014
        /*0024*/ 	.byte	0x00, 0xf0, 0x11, 0x00


	//----- nvinfo : EIATTR_KPARAM_INFO
	.align		4
.L_500:
        /*0028*/ 	.byte	0x04, 0x17
        /*002a*/ 	.short	(.L_502 - .L_501)
.L_501:
        /*002c*/ 	.word	0x00000000
        /*0030*/ 	.short	0x0002
        /*0032*/ 	.short	0x0010
        /*0034*/ 	.byte	0x00, 0xf0, 0x11, 0x00


	//----- nvinfo : EIATTR_KPARAM_INFO
	.align		4
.L_502:
        /*0038*/ 	.byte	0x04, 0x17
        /*003a*/ 	.short	(.L_504 - .L_503)
.L_503:
        /*003c*/ 	.word	0x00000000
        /*0040*/ 	.short	0x0001
        /*0042*/ 	.short	0x0008
        /*0044*/ 	.byte	0x00, 0xf5, 0x21, 0x00


	//----- nvinfo : EIATTR_KPARAM_INFO
	.align		4
.L_504:
        /*0048*/ 	.byte	0x04, 0x17
        /*004a*/ 	.short	(.L_506 - .L_505)
.L_505:
        /*004c*/ 	.word	0x00000000
        /*0050*/ 	.short	0x0000
        /*0052*/ 	.short	0x0000
        /*0054*/ 	.byte	0x00, 0xf5, 0x21, 0x00


	//----- nvinfo : EIATTR_SPARSE_MMA_MASK
	.align		4
.L_506:
        /*0058*/ 	.byte	0x03, 0x50
        /*005a*/ 	.short	0x0000


	//----- nvinfo : EIATTR_MAXREG_COUNT
	.align		4
        /*005c*/ 	.byte	0x03, 0x1b
        /*005e*/ 	.short	0x00ff


	//----- nvinfo : EIATTR_NUM_BARRIERS
	.align		4
        /*0060*/ 	.byte	0x02, 0x4c
        /*0062*/ 	.byte	0x01
	.zero		1


	//----- nvinfo : EIATTR_MERCURY_ISA_VERSION
	.align		4
        /*0064*/ 	.byte	0x03, 0x5f
        /*0066*/ 	.short	0x0101


	//----- nvinfo : EIATTR_COOP_GROUP_MASK_REGIDS
	.align		4
        /*0068*/ 	.byte	0x04, 0x29
        /*006a*/ 	.short	(.L_508 - .L_507)


	//   ....[0]....
.L_507:
        /*006c*/ 	.word	0xffffffff


	//   ....[1]....
        /*0070*/ 	.word	0xffffffff


	//   ....[2]....
        /*0074*/ 	.word	0xffffffff


	//   ....[3]....
        /*0078*/ 	.word	0xffffffff


	//   ....[4]....
        /*007c*/ 	.word	0xffffffff


	//----- nvinfo : EIATTR_COOP_GROUP_INSTR_OFFSETS
	.align		4
.L_508:
        /*0080*/ 	.byte	0x04, 0x28
        /*0082*/ 	.short	(.L_510 - .L_509)


	//   ....[0]....
.L_509:
        /*0084*/ 	.word	0x00000d50


	//   ....[1]....
        /*0088*/ 	.word	0x00000dc0


	//   ....[2]....
        /*008c*/ 	.word	0x00000de0


	//   ....[3]....
        /*0090*/ 	.word	0x00000e10


	//   ....[4]....
        /*0094*/ 	.word	0x00000e50


	//----- nvinfo : EIATTR_VRC_CTA_INIT_COUNT
	.align		4
.L_510:
        /*0098*/ 	.byte	0x02, 0x4a
	.zero		1
	.zero		1


	//----- nvinfo : EIATTR_EXIT_INSTR_OFFSETS
	.align		4
        /*009c*/ 	.byte	0x04, 0x1c
        /*009e*/ 	.short	(.L_512 - .L_511)


	//   ....[0]....
.L_511:
        /*00a0*/ 	.word	0x00001530


	//   ....[1]....
        /*00a4*/ 	.word	0x000016b0


	//----- nvinfo : EIATTR_CRS_STACK_SIZE
	.align		4
.L_512:
        /*00a8*/ 	.byte	0x04, 0x1e
        /*00aa*/ 	.short	(.L_514 - .L_513)
.L_513:
        /*00ac*/ 	.word	0x00000000


	//----- nvinfo : EIATTR_CBANK_PARAM_SIZE
	.align		4
.L_514:
        /*00b0*/ 	.byte	0x03, 0x19
        /*00b2*/ 	.short	0x001c


	//----- nvinfo : EIATTR_PARAM_CBANK
	.align		4
        /*00b4*/ 	.byte	0x04, 0x0a
        /*00b6*/ 	.short	(.L_516 - .L_515)
	.align		4
.L_515:
        /*00b8*/ 	.word	index@(.nv.constant0.softmax_unmask_forward_kernel4)
        /*00bc*/ 	.short	0x0380
        /*00be*/ 	.short	0x001c


	//----- nvinfo : EIATTR_SW_WAR
	.align		4
.L_516:
        /*00c0*/ 	.byte	0x04, 0x36
        /*00c2*/ 	.short	(.L_518 - .L_517)
.L_517:
        /*00c4*/ 	.word	0x00000008
.L_518:


//--------------------- .nv.info.softmax_scale_forward_kernel4 --------------------------
	.section	.nv.info.softmax_scale_forward_kernel4,"",@"SHT_CUDA_INFO"
	.sectionflags	@""
	.align	4


	//----- nvinfo : EIATTR_CUDA_API_VERSION
	.align		4
        /*0000*/ 	.byte	0x04, 0x37
        /*0002*/ 	.short	(.L_520 - .L_519)
.L_519:
        /*0004*/ 	.word	0x00000082


	//----- nvinfo : EIATTR_KPARAM_INFO
	.align		4
.L_520:
        /*0008*/ 	.byte	0x04, 0x17
        /*000a*/ 	.short	(.L_522 - .L_521)
.L_521:
        /*000c*/ 	.word	0x00000000
        /*0010*/ 	.short	0x0004
        /*0012*/ 	.short	0x0018
        /*0014*/ 	.byte	0x00, 0xf0, 0x11, 0x00


	//----- nvinfo : EIATTR_KPARAM_INFO
	.align		4
.L_522:
        /*0018*/ 	.byte	0x04, 0x17
        /*001a*/ 	.short	(.L_524 - .L_523)
.L_523:
        /*001c*/ 	.word	0x00000000
        /*0020*/ 	.short	0x0003
        /*0022*/ 	.short	0x0014
        /*0024*/ 	.byte	0x00, 0xf0, 0x11, 0x00


	//----- nvinfo : EIATTR_KPARAM_INFO
	.align		4
.L_524:
        /*0028*/ 	.byte	0x04, 0x17
        /*002a*/ 	.short	(.L_526 - .L_525)
.L_525:
        /*002c*/ 	.word	0x00000000
        /*0030*/ 	.short	0x0002
        /*0032*/ 	.short	0x0010
        /*0034*/ 	.byte	0x00, 0xf0, 0x11, 0x00


	//----- nvinfo : EIATTR_KPARAM_INFO
	.align		4
.L_526:
        /*0038*/ 	.byte	0x04, 0x17
        /*003a*/ 	.short	(.L_528 - .L_527)
.L_527:
        /*003c*/ 	.word	0x00000000
        /*0040*/ 	.short	0x0001
        /*0042*/ 	.short	0x0008
        /*0044*/ 	.byte	0x00, 0xf5, 0x21, 0x00


	//----- nvinfo : EIATTR_KPARAM_INFO
	.align		4
.L_528:
        /*0048*/ 	.byte	0x04, 0x17
        /*004a*/ 	.short	(.L_530 - .L_529)
.L_529:
        /*004c*/ 	.word	0x00000000
        /*0050*/ 	.short	0x0000
        /*0052*/ 	.short	0x0000
        /*0054*/ 	.byte	0x00, 0xf5, 0x21, 0x00


	//----- nvinfo : EIATTR_SPARSE_MMA_MASK
	.align		4
.L_530:
        /*0058*/ 	.byte	0x03, 0x50
        /*005a*/ 	.short	0x0000


	//----- nvinfo : EIATTR_MAXREG_COUNT
	.align		4
        /*005c*/ 	.byte	0x03, 0x1b
        /*005e*/ 	.short	0x00ff


	//----- nvinfo : EIATTR_NUM_BARRIERS
	.align		4
        /*0060*/ 	.byte	0x02, 0x4c
        /*0062*/ 	.byte	0x01
	.zero		1


	//----- nvinfo : EIATTR_MERCURY_ISA_VERSION
	.align		4
        /*0064*/ 	.byte	0x03, 0x5f
        /*0066*/ 	.short	0x0101


	//----- nvinfo : EIATTR_UNUSED_LOAD_BYTE_OFFSET
	.align		4
        /*0068*/ 	.byte	0x04, 0x44
        /*006a*/ 	.short	(.L_532 - .L_531)


	//   ....[0]....
.L_531:
        /*006c*/ 	.word	0x000003f0
        /*0070*/ 	.word	0x0000fff0


	//----- nvinfo : EIATTR_COOP_GROUP_MASK_REGIDS
	.align		4
.L_532:
        /*0074*/ 	.byte	0x04, 0x29
        /*0076*/ 	.short	(.L_534 - .L_533)


	//   ....[0]....
.L_533:
        /*0078*/ 	.word	0xffffffff


	//   ....[1]....
        /*007c*/ 	.word	0xffffffff


	//   ....[2]....
        /*0080*/ 	.word	0xffffffff


	//   ....[3]....
        /*0084*/ 	.word	0xffffffff


	//   ....[4]....
        /*0088*/ 	.word	0xffffffff


	//   ....[5]....
        /*008c*/ 	.word	0xffffffff


	//   ....[6]....
        /*0090*/ 	.word	0xffffffff


	//   ....[7]....
        /*0094*/ 	.word	0xffffffff


	//   ....[8]....
        /*0098*/ 	.word	0xffffffff


	//   ....[9]....
        /*009c*/ 	.word	0xffffffff


	//----- nvinfo : EIATTR_COOP_GROUP_INSTR_OFFSETS
	.align		4
.L_534:
        /*00a0*/ 	.byte	0x04, 0x28
        /*00a2*/ 	.short	(.L_536 - .L_535)


	//   ....[0]....
.L_535:
        /*00a4*/ 	.word	0x00000180


	//   ....[1]....
        /*00a8*/ 	.word	0x000001d0


	//   ....[2]....
        /*00ac*/ 	.word	0x00000200


	//   ....[3]....
        /*00b0*/ 	.word	0x00000250


	//   ....[4]....
        /*00b4*/ 	.word	0x000002a0


	//   ....[5]....
        /*00b8*/ 	.word	0x00000ad0


	//   ....[6]....
        /*00bc*/ 	.word	0x00000b30


	//   ....[7]....
        /*00c0*/ 	.word	0x00000b50


	//   ....[8]....
        /*00c4*/ 	.word	0x00000b80


	//   ....[9]....
        /*00c8*/ 	.word	0x00000bc0


	//----- nvinfo : EIATTR_VRC_CTA_INIT_COUNT
	.align		4
.L_536:
        /*00cc*/ 	.byte	0x02, 0x4a
	.zero		1
	.zero		1


	//----- nvinfo : EIATTR_EXIT_INSTR_OFFSETS
	.align		4
        /*00d0*/ 	.byte	0x04, 0x1c
        /*00d2*/ 	.short	(.L_538 - .L_537)


	//   ....[0]....
.L_537:
        /*00d4*/ 	.word	0x000012a0


	//   ....[1]....
        /*00d8*/ 	.word	0x00001420


	//----- nvinfo : EIATTR_CRS_STACK_SIZE
	.align		4
.L_538:
        /*00dc*/ 	.byte	0x04, 0x1e
        /*00de*/ 	.short	(.L_540 - .L_539)
.L_539:
        /*00e0*/ 	.word	0x00000000


	//----- nvinfo : EIATTR_CBANK_PARAM_SIZE
	.align		4
.L_540:
        /*00e4*/ 	.byte	0x03, 0x19
        /*00e6*/ 	.short	0x001c


	//----- nvinfo : EIATTR_PARAM_CBANK
	.align		4
        /*00e8*/ 	.byte	0x04, 0x0a
        /*00ea*/ 	.short	(.L_542 - .L_541)
	.align		4
.L_541:
        /*00ec*/ 	.word	index@(.nv.constant0.softmax_scale_forward_kernel4)
        /*00f0*/ 	.short	0x0380
        /*00f2*/ 	.short	0x001c


	//----- nvinfo : EIATTR_SW_WAR
	.align		4
.L_542:
        /*00f4*/ 	.byte	0x04, 0x36
        /*00f6*/ 	.short	(.L_544 - .L_543)
.L_543:
        /*00f8*/ 	.word	0x00000008
.L_544:


//--------------------- .nv.info.softmax_forward_kernel4 --------------------------
	.section	.nv.info.softmax_forward_kernel4,"",@"SHT_CUDA_INFO"
	.sectionflags	@""
	.align	4


	//----- nvinfo : EIATTR_CUDA_API_VERSION
	.align		4
        /*0000*/ 	.byte	0x04, 0x37
        /*0002*/ 	.short	(.L_546 - .L_545)
.L_545:
        /*0004*/ 	.word	0x00000082


	//----- nvinfo : EIATTR_KPARAM_INFO
	.align		4
.L_546:
        /*0008*/ 	.byte	0x04, 0x17
        /*000a*/ 	.short	(.L_548 - .L_547)
.L_547:
        /*000c*/ 	.word	0x00000000
        /*0010*/ 	.short	0x0003
        /*0012*/ 	.short	0x0014
        /*0014*/ 	.byte	0x00, 0xf0, 0x11, 0x00


	//----- nvinfo : EIATTR_KPARAM_INFO
	.align		4
.L_548:
        /*0018*/ 	.byte	0x04, 0x17
        /*001a*/ 	.short	(.L_550 - .L_549)
.L_549:
        /*001c*/ 	.word	0x00000000
        /*0020*/ 	.short	0x0002
        /*0022*/ 	.short	0x0010
        /*0024*/ 	.byte	0x00, 0xf0, 0x11, 0x00


	//----- nvinfo : EIATTR_KPARAM_INFO
	.align		4
.L_550:
        /*0028*/ 	.byte	0x04, 0x17
        /*002a*/ 	.short	(.L_552 - .L_551)
.L_551:
        /*002c*/ 	.word	0x00000000
        /*0030*/ 	.short	0x0001
        /*0032*/ 	.short	0x0008
        /*0034*/ 	.byte	0x00, 0xf5, 0x21, 0x00


	//----- nvinfo : EIATTR_KPARAM_INFO
	.align		4
.L_552:
        /*0038*/ 	.byte	0x04, 0x17
        /*003a*/ 	.short	(.L_554 - .L_553)
.L_553:
        /*003c*/ 	.word	0x00000000
        /*0040*/ 	.short	0x0000
        /*0042*/ 	.short	0x0000
        /*0044*/ 	.byte	0x00, 0xf5, 0x21, 0x00


	//----- nvinfo : EIATTR_SPARSE_MMA_MASK
	.align		4
.L_554:
        /*0048*/ 	.byte	0x03, 0x50
        /*004a*/ 	.short	0x0000


	//----- nvinfo : EIATTR_MAXREG_COUNT
	.align		4
        /*004c*/ 	.byte	0x03, 0x1b
        /*004e*/ 	.short	0x00ff


	//----- nvinfo : EIATTR_NUM_BARRIERS
	.align		4
        /*0050*/ 	.byte	0x02, 0x4c
        /*0052*/ 	.byte	0x01
	.zero		1


	//----- nvinfo : EIATTR_MERCURY_ISA_VERSION
	.align		4
        /*0054*/ 	.byte	0x03, 0x5f
        /*0056*/ 	.short	0x0101


	//----- nvinfo : EIATTR_UNUSED_LOAD_BYTE_OFFSET
	.align		4
        /*0058*/ 	.byte	0x04, 0x44
        /*005a*/ 	.short	(.L_556 - .L_555)


	//   ....[0]....
.L_555:
        /*005c*/ 	.word	0x000003d0
        /*0060*/ 	.word	0x0000fff0


	//----- nvinfo : EIATTR_COOP_GROUP_MASK_REGIDS
	.align		4
.L_556:
        /*0064*/ 	.byte	0x04, 0x29
        /*0066*/ 	.short	(.L_558 - .L_557)


	//   ....[0]....
.L_557:
        /*0068*/ 	.word	0xffffffff


	//   ....[1]....
        /*006c*/ 	.word	0xffffffff


	//   ....[2]....
        /*0070*/ 	.word	0xffffffff


	//   ....[3]....
        /*0074*/ 	.word	0xffffffff


	//   ....[4]....
        /*0078*/ 	.word	0xffffffff


	//   ....[5]....
        /*007c*/ 	.word	0xffffffff


	//   ....[6]....
        /*0080*/ 	.word	0xffffffff


	//   ....[7]....
        /*0084*/ 	.word	0xffffffff


	//   ....[8]....
        /*0088*/ 	.word	0xffffffff


	//   ....[9]....
        /*008c*/ 	.word	0xffffffff


	//----- nvinfo : EIATTR_COOP_GROUP_INSTR_OFFSETS
	.align		4
.L_558:
        /*0090*/ 	.byte	0x04, 0x28
        /*0092*/ 	.short	(.L_560 - .L_559)


	//   ....[0]....
.L_559:
        /*0094*/ 	.word	0x00000160


	//   ....[1]....
        /*0098*/ 	.word	0x000001b0


	//   ....[2]....
        /*009c*/ 	.word	0x000001e0


	//   ....[3]....
        /*00a0*/ 	.word	0x00000230


	//   ....[4]....
        /*00a4*/ 	.word	0x00000280


	//   ....[5]....
        /*00a8*/ 	.word	0x00000a90


	//   ....[6]....
        /*00ac*/ 	.word	0x00000af0


	//   ....[7]....
        /*00b0*/ 	.word	0x00000b10


	//   ....[8]....
        /*00b4*/ 	.word	0x00000b40


	//   ....[9]....
        /*00b8*/ 	.word	0x00000b80


	//----- nvinfo : EIATTR_VRC_CTA_INIT_COUNT
	.align		4
.L_560:
        /*00bc*/ 	.byte	0x02, 0x4a
	.zero		1
	.zero		1


	//----- nvinfo : EIATTR_EXIT_INSTR_OFFSETS
	.align		4
        /*00c0*/ 	.byte	0x04, 0x1c
        /*00c2*/ 	.short	(.L_562 - .L_561)


	//   ....[0]....
.L_561:
        /*00c4*/ 	.word	0x00001260


	//   ....[1]....
        /*00c8*/ 	.word	0x000013c0


	//----- nvinfo : EIATTR_CRS_STACK_SIZE
	.align		4
.L_562:
        /*00cc*/ 	.byte	0x04, 0x1e
        /*00ce*/ 	.short	(.L_564 - .L_563)
.L_563:
        /*00d0*/ 	.word	0x00000000


	//----- nvinfo : EIATTR_CBANK_PARAM_SIZE
	.align		4
.L_564:
        /*00d4*/ 	.byte	0x03, 0x19
        /*00d6*/ 	.short	0x0018


	//----- nvinfo : EIATTR_PARAM_CBANK
	.align		4
        /*00d8*/ 	.byte	0x04, 0x0a
        /*00da*/ 	.short	(.L_566 - .L_565)
	.align		4
.L_565:
        /*00dc*/ 	.word	index@(.nv.constant0.softmax_forward_kernel4)
        /*00e0*/ 	.short	0x0380
        /*00e2*/ 	.short	0x0018


	//----- nvinfo : EIATTR_SW_WAR
	.align		4
.L_566:
        /*00e4*/ 	.byte	0x04, 0x36
        /*00e6*/ 	.short	(.L_568 - .L_567)
.L_567:
        /*00e8*/ 	.word	0x00000008
.L_568:


//--------------------- .nv.info.softmax_autoregressive_backward_kernel --------------------------
	.section	.nv.info.softmax_autoregressive_backward_kernel,"",@"SHT_CUDA_INFO"
	.sectionflags	@""
	.align	4


	//----- nvinfo : EIATTR_CUDA_API_VERSION
	.align		4
        /*0000*/ 	.byte	0x04, 0x37
        /*0002*/ 	.short	(.L_570 - .L_569)
.L_569:
        /*0004*/ 	.word	0x00000082


	//----- nvinfo : EIATTR_KPARAM_INFO
	.align		4
.L_570:
        /*0008*/ 	.byte	0x04, 0x17
        /*000a*/ 	.short	(.L_572 - .L_571)
.L_571:
        /*000c*/ 	.word	0x00000000
        /*0010*/ 	.short	0x0006
        /*0012*/ 	.short	0x0024
        /*0014*/ 	.byte	0x00, 0xf0, 0x11, 0x00


	//----- nvinfo : EIATTR_KPARAM_INFO
	.align		4
.L_572:
        /*0018*/ 	.byte	0x04, 0x17
        /*001a*/ 	.short	(.L_574 - .L_573)
.L_573:
        /*001c*/ 	.word	0x00000000
        /*0020*/ 	.short	0x0005
        /*0022*/ 	.short	0x0020
        /*0024*/ 	.byte	0x00, 0xf0, 0x11, 0x00


	//----- nvinfo : EIATTR_KPARAM_INFO
	.align		4
.L_574:
        /*0028*/ 	.byte	0x04, 0x17
        /*002a*/ 	.short	(.L_576 - .L_575)
.L_575:
        /*002c*/ 	.word	0x00000000
        /*0030*/ 	.short	0x0004
        /*0032*/ 	.short	0x001c
        /*0034*/ 	.byte	0x00, 0xf0, 0x11, 0x00


	//----- nvinfo : EIATTR_KPARAM_INFO
	.align		4
.L_576:
        /*0038*/ 	.byte	0x04, 0x17
        /*003a*/ 	.short	(.L_578 - .L_577)
.L_577:
        /*003c*/ 	.word	0x00000000
        /*0040*/ 	.short	0x0003
        /*0042*/ 	.short	0x0018
        /*0044*/ 	.byte	0x00, 0xf0, 0x11, 0x00


	//----- nvinfo : EIATTR_KPARAM_INFO
	.align		4
.L_578:
        /*0048*/ 	.byte	0x04, 0x17
        /*004a*/ 	.short	(.L_580 - .L_579)
.L_579:
        /*004c*/ 	.word	0x00000000
        /*0050*/ 	.short	0x0002
        /*0052*/ 	.short	0x0010
        /*0054*/ 	.byte	0x00, 0xf5, 0x21, 0x00


	//----- nvinfo : EIATTR_KPARAM_INFO
	.align		4
.L_580:
        /*0058*/ 	.byte	0x04, 0x17
        /*005a*/ 	.short	(.L_582 - .L_581)
.L_581:
        /*005c*/ 	.word	0x00000000
        /*0060*/ 	.short	0x0001
        /*0062*/ 	.short	0x0008
        /*0064*/ 	.byte	0x00, 0xf5, 0x21, 0x00


	//----- nvinfo : EIATTR_KPARAM_INFO
	.align		4
.L_582:
        /*0068*/ 	.byte	0x04, 0x17
        /*006a*/ 	.short	(.L_584 - .L_583)
.L_583:
        /*006c*/ 	.word	0x00000000
        /*0070*/ 	.short	0x0000
        /*0072*/ 	.short	0x0000
        /*0074*/ 	.byte	0x00, 0xf5, 0x21, 0x00


	//----- nvinfo : EIATTR_SPARSE_MMA_MASK
	.align		4
.L_584:
        /*0078*/ 	.byte	0x03, 0x50
        /*007a*/ 	.short	0x0000


	//----- nvinfo : EIATTR_MAXREG_COUNT
	.align		4
        /*007c*/ 	.byte	0x03, 0x1b
        /*007e*/ 	.short	0x00ff


	//----- nvinfo : EIATTR_MERCURY_ISA_VERSION
	.align		4
        /*0080*/ 	.byte	0x03, 0x5f
        /*0082*/ 	.short	0x0101


	//----- nvinfo : EIATTR_COOP_GROUP_MASK_REGIDS
	.align		4
        /*0084*/ 	.byte	0x04, 0x29
        /*0086*/ 	.short	(.L_586 - .L_585)


	//   ....[0]....
.L_585:
        /*0088*/ 	.word	0xffffffff


	//   ....[1]....
        /*008c*/ 	.word	0xffffffff


	//   ....[2]....
        /*0090*/ 	.word	0xffffffff


	//   ....[3]....
        /*0094*/ 	.word	0xffffffff


	//   ....[4]....
        /*0098*/ 	.word	0xffffffff


	//   ....[5]....
        /*009c*/ 	.word	0xffffffff


	//   ....[6]....
        /*00a0*/ 	.word	0xffffffff


	//   ....[7]....
        /*00a4*/ 	.word	0xffffffff


	//   ....[8]....
        /*00a8*/ 	.word	0xffffffff


	//   ....[9]....
        /*00ac*/ 	.word	0xffffffff


	//   ....[10]....
        /*00b0*/ 	.word	0xffffffff


	//   ....[11]....
        /*00b4*/ 	.word	0xffffffff


	//   ....[12]....
        /*00b8*/ 	.word	0xffffffff


	//   ....[13]....
        /*00bc*/ 	.word	0xffffffff


	//   ....[14]....
        /*00c0*/ 	.word	0xffffffff


	//   ....[15]....
        /*00c4*/ 	.word	0xffffffff


	//   ....[16]....
        /*00c8*/ 	.word	0xffffffff


	//   ....[17]....
        /*00cc*/ 	.word	0xffffffff


	//   ....[18]....
        /*00d0*/ 	.word	0xffffffff


	//   ....[19]....
        /*00d4*/ 	.word	0xffffffff


	//   ....[20]....
        /*00d8*/ 	.word	0xffffffff


	//   ....[21]....
        /*00dc*/ 	.word	0xffffffff


	//   ....[22]....
        /*00e0*/ 	.word	0xffffffff


	//   ....[23]....
        /*00e4*/ 	.word	0xffffffff


	//   ....[24]....
        /*00e8*/ 	.word	0xffffffff


	//   ....[25]....
        /*00ec*/ 	.word	0xffffffff


	//   ....[26]....
        /*00f0*/ 	.word	0xffffffff


	//   ....[27]....
        /*00f4*/ 	.word	0xffffffff


	//   ....[28]....
        /*00f8*/ 	.word	0xffffffff


	//   ....[29]....
        /*00fc*/ 	.word	0xffffffff


	//   ....[30]....
        /*0100*/ 	.word	0xffffffff


	//   ....[31]....
        /*0104*/ 	.word	0xffffffff


	//   ....[32]....
        /*0108*/ 	.word	0xffffffff


	//   ....[33]....
        /*010c*/ 	.word	0xffffffff


	//   ....[34]....
        /*0110*/ 	.word	0xffffffff


	//   ....[35]....
        /*0114*/ 	.word	0xffffffff


	//   ....[36]....
        /*0118*/ 	.word	0xffffffff


	//   ....[37]....
        /*011c*/ 	.word	0xffffffff


	//   ....[38]....
        /*0120*/ 	.word	0xffffffff


	//   ....[39]....
        /*0124*/ 	.word	0xffffffff


	//   ....[40]....
        /*0128*/ 	.word	0x05000006


	//   ....[41]....
        /*012c*/ 	.word	0x05000006


	//   ....[42]....
        /*0130*/ 	.word	0x05000006


	//   ....[43]....
        /*0134*/ 	.word	0x05000006


	//   ....[44]....
        /*0138*/ 	.word	0x05000006


	//   ....[45]....
        /*013c*/ 	.word	0x05000006


	//   ....[46]....
        /*0140*/ 	.word	0x05000006


	//   ....[47]....
        /*0144*/ 	.word	0x05000006


	//   ....[48]....
        /*0148*/ 	.word	0x05000006


	//   ....[49]....
        /*014c*/ 	.word	0x05000006


	//   ....[50]....
        /*0150*/ 	.word	0x05000006


	//   ....[51]....
        /*0154*/ 	.word	0x05000006


	//   ....[52]....
        /*0158*/ 	.word	0x05000006


	//   ....[53]....
        /*015c*/ 	.word	0x05000006


	//   ....[54]....
        /*0160*/ 	.word	0x05000006


	//   ....[55]....
        /*0164*/ 	.word	0x05000006


	//   ....[56]....
        /*0168*/ 	.word	0x05000006


	//   ....[57]....
        /*016c*/ 	.word	0x05000006


	//   ....[58]....
        /*0170*/ 	.word	0x05000006


	//   ....[59]....
        /*0174*/ 	.word	0x05000006


	//   ....[60]....
        /*0178*/ 	.word	0x05000006


	//   ....[61]....
        /*017c*/ 	.word	0x05000006


	//   ....[62]....
        /*0180*/ 	.word	0x05000006


	//   ....[63]....
        /*0184*/ 	.word	0x05000006


	//   ....[64]....
        /*0188*/ 	.word	0x05000006


	//   ....[65]....
        /*018c*/ 	.word	0x05000006


	//   ....[66]....
        /*0190*/ 	.word	0x05000006


	//   ....[67]....
        /*0194*/ 	.word	0x05000006


	//   ....[68]....
        /*0198*/ 	.word	0x05000006


	//   ....[69]....
        /*019c*/ 	.word	0x05000006


	//   ....[70]....
        /*01a0*/ 	.word	0x05000006


	//   ....[71]....
        /*01a4*/ 	.word	0x05000006


	//   ....[72]....
        /*01a8*/ 	.word	0x05000006


	//   ....[73]....
        /*01ac*/ 	.word	0x05000006


	//   ....[74]....
        /*01b0*/ 	.word	0x05000006


	//   ....[75]....
        /*01b4*/ 	.word	0x05000006


	//   ....[76]....
        /*01b8*/ 	.word	0x05000006


	//   ....[77]....
        /*01bc*/ 	.word	0x05000006


	//   ....[78]....
        /*01c0*/ 	.word	0x05000006


	//   ....[79]....
        /*01c4*/ 	.word	0x05000006


	//----- nvinfo : EIATTR_COOP_GROUP_INSTR_OFFSETS
	.align		4
.L_586:
        /*01c8*/ 	.byte	0x04, 0x28
        /*01ca*/ 	.short	(.L_588 - .L_587)


	//   ....[0]....
.L_587:
        /*01cc*/ 	.word	0x000019c0


	//   ....[1]....
        /*01d0*/ 	.word	0x000019d0


	//   ....[2]....
        /*01d4*/ 	.word	0x000019e0


	//   ....[3]....
        /*01d8*/ 	.word	0x000019f0


	//   ....[4]....
        /*01dc*/ 	.word	0x00001a00


	//   ....[5]....
        /*01e0*/ 	.word	0x00001a10


	//   ....[6]....
        /*01e4*/ 	.word	0x00001a20


	//   ....[7]....
        /*01e8*/ 	.word	0x00001a40


	//   ....[8]....
        /*01ec*/ 	.word	0x00001a70


	//   ....[9]....
        /*01f0*/ 	.word	0x00001a90


	//   ....[10]....
        /*01f4*/ 	.word	0x00001ab0


	//   ....[11]....
        /*01f8*/ 	.word	0x00001ad0


	//   ....[12]....
        /*01fc*/ 	.word	0x00001af0


	//   ....[13]....
        /*0200*/ 	.word	0x00001b10


	//   ....[14]....
        /*0204*/ 	.word	0x00001b20


	//   ....[15]....
        /*0208*/ 	.word	0x00001b40


	//   ....[16]....
        /*020c*/ 	.word	0x00001b80


	//   ....[17]....
        /*0210*/ 	.word	0x00001ba0


	//   ....[18]....
        /*0214*/ 	.word	0x00001bc0


	//   ....[19]....
        /*0218*/ 	.word	0x00001be0


	//   ....[20]....
        /*021c*/ 	.word	0x00001c00


	//   ....[21]....
        /*0220*/ 	.word	0x00001c10


	//   ....[22]....
        /*0224*/ 	.word	0x00001c20


	//   ....[23]....
        /*0228*/ 	.word	0x00001c40


	//   ....[24]....
        /*022c*/ 	.word	0x00001c70


	//   ....[25]....
        /*0230*/ 	.word	0x00001c90


	//   ....[26]....
        /*0234*/ 	.word	0x00001cb0


	//   ....[27]....
        /*0238*/ 	.word	0x00001cd0


	//   ....[28]....
        /*023c*/ 	.word	0x00001cf0


	//   ....[29]....
        /*0240*/ 	.word	0x00001d10


	//   ....[30]....
        /*0244*/ 	.word	0x00001d20


	//   ....[31]....
        /*0248*/ 	.word	0x00001d40


	//   ....[32]....
        /*024c*/ 	.word	0x00001d70


	//   ....[33]....
        /*0250*/ 	.word	0x00001d90


	//   ....[34]....
        /*0254*/ 	.word	0x00001db0


	//   ....[35]....
        /*0258*/ 	.word	0x00001dd0


	//   ....[36]....
        /*025c*/ 	.word	0x00001df0


	//   ....[37]....
        /*0260*/ 	.word	0x00001e10


	//   ....[38]....
        /*0264*/ 	.word	0x00001e20


	//   ....[39]....
        /*0268*/ 	.word	0x00001e40


	//   ....[40]....
        /*026c*/ 	.word	0x00002140


	//   ....[41]....
        /*0270*/ 	.word	0x000021e0


	//   ....[42]....
        /*0274*/ 	.word	0x00002250


	//   ....[43]....
        /*0278*/ 	.word	0x000022c0


	//   ....[44]....
        /*027c*/ 	.word	0x00002330


	//   ....[45]....
        /*0280*/ 	.word	0x00002390


	//   ....[46]....
        /*0284*/ 	.word	0x00002410


	//   ....[47]....
        /*0288*/ 	.word	0x00002480


	//   ....[48]....
        /*028c*/ 	.word	0x000024f0


	//   ....[49]....
        /*0290*/ 	.word	0x00002560


	//   ....[50]....
        /*0294*/ 	.word	0x000025c0


	//   ....[51]....
        /*0298*/ 	.word	0x00002630


	//   ....[52]....
        /*029c*/ 	.word	0x000026a0


	//   ....[53]....
        /*02a0*/ 	.word	0x00002710


	//   ....[54]....
        /*02a4*/ 	.word	0x00002780


	//   ....[55]....
        /*02a8*/ 	.word	0x000027e0


	//   ....[56]....
        /*02ac*/ 	.word	0x00002860


	//   ....[57]....
        /*02b0*/ 	.word	0x000028d0


	//   ....[58]....
        /*02b4*/ 	.word	0x00002940


	//   ....[59]....
        /*02b8*/ 	.word	0x000029b0


	//   ....[60]....
        /*02bc*/ 	.word	0x00002a10


	//   ....[61]....
        /*02c0*/ 	.word	0x00002a90


	//   ....[62]....
        /*02c4*/ 	.word	0x00002b00


	//   ....[63]....
        /*02c8*/ 	.word	0x00002b70


	//   ....[64]....
        /*02cc*/ 	.word	0x00002be0


	//   ....[65]....
        /*02d0*/ 	.word	0x00002c40


	//   ....[66]....
        /*02d4*/ 	.word	0x00002cc0


	//   ....[67]....
        /*02d8*/ 	.word	0x00002d30


	//   ....[68]....
        /*02dc*/ 	.word	0x00002da0


	//   ....[69]....
        /*02e0*/ 	.word	0x00002e10


	//   ....[70]....
        /*02e4*/ 	.word	0x00002e70


	//   ....[71]....
        /*02e8*/ 	.word	0x00002ef0


	//   ....[72]....
        /*02ec*/ 	.word	0x00002f70


	//   ....[73]....
        /*02f0*/ 	.word	0x00002fe0


	//   ....[74]....
        /*02f4*/ 	.word	0x00003050


	//   ....[75]....
        /*02f8*/ 	.word	0x000030b0


	//   ....[76]....
        /*02fc*/ 	.word	0x00003120


	//   ....[77]....
        /*0300*/ 	.word	0x00003180


	//   ....[78]....
        /*0304*/ 	.word	0x000031e0


	//   ....[79]....
        /*0308*/ 	.word	0x00003240


	//----- nvinfo : EIATTR_VRC_CTA_INIT_COUNT
	.align		4
.L_588:
        /*030c*/ 	.byte	0x02, 0x4a
	.zero		1
	.zero		1


	//----- nvinfo : EIATTR_EXIT_INSTR_OFFSETS
	.align		4
        /*0310*/ 	.byte	0x04, 0x1c
        /*0312*/ 	.short	(.L_590 - .L_589)


	//   ....[0]....
.L_589:
        /*0314*/ 	.word	0x00000140


	//   ....[1]....
        /*0318*/ 	.word	0x000020e0


	//----- nvinfo : EIATTR_CRS_STACK_SIZE
	.align		4
.L_590:
        /*031c*/ 	.byte	0x04, 0x1e
        /*031e*/ 	.short	(.L_592 - .L_591)
.L_591:
        /*0320*/ 	.word	0x00000000


	//----- nvinfo : EIATTR_CBANK_PARAM_SIZE
	.align		4
.L_592:
        /*0324*/ 	.byte	0x03, 0x19
        /*0326*/ 	.short	0x0028


	//----- nvinfo : EIATTR_PARAM_CBANK
	.align		4
        /*0328*/ 	.byte	0x04, 0x0a
        /*032a*/ 	.short	(.L_594 - .L_593)
	.align		4
.L_593:
        /*032c*/ 	.word	index@(.nv.constant0.softmax_autoregressive_backward_kernel)
        /*0330*/ 	.short	0x0380
        /*0332*/ 	.short	0x0028


	//----- nvinfo : EIATTR_SW_WAR
	.align		4
.L_594:
        /*0334*/ 	.byte	0x04, 0x36
        /*0336*/ 	.short	(.L_596 - .L_595)
.L_595:
        /*0338*/ 	.word	0x00000008
.L_596:


//--------------------- .nv.info.softmax_forward_kernel --------------------------
	.section	.nv.info.softmax_forward_kernel,"",@"SHT_CUDA_INFO"
	.sectionflags	@""
	.align	4


	//----- nvinfo : EIATTR_CUDA_API_VERSION
	.align		4
        /*0000*/ 	.byte	0x04, 0x37
        /*0002*/ 	.short	(.L_598 - .L_597)
.L_597:
        /*0004*/ 	.word	0x00000082


	//----- nvinfo : EIATTR_KPARAM_INFO
	.align		4
.L_598:
        /*0008*/ 	.byte	0x04, 0x17
        /*000a*/ 	.short	(.L_600 - .L_599)
.L_599:
        /*000c*/ 	.word	0x00000000
        /*0010*/ 	.short	0x0004
        /*0012*/ 	.short	0x001c
        /*0014*/ 	.byte	0x00, 0xf0, 0x11, 0x00


	//----- nvinfo : EIATTR_KPARAM_INFO
	.align		4
.L_600:
        /*0018*/ 	.byte	0x04, 0x17
        /*001a*/ 	.short	(.L_602 - .L_601)
.L_601:
        /*001c*/ 	.word	0x00000000
        /*0020*/ 	.short	0x0003
        /*0022*/ 	.short	0x0018
        /*0024*/ 	.byte	0x00, 0xf0, 0x11, 0x00


	//----- nvinfo : EIATTR_KPARAM_INFO
	.align		4
.L_602:
        /*0028*/ 	.byte	0x04, 0x17
        /*002a*/ 	.short	(.L_604 - .L_603)
.L_603:
        /*002c*/ 	.word	0x00000000
        /*0030*/ 	.short	0x0002
        /*0032*/ 	.short	0x0010
        /*0034*/ 	.byte	0x00, 0xf5, 0x21, 0x00


	//----- nvinfo : EIATTR_KPARAM_INFO
	.align		4
.L_604:
        /*0038*/ 	.byte	0x04, 0x17
        /*003a*/ 	.short	(.L_606 - .L_605)
.L_605:
        /*003c*/ 	.word	0x00000000
        /*0040*/ 	.short	0x0001
        /*0042*/ 	.short	0x0008
        /*0044*/ 	.byte	0x00, 0xf0, 0x11, 0x00


	//----- nvinfo : EIATTR_KPARAM_INFO
	.align		4
.L_606:
        /*0048*/ 	.byte	0x04, 0x17
        /*004a*/ 	.short	(.L_608 - .L_607)
.L_607:
        /*004c*/ 	.word	0x00000000
        /*0050*/ 	.short	0x0000
        /*0052*/ 	.short	0x0000
        /*0054*/ 	.byte	0x00, 0xf5, 0x21, 0x00


	//----- nvinfo : EIATTR_SPARSE_MMA_MASK
	.align		4
.L_608:
        /*0058*/ 	.byte	0x03, 0x50
        /*005a*/ 	.short	0x0000


	//----- nvinfo : EIATTR_MAXREG_COUNT
	.align		4
        /*005c*/ 	.byte	0x03, 0x1b
        /*005e*/ 	.short	0x00ff


	//----- nvinfo : EIATTR_EXTERNS
	.align		4
        /*0060*/ 	.byte	0x04, 0x0f
        /*0062*/ 	.short	(.L_610 - .L_609)


	//   ....[0]....
	.align		4
.L_609:
        /*0064*/ 	.word	index@(__assertfail)


	//----- nvinfo : EIATTR_MERCURY_ISA_VERSION
	.align		4
.L_610:
        /*0068*/ 	.byte	0x03, 0x5f
        /*006a*/ 	.short	0x0101


	//----- nvinfo : EIATTR_COOP_GROUP_MASK_REGIDS
	.align		4
        /*006c*/ 	.byte	0x04, 0x29
        /*006e*/ 	.short	(.L_612 - .L_611)


	//   ....[0]....
.L_611:
        /*0070*/ 	.word	0xffffffff


	//   ....[1]....
        /*0074*/ 	.word	0xffffffff


	//   ....[2]....
        /*0078*/ 	.word	0xffffffff


	//   ....[3]....
        /*007c*/ 	.word	0xffffffff


	//   ....[4]....
        /*0080*/ 	.word	0xffffffff


	//   ....[5]....
        /*0084*/ 	.word	0xffffffff


	//   ....[6]....
        /*0088*/ 	.word	0xffffffff


	//   ....[7]....
        /*008c*/ 	.word	0xffffffff


	//   ....[8]....
        /*0090*/ 	.word	0xffffffff


	//   ....[9]....
        /*0094*/ 	.word	0xffffffff


	//   ....[10]....
        /*0098*/ 	.word	0x0500000f


	//   ....[11]....
        /*009c*/ 	.word	0x0500000f


	//   ....[12]....
        /*00a0*/ 	.word	0x0500000f


	//   ....[13]....
        /*00a4*/ 	.word	0x0500000f


	//   ....[14]....
        /*00a8*/ 	.word	0x0500000f


	//   ....[15]....
        /*00ac*/ 	.word	0x0500000f


	//   ....[16]....
        /*00b0*/ 	.word	0x0500000f


	//   ....[17]....
        /*00b4*/ 	.word	0x0500000f


	//   ....[18]....
        /*00b8*/ 	.word	0x0500000f


	//   ....[19]....
        /*00bc*/ 	.word	0x0500000f


	//----- nvinfo : EIATTR_COOP_GROUP_INSTR_OFFSETS
	.align		4
.L_612:
        /*00c0*/ 	.byte	0x04, 0x28
        /*00c2*/ 	.short	(.L_614 - .L_613)


	//   ....[0]....
.L_613:
        /*00c4*/ 	.word	0x00001360


	//   ....[1]....
        /*00c8*/ 	.word	0x000013c0


	//   ....[2]....
        /*00cc*/ 	.word	0x000013f0


	//   ....[3]....
        /*00d0*/ 	.word	0x00001420


	//   ....[4]....
        /*00d4*/ 	.word	0x00001450


	//   ....[5]....
        /*00d8*/ 	.word	0x00001530


	//   ....[6]....
        /*00dc*/ 	.word	0x00001550


	//   ....[7]....
        /*00e0*/ 	.word	0x00001570


	//   ....[8]....
        /*00e4*/ 	.word	0x00001590


	//   ....[9]....
        /*00e8*/ 	.word	0x000015b0


	//   ....[10]....
        /*00ec*/ 	.word	0x00001910


	//   ....[11]....
        /*00f0*/ 	.word	0x00001980


	//   ....[12]....
        /*00f4*/ 	.word	0x00001a00


	//   ....[13]....
        /*00f8*/ 	.word	0x00001a70


	//   ....[14]....
        /*00fc*/ 	.word	0x00001af0


	//   ....[15]....
        /*0100*/ 	.word	0x00001c10


	//   ....[16]....
        /*0104*/ 	.word	0x00001c70


	//   ....[17]....
        /*0108*/ 	.word	0x00001cd0


	//   ....[18]....
        /*010c*/ 	.word	0x00001d30


	//   ....[19]....
        /*0110*/ 	.word	0x00001d90


	//----- nvinfo : EIATTR_VRC_CTA_INIT_COUNT
	.align		4
.L_614:
        /*0114*/ 	.byte	0x02, 0x4a
	.zero		1
	.zero		1


	//----- nvinfo : EIATTR_SYSCALL_OFFSETS
	.align		4
        /*0118*/ 	.byte	0x04, 0x46
        /*011a*/ 	.short	(.L_616 - .L_615)


	//   ....[0]....
.L_615:
        /*011c*/ 	.word	0x00000130


	//----- nvinfo : EIATTR_EXIT_INSTR_OFFSETS
	.align		4
.L_616:
        /*0120*/ 	.byte	0x04, 0x1c
        /*0122*/ 	.short	(.L_618 - .L_617)


	//   ....[0]....
.L_617:
        /*0124*/ 	.word	0x00000270


	//   ....[1]....
        /*0128*/ 	.word	0x000015e0


	//   ....[2]....
        /*012c*/ 	.word	0x000018b0


	//----- nvinfo : EIATTR_CRS_STACK_SIZE
	.align		4
.L_618:
        /*0130*/ 	.byte	0x04, 0x1e
        /*0132*/ 	.short	(.L_620 - .L_619)
.L_619:
        /*0134*/ 	.word	0x00000000


	//----- nvinfo : EIATTR_CBANK_PARAM_SIZE
	.align		4
.L_620:
        /*0138*/ 	.byte	0x03, 0x19
        /*013a*/ 	.short	0x0020


	//----- nvinfo : EIATTR_PARAM_CBANK
	.align		4
        /*013c*/ 	.byte	0x04, 0x0a
        /*013e*/ 	.short	(.L_622 - .L_621)
	.align		4
.L_621:
        /*0140*/ 	.word	index@(.nv.constant0.softmax_forward_kernel)
        /*0144*/ 	.short	0x0380
        /*0146*/ 	.short	0x0020


	//----- nvinfo : EIATTR_SW_WAR
	.align		4
.L_622:
        /*0148*/ 	.byte	0x04, 0x36
        /*014a*/ 	.short	(.L_624 - .L_623)
.L_623:
        /*014c*/ 	.word	0x00000008
.L_624:


//--------------------- .nv.info.unpermute_kernel_backward --------------------------
	.section	.nv.info.unpermute_kernel_backward,"",@"SHT_CUDA_INFO"
	.sectionflags	@""
	.align	4


	//----- nvinfo : EIATTR_CUDA_API_VERSION
	.align		4
        /*0000*/ 	.byte	0x04, 0x37
        /*0002*/ 	.short	(.L_626 - .L_625)
.L_625:
        /*0004*/ 	.word	0x00000082


	//----- nvinfo : EIATTR_KPARAM_INFO
	.align		4
.L_626:
        /*0008*/ 	.byte	0x04, 0x17
        /*000a*/ 	.short	(.L_628 - .L_627)
.L_627:
        /*000c*/ 	.word	0x00000000
        /*0010*/ 	.short	0x0005
        /*0012*/ 	.short	0x001c
        /*0014*/ 	.byte	0x00, 0xf0, 0x11, 0x00


	//----- nvinfo : EIATTR_KPARAM_INFO
	.align		4
.L_628:
        /*0018*/ 	.byte	0x04, 0x17
        /*001a*/ 	.short	(.L_630 - .L_629)
.L_629:
        /*001c*/ 	.word	0x00000000
        /*0020*/ 	.short	0x0004
        /*0022*/ 	.short	0x0018
        /*0024*/ 	.byte	0x00, 0xf0, 0x11, 0x00


	//----- nvinfo : EIATTR_KPARAM_INFO
	.align		4
.L_630:
        /*0028*/ 	.byte	0x04, 0x17
        /*002a*/ 	.short	(.L_632 - .L_631)
.L_631:
        /*002c*/ 	.word	0x00000000
        /*0030*/ 	.short	0x0003
        /*0032*/ 	.short	0x0014
        /*0034*/ 	.byte	0x00, 0xf0, 0x11, 0x00


	//----- nvinfo : EIATTR_KPARAM_INFO
	.align		4
.L_632:
        /*0038*/ 	.byte	0x04, 0x17
        /*003a*/ 	.short	(.L_634 - .L_633)
.L_633:
        /*003c*/ 	.word	0x00000000
        /*0040*/ 	.short	0x0002
        /*0042*/ 	.short	0x0010
        /*0044*/ 	.byte	0x00, 0xf0, 0x11, 0x00


	//----- nvinfo : EIATTR_KPARAM_INFO
	.align		4
.L_634:
        /*0048*/ 	.byte	0x04, 0x17
        /*004a*/ 	.short	(.L_636 - .L_635)
.L_635:
        /*004c*/ 	.word	0x00000000
        /*0050*/ 	.short	0x0001
        /*0052*/ 	.short	0x0008
        /*0054*/ 	.byte	0x00, 0xf5, 0x21, 0x00


	//----- nvinfo : EIATTR_KPARAM_INFO
	.align		4
.L_636:
        /*0058*/ 	.byte	0x04, 0x17
        /*005a*/ 	.short	(.L_638 - .L_637)
.L_637:
        /*005c*/ 	.word	0x00000000
        /*0060*/ 	.short	0x0000
        /*0062*/ 	.short	0x0000
        /*0064*/ 	.byte	0x00, 0xf5, 0x21, 0x00


	//----- nvinfo : EIATTR_SPARSE_MMA_MASK
	.align		4
.L_638:
        /*0068*/ 	.byte	0x03, 0x50
        /*006a*/ 	.short	0x0000


	//----- nvinfo : EIATTR_MAXREG_COUNT
	.align		4
        /*006c*/ 	.byte	0x03, 0x1b
        /*006e*/ 	.short	0x00ff


	//----- nvinfo : EIATTR_MERCURY_ISA_VERSION
	.align		4
        /*0070*/ 	.byte	0x03, 0x5f
        /*0072*/ 	.short	0x0101


	//----- nvinfo : EIATTR_VRC_CTA_INIT_COUNT
	.align		4
        /*0074*/ 	.byte	0x02, 0x4a
	.zero		1
	.zero		1


	//----- nvinfo : EIATTR_EXIT_INSTR_OFFSETS
	.align		4
        /*0078*/ 	.byte	0x04, 0x1c
        /*007a*/ 	.short	(.L_640 - .L_639)


	//   ....[0]....
.L_639:
        /*007c*/ 	.word	0x000000b0


	//   ....[1]....
        /*0080*/ 	.word	0x000006b0


	//----- nvinfo : EIATTR_CBANK_PARAM_SIZE
	.align		4
.L_640:
        /*0084*/ 	.byte	0x03, 0x19
        /*0086*/ 	.short	0x0020


	//----- nvinfo : EIATTR_PARAM_CBANK
	.align		4
        /*0088*/ 	.byte	0x04, 0x0a
        /*008a*/ 	.short	(.L_642 - .L_641)
	.align		4
.L_641:
        /*008c*/ 	.word	index@(.nv.constant0.unpermute_kernel_backward)
        /*0090*/ 	.short	0x0380
        /*0092*/ 	.short	0x0020


	//----- nvinfo : EIATTR_SW_WAR
	.align		4
.L_642:
        /*0094*/ 	.byte	0x04, 0x36
        /*0096*/ 	.short	(.L_644 - .L_643)
.L_643:
        /*0098*/ 	.word	0x00000008
.L_644:


//--------------------- .nv.info.unpermute_kernel --------------------------
	.section	.nv.info.unpermute_kernel,"",@"SHT_CUDA_INFO"
	.sectionflags	@""
	.align	4


	//----- nvinfo : EIATTR_CUDA_API_VERSION
	.align		4
        /*0000*/ 	.byte	0x04, 0x37
        /*0002*/ 	.short	(.L_646 - .L_645)
.L_645:
        /*0004*/ 	.word	0x00000082


	//----- nvinfo : EIATTR_KPARAM_INFO
	.align		4
.L_646:
        /*0008*/ 	.byte	0x04, 0x17
        /*000a*/ 	.short	(.L_648 - .L_647)
.L_647:
        /*000c*/ 	.word	0x00000000
        /*0010*/ 	.short	0x0005
        /*0012*/ 	.short	0x001c
        /*0014*/ 	.byte	0x00, 0xf0, 0x11, 0x00


	//----- nvinfo : EIATTR_KPARAM_INFO
	.align		4
.L_648:
        /*0018*/ 	.byte	0x04, 0x17
        /*001a*/ 	.short	(.L_650 - .L_649)
.L_649:
        /*001c*/ 	.word	0x00000000
        /*0020*/ 	.short	0x0004
        /*0022*/ 	.short	0x0018
        /*0024*/ 	.byte	0x00, 0xf0, 0x11, 0x00


	//----- nvinfo : EIATTR_KPARAM_INFO
	.align		4
.L_650:
        /*0028*/ 	.byte	0x04, 0x17
        /*002a*/ 	.short	(.L_652 - .L_651)
.L_651:
        /*002c*/ 	.word	0x00000000
        /*0030*/ 	.short	0x0003
        /*0032*/ 	.short	0x0014
        /*0034*/ 	.byte	0x00, 0xf0, 0x11, 0x00


	//----- nvinfo : EIATTR_KPARAM_INFO
	.align		4
.L_652:
        /*0038*/ 	.byte	0x04, 0x17
        /*003a*/ 	.short	(.L_654 - .L_653)
.L_653:
        /*003c*/ 	.word	0x00000000
        /*0040*/ 	.short	0x0002
        /*0042*/ 	.short	0x0010
        /*0044*/ 	.byte	0x00, 0xf0, 0x11, 0x00


	//----- nvinfo : EIATTR_KPARAM_INFO
	.align		4
.L_654:
        /*0048*/ 	.byte	0x04, 0x17
        /*004a*/ 	.short	(.L_656 - .L_655)
.L_655:
        /*004c*/ 	.word	0x00000000
        /*0050*/ 	.short	0x0001
        /*0052*/ 	.short	0x0008
        /*0054*/ 	.byte	0x00, 0xf5, 0x21, 0x00


	//----- nvinfo : EIATTR_KPARAM_INFO
	.align		4
.L_656:
        /*0058*/ 	.byte	0x04, 0x17
        /*005a*/ 	.short	(.L_658 - .L_657)
.L_657:
        /*005c*/ 	.word	0x00000000
        /*0060*/ 	.short	0x0000
        /*0062*/ 	.short	0x0000
        /*0064*/ 	.byte	0x00, 0xf5, 0x21, 0x00


	//----- nvinfo : EIATTR_SPARSE_MMA_MASK
	.align		4
.L_658:
        /*0068*/ 	.byte	0x03, 0x50
        /*006a*/ 	.short	0x0000


	//----- nvinfo : EIATTR_MAXREG_COUNT
	.align		4
        /*006c*/ 	.byte	0x03, 0x1b
        /*006e*/ 	.short	0x00ff


	//----- nvinfo : EIATTR_MERCURY_ISA_VERSION
	.align		4
        /*0070*/ 	.byte	0x03, 0x5f
        /*0072*/ 	.short	0x0101


	//----- nvinfo : EIATTR_VRC_CTA_INIT_COUNT
	.align		4
        /*0074*/ 	.byte	0x02, 0x4a
	.zero		1
	.zero		1


	//----- nvinfo : EIATTR_EXIT_INSTR_OFFSETS
	.align		4
        /*0078*/ 	.byte	0x04, 0x1c
        /*007a*/ 	.short	(.L_660 - .L_659)


	//   ....[0]....
.L_659:
        /*007c*/ 	.word	0x000000b0


	//   ....[1]....
        /*0080*/ 	.word	0x000006b0


	//----- nvinfo : EIATTR_CBANK_PARAM_SIZE
	.align		4
.L_660:
        /*0084*/ 	.byte	0x03, 0x19
        /*0086*/ 	.short	0x0020


	//----- nvinfo : EIATTR_PARAM_CBANK
	.align		4
        /*0088*/ 	.byte	0x04, 0x0a
        /*008a*/ 	.short	(.L_662 - .L_661)
	.align		4
.L_661:
        /*008c*/ 	.word	index@(.nv.constant0.unpermute_kernel)
        /*0090*/ 	.short	0x0380
        /*0092*/ 	.short	0x0020


	//----- nvinfo : EIATTR_SW_WAR
	.align		4
.L_662:
        /*0094*/ 	.byte	0x04, 0x36
        /*0096*/ 	.short	(.L_664 - .L_663)
.L_663:
        /*0098*/ 	.word	0x00000008
.L_664:


//--------------------- .nv.info.permute_kernel_backward --------------------------
	.section	.nv.info.permute_kernel_backward,"",@"SHT_CUDA_INFO"
	.sectionflags	@""
	.align	4


	//----- nvinfo : EIATTR_CUDA_API_VERSION
	.align		4
        /*0000*/ 	.byte	0x04, 0x37
        /*0002*/ 	.short	(.L_666 - .L_665)
.L_665:
        /*0004*/ 	.word	0x00000082


	//----- nvinfo : EIATTR_KPARAM_INFO
	.align		4
.L_666:
        /*0008*/ 	.byte	0x04, 0x17
        /*000a*/ 	.short	(.L_668 - .L_667)
.L_667:
        /*000c*/ 	.word	0x00000000
        /*0010*/ 	.short	0x0007
        /*0012*/ 	.short	0x002c
        /*0014*/ 	.byte	0x00, 0xf0, 0x11, 0x00


	//----- nvinfo : EIATTR_KPARAM_INFO
	.align		4
.L_668:
        /*0018*/ 	.byte	0x04, 0x17
        /*001a*/ 	.short	(.L_670 - .L_669)
.L_669:
        /*001c*/ 	.word	0x00000000
        /*0020*/ 	.short	0x0006
        /*0022*/ 	.short	0x0028
        /*0024*/ 	.byte	0x00, 0xf0, 0x11, 0x00


	//----- nvinfo : EIATTR_KPARAM_INFO
	.align		4
.L_670:
        /*0028*/ 	.byte	0x04, 0x17
        /*002a*/ 	.short	(.L_672 - .L_671)
.L_671:
        /*002c*/ 	.word	0x00000000
        /*0030*/ 	.short	0x0005
        /*0032*/ 	.short	0x0024
        /*0034*/ 	.byte	0x00, 0xf0, 0x11, 0x00


	//----- nvinfo : EIATTR_KPARAM_INFO
	.align		4
.L_672:
        /*0038*/ 	.byte	0x04, 0x17
        /*003a*/ 	.short	(.L_674 - .L_673)
.L_673:
        /*003c*/ 	.word	0x00000000
        /*0040*/ 	.short	0x0004
        /*0042*/ 	.short	0x0020
        /*0044*/ 	.byte	0x00, 0xf0, 0x11, 0x00


	//----- nvinfo : EIATTR_KPARAM_INFO
	.align		4
.L_674:
        /*0048*/ 	.byte	0x04, 0x17
        /*004a*/ 	.short	(.L_676 - .L_675)
.L_675:
        /*004c*/ 	.word	0x00000000
        /*0050*/ 	.short	0x0003
        /*0052*/ 	.short	0x0018
        /*0054*/ 	.byte	0x00, 0xf5, 0x21, 0x00


	//----- nvinfo : EIATTR_KPARAM_INFO
	.align		4
.L_676:
        /*0058*/ 	.byte	0x04, 0x17
        /*005a*/ 	.short	(.L_678 - .L_677)
.L_677:
        /*005c*/ 	.word	0x00000000
        /*0060*/ 	.short	0x0002
        /*0062*/ 	.short	0x0010
        /*0064*/ 	.byte	0x00, 0xf5, 0x21, 0x00


	//----- nvinfo : EIATTR_KPARAM_INFO
	.align		4
.L_678:
        /*0068*/ 	.byte	0x04, 0x17
        /*006a*/ 	.short	(.L_680 - .L_679)
.L_679:
        /*006c*/ 	.word	0x00000000
        /*0070*/ 	.short	0x0001
        /*0072*/ 	.short	0x0008
        /*0074*/ 	.byte	0x00, 0xf5, 0x21, 0x00


	//----- nvinfo : EIATTR_KPARAM_INFO
	.align		4
.L_680:
        /*0078*/ 	.byte	0x04, 0x17
        /*007a*/ 	.short	(.L_682 - .L_681)
.L_681:
        /*007c*/ 	.word	0x00000000
        /*0080*/ 	.short	0x0000
        /*0082*/ 	.short	0x0000
        /*0084*/ 	.byte	0x00, 0xf5, 0x21, 0x00


	//----- nvinfo : EIATTR_SPARSE_MMA_MASK
	.align		4
.L_682:
        /*0088*/ 	.byte	0x03, 0x50
        /*008a*/ 	.short	0x0000


	//----- nvinfo : EIATTR_MAXREG_COUNT
	.align		4
        /*008c*/ 	.byte	0x03, 0x1b
        /*008e*/ 	.short	0x00ff


	//----- nvinfo : EIATTR_MERCURY_ISA_VERSION
	.align		4
        /*0090*/ 	.byte	0x03, 0x5f
        /*0092*/ 	.short	0x0101


	//----- nvinfo : EIATTR_VRC_CTA_INIT_COUNT
	.align		4
        /*0094*/ 	.byte	0x02, 0x4a
	.zero		1
	.zero		1


	//----- nvinfo : EIATTR_EXIT_INSTR_OFFSETS
	.align		4
        /*0098*/ 	.byte	0x04, 0x1c
        /*009a*/ 	.short	(.L_684 - .L_683)


	//   ....[0]....
.L_683:
        /*009c*/ 	.word	0x000000b0


	//   ....[1]....
        /*00a0*/ 	.word	0x00000770


	//----- nvinfo : EIATTR_CBANK_PARAM_SIZE
	.align		4
.L_684:
        /*00a4*/ 	.byte	0x03, 0x19
        /*00a6*/ 	.short	0x0030


	//----- nvinfo : EIATTR_PARAM_CBANK
	.align		4
        /*00a8*/ 	.byte	0x04, 0x0a
        /*00aa*/ 	.short	(.L_686 - .L_685)
	.align		4
.L_685:
        /*00ac*/ 	.word	index@(.nv.constant0.permute_kernel_backward)
        /*00b0*/ 	.short	0x0380
        /*00b2*/ 	.short	0x0030


	//----- nvinfo : EIATTR_SW_WAR
	.align		4
.L_686:
        /*00b4*/ 	.byte	0x04, 0x36
        /*00b6*/ 	.short	(.L_688 - .L_687)
.L_687:
        /*00b8*/ 	.word	0x00000008
.L_688:


//--------------------- .nv.info.permute_kernel   --------------------------
	.section	.nv.info.permute_kernel,"",@"SHT_CUDA_INFO"
	.sectionflags	@""
	.align	4


	//----- nvinfo : EIATTR_CUDA_API_VERSION
	.align		4
        /*0000*/ 	.byte	0x04, 0x37
        /*0002*/ 	.short	(.L_690 - .L_689)
.L_689:
        /*0004*/ 	.word	0x00000082


	//----- nvinfo : EIATTR_KPARAM_INFO
	.align		4
.L_690:
        /*0008*/ 	.byte	0x04, 0x17
        /*000a*/ 	.short	(.L_692 - .L_691)
.L_691:
        /*000c*/ 	.word	0x00000000
        /*0010*/ 	.short	0x0007
        /*0012*/ 	.short	0x002c
        /*0014*/ 	.byte	0x00, 0xf0, 0x11, 0x00


	//----- nvinfo : EIATTR_KPARAM_INFO
	.align		4
.L_692:
        /*0018*/ 	.byte	0x04, 0x17
        /*001a*/ 	.short	(.L_694 - .L_693)
.L_693:
        /*001c*/ 	.word	0x00000000
        /*0020*/ 	.short	0x0006
        /*0022*/ 	.short	0x0028
        /*0024*/ 	.byte	0x00, 0xf0, 0x11, 0x00


	//----- nvinfo : EIATTR_KPARAM_INFO
	.align		4
.L_694:
        /*0028*/ 	.byte	0x04, 0x17
        /*002a*/ 	.short	(.L_696 - .L_695)
.L_695:
        /*002c*/ 	.word	0x00000000
        /*0030*/ 	.short	0x0005
        /*0032*/ 	.short	0x0024
        /*0034*/ 	.byte	0x00, 0xf0, 0x11, 0x00


	//----- nvinfo : EIATTR_KPARAM_INFO
	.align		4
.L_696:
        /*0038*/ 	.byte	0x04, 0x17
        /*003a*/ 	.short	(.L_698 - .L_697)
.L_697:
        /*003c*/ 	.word	0x00000000
        /*0040*/ 	.short	0x0004
        /*0042*/ 	.short	0x0020
        /*0044*/ 	.byte	0x00, 0xf0, 0x11, 0x00


	//----- nvinfo : EIATTR_KPARAM_INFO
	.align		4
.L_698:
        /*0048*/ 	.byte	0x04, 0x17
        /*004a*/ 	.short	(.L_700 - .L_699)
.L_699:
        /*004c*/ 	.word	0x00000000
        /*0050*/ 	.short	0x0003
        /*0052*/ 	.short	0x0018
        /*0054*/ 	.byte	0x00, 0xf5, 0x21, 0x00


	//----- nvinfo : EIATTR_KPARAM_INFO
	.align		4
.L_700:
        /*0058*/ 	.byte	0x04, 0x17
        /*005a*/ 	.short	(.L_702 - .L_701)
.L_701:
        /*005c*/ 	.word	0x00000000
        /*0060*/ 	.short	0x0002
        /*0062*/ 	.short	0x0010
        /*0064*/ 	.byte	0x00, 0xf5, 0x21, 0x00


	//----- nvinfo : EIATTR_KPARAM_INFO
	.align		4
.L_702:
        /*0068*/ 	.byte	0x04, 0x17
        /*006a*/ 	.short	(.L_704 - .L_703)
.L_703:
        /*006c*/ 	.word	0x00000000
        /*0070*/ 	.short	0x0001
        /*0072*/ 	.short	0x0008
        /*0074*/ 	.byte	0x00, 0xf5, 0x21, 0x00


	//----- nvinfo : EIATTR_KPARAM_INFO
	.align		4
.L_704:
        /*0078*/ 	.byte	0x04, 0x17
        /*007a*/ 	.short	(.L_706 - .L_705)
.L_705:
        /*007c*/ 	.word	0x00000000
        /*0080*/ 	.short	0x0000
        /*0082*/ 	.short	0x0000
        /*0084*/ 	.byte	0x00, 0xf5, 0x21, 0x00


	//----- nvinfo : EIATTR_SPARSE_MMA_MASK
	.align		4
.L_706:
        /*0088*/ 	.byte	0x03, 0x50
        /*008a*/ 	.short	0x0000


	//----- nvinfo : EIATTR_MAXREG_COUNT
	.align		4
        /*008c*/ 	.byte	0x03, 0x1b
        /*008e*/ 	.short	0x00ff


	//----- nvinfo : EIATTR_MERCURY_ISA_VERSION
	.align		4
        /*0090*/ 	.byte	0x03, 0x5f
        /*0092*/ 	.short	0x0101


	//----- nvinfo : EIATTR_VRC_CTA_INIT_COUNT
	.align		4
        /*0094*/ 	.byte	0x02, 0x4a
	.zero		1
	.zero		1


	//----- nvinfo : EIATTR_EXIT_INSTR_OFFSETS
	.align		4
        /*0098*/ 	.byte	0x04, 0x1c
        /*009a*/ 	.short	(.L_708 - .L_707)


	//   ....[0]....
.L_707:
        /*009c*/ 	.word	0x000000b0


	//   ....[1]....
        /*00a0*/ 	.word	0x00000770


	//----- nvinfo : EIATTR_CBANK_PARAM_SIZE
	.align		4
.L_708:
        /*00a4*/ 	.byte	0x03, 0x19
        /*00a6*/ 	.short	0x0030


	//----- nvinfo : EIATTR_PARAM_CBANK
	.align		4
        /*00a8*/ 	.byte	0x04, 0x0a
        /*00aa*/ 	.short	(.L_710 - .L_709)
	.align		4
.L_709:
        /*00ac*/ 	.word	index@(.nv.constant0.permute_kernel)
        /*00b0*/ 	.short	0x0380
        /*00b2*/ 	.short	0x0030


	//----- nvinfo : EIATTR_SW_WAR
	.align		4
.L_710:
        /*00b4*/ 	.byte	0x04, 0x36
        /*00b6*/ 	.short	(.L_712 - .L_711)
.L_711:
        /*00b8*/ 	.word	0x00000008
.L_712:


//--------------------- .nv.callgraph             --------------------------
	.section	.nv.callgraph,"",@"SHT_CUDA_CALLGRAPH"
	.align	4
	.sectionentsize	8
	.align		4
        /*0000*/ 	.word	0x00000000
	.align		4
        /*0004*/ 	.word	0xffffffff
	.align		4
        /*0008*/ 	.word	index@(softmax_forward_kernel)
	.align		4
        /*000c*/ 	.word	index@(__assertfail)
	.align		4
        /*0010*/ 	.word	0x00000000
	.align		4
        /*0014*/ 	.word	0xfffffffe
	.align		4
        /*0018*/ 	.word	0x00000000
	.align		4
        /*001c*/ 	.word	0xfffffffd
	.align		4
        /*0020*/ 	.word	0x00000000
	.align		4
        /*0024*/ 	.word	0xfffffffc


//--------------------- .nv.constant4             --------------------------
	.section	.nv.constant4,"a",@progbits
	.align	8
	.align		8
.nv.constant4:
        /*0000*/ 	.dword	__unnamed_1
	.align		8
        /*0008*/ 	.dword	_ZN34_INTERNAL_8ceca269_4_k_cu_ac1ca7ee4cuda3std3__436_GLOBAL__N__8ceca269_4_k_cu_ac1ca7ee6ignoreE
	.align		8
        /*0010*/ 	.dword	_ZN34_INTERNAL_8ceca269_4_k_cu_ac1ca7ee4cuda3std3__45__cpo5beginE
	.align		8
        /*0018*/ 	.dword	_ZN34_INTERNAL_8ceca269_4_k_cu_ac1ca7ee4cuda3std3__45__cpo3endE
	.align		8
        /*0020*/ 	.dword	_ZN34_INTERNAL_8ceca269_4_k_cu_ac1ca7ee4cuda3std3__45__cpo6cbeginE
	.align		8
        /*0028*/ 	.dword	_ZN34_INTERNAL_8ceca269_4_k_cu_ac1ca7ee4cuda3std3__45__cpo4cendE
	.align		8
        /*0030*/ 	.dword	_ZN34_INTERNAL_8ceca269_4_k_cu_ac1ca7ee4cuda3std3__419piecewise_constructE
	.align		8
        /*0038*/ 	.dword	_ZN34_INTERNAL_8ceca269_4_k_cu_ac1ca7ee4cuda3std3__48in_placeE
	.align		8
        /*0040*/ 	.dword	_ZN34_INTERNAL_8ceca269_4_k_cu_ac1ca7ee4cuda3std6ranges3__45__cpo4swapE
	.align		8
        /*0048*/ 	.dword	_ZN34_INTERNAL_8ceca269_4_k_cu_ac1ca7ee4cuda3std6ranges3__45__cpo9iter_moveE
	.align		8
        /*0050*/ 	.dword	_ZN34_INTERNAL_8ceca269_4_k_cu_ac1ca7ee4cuda3std6ranges3__45__cpo7advanceE
	.align		8
        /*0058*/ 	.dword	$str
	.align		8
        /*0060*/ 	.dword	$str$1
	.align		8
        /*0068*/ 	.dword	__assertfail


//--------------------- .text.add_mask            --------------------------
	.section	.text.add_mask,"ax",@progbits
	.align	128
        .global         add_mask
        .type           add_mask,@function
        .size           add_mask,(.L_x_472 - add_mask)
        .other          add_mask,@"STO_CUDA_ENTRY STV_DEFAULT"
add_mask:
.text.add_mask:
[----:B------:R-:W-:Y:S01]  /*0000*/  LDC R1, c[0x0][0x37c] ;  /* 0x0000df00ff017b82 */ /* 0x000fe20000000800 */
[----:B------:R-:W0:Y:S07]  /*0010*/  S2R R3, SR_TID.X ;  /* 0x0000000000037919 */ /* 0x000e2e0000002100 */
[----:B------:R-:W-:Y:S01]  /*0020*/  S2UR UR4, SR_CTAID.X ;  /* 0x00000000000479c3 */ /* 0x000fe20000002500 */
[----:B------:R-:W1:Y:S01]  /*0030*/  LDCU UR6, c[0x0][0x370] ;  /* 0x00006e00ff0677ac */ /* 0x000e620008000800 */
[----:B------:R-:W2:Y:S06]  /*0040*/  LDCU UR7, c[0x0][0x380] ;  /* 0x00007000ff0777ac */ /* 0x000eac0008000800 */
[----:B------:R-:W1:Y:S08]  /*0050*/  S2UR UR5, SR_CTAID.Y ;  /* 0x00000000000579c3 */ /* 0x000e700000002600 */
[----:B------:R-:W0:Y:S01]  /*0060*/  LDC R0, c[0x0][0x360] ;  /* 0x0000d800ff007b82 */ /* 0x000e220000000800 */
[----:B-1----:R-:W-:-:S06]  /*0070*/  UIMAD UR4, UR5, UR6, UR4 ;  /* 0x00000006050472a4 */ /* 0x002fcc000f8e0204 */
[----:B0-----:R-:W-:-:S05]  /*0080*/  IMAD R0, R0, UR4, R3 ;  /* 0x0000000400007c24 */ /* 0x001fca000f8e0203 */
[----:B--2---:R-:W-:-:S13]  /*0090*/  ISETP.GE.AND P0, PT, R0, UR7, PT ;  /* 0x0000000700007c0c */ /* 0x004fda000bf06270 */
[----:B------:R-:W-:Y:S05]  /*00a0*/  @P0 EXIT ;  /* 0x000000000000094d */ /* 0x000fea0003800000 */
[----:B------:R-:W0:Y:S01]  /*00b0*/  LDC R5, c[0x0][0x384] ;  /* 0x0000e100ff057b82 */ /* 0x000e220000000800 */
[----:B------:R-:W-:Y:S01]  /*00c0*/  HFMA2 R6, -RZ, RZ, 0, 0 ;  /* 0x00000000ff067431 */ /* 0x000fe200000001ff */
[----:B------:R-:W-:Y:S01]  /*00d0*/  IABS R2, R0 ;  /* 0x0000000000027213 */ /* 0x000fe20000000000 */
[----:B------:R-:W1:Y:S05]  /*00e0*/  LDCU.64 UR4, c[0x0][0x358] ;  /* 0x00006b00ff0477ac */ /* 0x000e6a0008000a00 */
[----:B------:R-:W2:Y:S01]  /*00f0*/  LDC R4, c[0x0][0x388] ;  /* 0x0000e200ff047b82 */ /* 0x000ea20000000800 */
[----:B0-----:R-:W-:-:S04]  /*0100*/  IABS R8, R5 ;  /* 0x0000000500087213 */ /* 0x001fc80000000000 */
[----:B------:R-:W0:Y:S01]  /*0110*/  I2F.RP R3, R8 ;  /* 0x0000000800037306 */ /* 0x000e220000209400 */
[----:B--2---:R-:W-:-:S07]  /*0120*/  IABS R10, R4 ;  /* 0x00000004000a7213 */ /* 0x004fce0000000000 */
[----:B0-----:R-:W0:Y:S02]  /*0130*/  MUFU.RCP R3, R3 ;  /* 0x0000000300037308 */ /* 0x001e240000001000 */
[----:B0-----:R-:W-:-:S06]  /*0140*/  VIADD R7, R3, 0xffffffe ;  /* 0x0ffffffe03077836 */ /* 0x001fcc0000000000 */
[----:B------:R-:W0:Y:S02]  /*0150*/  F2I.FTZ.U32.TRUNC.NTZ R7, R7 ;  /* 0x0000000700077305 */ /* 0x000e24000021f000 */
[----:B0-----:R-:W-:-:S04]  /*0160*/  IMAD.MOV R9, RZ, RZ, -R7 ;  /* 0x000000ffff097224 */ /* 0x001fc800078e0a07 */
[----:B------:R-:W-:-:S04]  /*0170*/  IMAD R9, R9, R8, RZ ;  /* 0x0000000809097224 */ /* 0x000fc800078e02ff */
[----:B------:R-:W-:-:S04]  /*0180*/  IMAD.HI.U32 R3, R7, R9, R6 ;  /* 0x0000000907037227 */ /* 0x000fc800078e0006 */
[----:B------:R-:W-:Y:S02]  /*0190*/  IMAD.MOV.U32 R6, RZ, RZ, R10 ;  /* 0x000000ffff067224 */ /* 0x000fe400078e000a */
[----:B------:R-:W-:Y:S02]  /*01a0*/  IMAD.HI.U32 R7, R3, R2, RZ ;  /* 0x0000000203077227 */ /* 0x000fe400078e00ff */
[----:B------:R-:W0:Y:S02]  /*01b0*/  I2F.RP R10, R6 ;  /* 0x00000006000a7306 */ /* 0x000e240000209400 */
[----:B------:R-:W-:-:S04]  /*01c0*/  IMAD.MOV R3, RZ, RZ, -R7 ;  /* 0x000000ffff037224 */ /* 0x000fc800078e0a07 */
[----:B------:R-:W-:-:S05]  /*01d0*/  IMAD R3, R8, R3, R2 ;  /* 0x0000000308037224 */ /* 0x000fca00078e0202 */
[----:B------:R-:W-:Y:S01]  /*01e0*/  ISETP.GT.U32.AND P1, PT, R8, R3, PT ;  /* 0x000000030800720c */ /* 0x000fe20003f24070 */
[----:B0-----:R-:W0:-:S12]  /*01f0*/  MUFU.RCP R10, R10 ;  /* 0x0000000a000a7308 */ /* 0x001e180000001000 */
[-C--:B------:R-:W-:Y:S01]  /*0200*/  @!P1 IADD3 R3, PT, PT, R3, -R8.reuse, RZ ;  /* 0x8000000803039210 */ /* 0x080fe20007ffe0ff */
[----:B------:R-:W-:Y:S01]  /*0210*/  @!P1 VIADD R7, R7, 0x1 ;  /* 0x0000000107079836 */ /* 0x000fe20000000000 */
[----:B------:R-:W-:Y:S02]  /*0220*/  ISETP.NE.AND P1, PT, R5, RZ, PT ;  /* 0x000000ff0500720c */ /* 0x000fe40003f25270 */
[----:B------:R-:W-:Y:S02]  /*0230*/  ISETP.GE.U32.AND P0, PT, R3, R8, PT ;  /* 0x000000080300720c */ /* 0x000fe40003f06070 */
[----:B------:R-:W-:Y:S01]  /*0240*/  LOP3.LUT R8, R0, R5, RZ, 0x3c, !PT ;  /* 0x0000000500087212 */ /* 0x000fe200078e3cff */
[----:B------:R-:W2:Y:S01]  /*0250*/  LDC R3, c[0x0][0x38c] ;  /* 0x0000e300ff037b82 */ /* 0x000ea20000000800 */
[----:B0-----:R-:W-:Y:S02]  /*0260*/  VIADD R9, R10, 0xffffffe ;  /* 0x0ffffffe0a097836 */ /* 0x001fe40000000000 */
[----:B------:R-:W-:Y:S01]  /*0270*/  ISETP.GE.AND P2, PT, R8, RZ, PT ;  /* 0x000000ff0800720c */ /* 0x000fe20003f46270 */
[----:B------:R-:W-:-:S03]  /*0280*/  IMAD.MOV.U32 R8, RZ, RZ, RZ ;  /* 0x000000ffff087224 */ /* 0x000fc600078e00ff */
[----:B------:R-:W0:Y:S03]  /*0290*/  F2I.FTZ.U32.TRUNC.NTZ R9, R9 ;  /* 0x0000000900097305 */ /* 0x000e26000021f000 */
[----:B------:R-:W-:-:S05]  /*02a0*/  @P0 IADD3 R7, PT, PT, R7, 0x1, RZ ;  /* 0x0000000107070810 */ /* 0x000fca0007ffe0ff */
[----:B------:R-:W-:-:S05]  /*02b0*/  IMAD.MOV.U32 R11, RZ, RZ, R7 ;  /* 0x000000ffff0b7224 */ /* 0x000fca00078e0007 */
[----:B------:R-:W-:Y:S01]  /*02c0*/  @!P2 IADD3 R11, PT, PT, -R11, RZ, RZ ;  /* 0x000000ff0b0ba210 */ /* 0x000fe20007ffe1ff */
[--C-:B0-----:R-:W-:Y:S01]  /*02d0*/  IMAD.MOV R7, RZ, RZ, -R9.reuse ;  /* 0x000000ffff077224 */ /* 0x101fe200078e0a09 */
[----:B------:R-:W-:Y:S02]  /*02e0*/  @!P1 LOP3.LUT R11, RZ, R5, RZ, 0x33, !PT ;  /* 0x00000005ff0b9212 */ /* 0x000fe400078e33ff */
[----:B--2---:R-:W-:Y:S01]  /*02f0*/  IABS R5, R3 ;  /* 0x0000000300057213 */ /* 0x004fe20000000000 */
[----:B------:R-:W-:Y:S01]  /*0300*/  IMAD R7, R7, R6, RZ ;  /* 0x0000000607077224 */ /* 0x000fe200078e02ff */
[----:B------:R-:W-:Y:S02]  /*0310*/  IABS R10, R11 ;  /* 0x0000000b000a7213 */ /* 0x000fe40000000000 */
[----:B------:R-:W-:Y:S01]  /*0320*/  LOP3.LUT R11, R11, R4, RZ, 0x3c, !PT ;  /* 0x000000040b0b7212 */ /* 0x000fe200078e3cff */
[----:B------:R-:W-:Y:S02]  /*0330*/  IMAD.HI.U32 R8, R9, R7, R8 ;  /* 0x0000000709087227 */ /* 0x000fe400078e0008 */
[----:B------:R-:W0:Y:S01]  /*0340*/  I2F.RP R9, R5 ;  /* 0x0000000500097306 */ /* 0x000e220000209400 */
[----:B------:R-:W-:Y:S01]  /*0350*/  ISETP.GE.AND P2, PT, R11, RZ, PT ;  /* 0x000000ff0b00720c */ /* 0x000fe20003f46270 */
[----:B------:R-:W-:-:S04]  /*0360*/  IMAD.MOV.U32 R7, RZ, RZ, R10 ;  /* 0x000000ffff077224 */ /* 0x000fc800078e000a */
[----:B------:R-:W-:-:S05]  /*0370*/  IMAD.HI.U32 R8, R8, R7, RZ ;  /* 0x0000000708087227 */ /* 0x000fca00078e00ff */
[----:B------:R-:W-:Y:S01]  /*0380*/  IADD3 R10, PT, PT, -R8, RZ, RZ ;  /* 0x000000ff080a7210 */ /* 0x000fe20007ffe1ff */
[----:B0-----:R-:W0:Y:S04]  /*0390*/  MUFU.RCP R9, R9 ;  /* 0x0000000900097308 */ /* 0x001e280000001000 */
[----:B------:R-:W-:-:S05]  /*03a0*/  IMAD R7, R6, R10, R7 ;  /* 0x0000000a06077224 */ /* 0x000fca00078e0207 */
[----:B------:R-:W-:Y:S01]  /*03b0*/  ISETP.GT.U32.AND P1, PT, R6, R7, PT ;  /* 0x000000070600720c */ /* 0x000fe20003f24070 */
[----:B0-----:R-:W-:-:S12]  /*03c0*/  VIADD R10, R9, 0xffffffe ;  /* 0x0ffffffe090a7836 */ /* 0x001fd80000000000 */
[----:B------:R-:W-:Y:S01]  /*03d0*/  @!P1 IMAD.IADD R7, R7, 0x1, -R6 ;  /* 0x0000000107079824 */ /* 0x000fe200078e0a06 */
[----:B------:R-:W-:Y:S02]  /*03e0*/  @!P1 IADD3 R8, PT, PT, R8, 0x1, RZ ;  /* 0x0000000108089810 */ /* 0x000fe40007ffe0ff */
[----:B------:R-:W-:Y:S02]  /*03f0*/  ISETP.NE.AND P1, PT, R4, RZ, PT ;  /* 0x000000ff0400720c */ /* 0x000fe40003f25270 */
[----:B------:R-:W-:Y:S02]  /*0400*/  ISETP.GE.U32.AND P0, PT, R7, R6, PT ;  /* 0x000000060700720c */ /* 0x000fe40003f06070 */
[----:B------:R-:W0:Y:S11]  /*0410*/  F2I.FTZ.U32.TRUNC.NTZ R7, R10 ;  /* 0x0000000a00077305 */ /* 0x000e36000021f000 */
[----:B------:R-:W-:-:S04]  /*0420*/  @P0 VIADD R8, R8, 0x1 ;  /* 0x0000000108080836 */ /* 0x000fc80000000000 */
[----:B------:R-:W-:Y:S01]  /*0430*/  IMAD.MOV.U32 R12, RZ, RZ, R8 ;  /* 0x000000ffff0c7224 */ /* 0x000fe200078e0008 */
[----:B0-----:R-:W-:-:S03]  /*0440*/  IADD3 R6, PT, PT, RZ, -R7, RZ ;  /* 0x80000007ff067210 */ /* 0x001fc60007ffe0ff */
[----:B------:R-:W-:Y:S01]  /*0450*/  @!P2 IMAD.MOV R12, RZ, RZ, -R12 ;  /* 0x000000ffff0ca224 */ /* 0x000fe200078e0a0c */
[----:B------:R-:W-:Y:S01]  /*0460*/  @!P1 LOP3.LUT R12, RZ, R4, RZ, 0x33, !PT ;  /* 0x00000004ff0c9212 */ /* 0x000fe200078e33ff */
[----:B------:R-:W-:Y:S02]  /*0470*/  IMAD R9, R6, R5, RZ ;  /* 0x0000000506097224 */ /* 0x000fe400078e02ff */
[----:B------:R-:W-:Y:S01]  /*0480*/  IMAD.MOV.U32 R6, RZ, RZ, RZ ;  /* 0x000000ffff067224 */ /* 0x000fe200078e00ff */
[----:B------:R-:W-:-:S03]  /*0490*/  IABS R4, R12 ;  /* 0x0000000c00047213 */ /* 0x000fc60000000000 */
[----:B------:R-:W-:Y:S01]  /*04a0*/  IMAD.HI.U32 R7, R7, R9, R6 ;  /* 0x0000000907077227 */ /* 0x000fe200078e0006 */
[----:B------:R-:W-:Y:S01]  /*04b0*/  MOV R6, R4 ;  /* 0x0000000400067202 */ /* 0x000fe20000000f00 */
[----:B------:R-:W0:Y:S04]  /*04c0*/  LDC.64 R8, c[0x0][0x3a0] ;  /* 0x0000e800ff087b82 */ /* 0x000e280000000a00 */
[----:B------:R-:W-:-:S04]  /*04d0*/  IMAD.HI.U32 R4, R7, R2, RZ ;  /* 0x0000000207047227 */ /* 0x000fc800078e00ff */
[----:B------:R-:W-:-:S04]  /*04e0*/  IMAD.HI.U32 R7, R7, R6, RZ ;  /* 0x0000000607077227 */ /* 0x000fc800078e00ff */
[----:B------:R-:W-:Y:S02]  /*04f0*/  IMAD.MOV R4, RZ, RZ, -R4 ;  /* 0x000000ffff047224 */ /* 0x000fe400078e0a04 */
[----:B------:R-:W-:Y:S02]  /*0500*/  IMAD.MOV R7, RZ, RZ, -R7 ;  /* 0x000000ffff077224 */ /* 0x000fe400078e0a07 */
[C---:B------:R-:W-:Y:S02]  /*0510*/  IMAD R2, R5.reuse, R4, R2 ;  /* 0x0000000405027224 */ /* 0x040fe400078e0202 */
[C---:B------:R-:W-:Y:S02]  /*0520*/  IMAD R4, R5.reuse, R7, R6 ;  /* 0x0000000705047224 */ /* 0x040fe400078e0206 */
[----:B------:R-:W2:Y:S01]  /*0530*/  LDC.64 R6, c[0x0][0x398] ;  /* 0x0000e600ff067b82 */ /* 0x000ea20000000a00 */
[C---:B------:R-:W-:Y:S02]  /*0540*/  ISETP.GT.U32.AND P0, PT, R5.reuse, R2, PT ;  /* 0x000000020500720c */ /* 0x040fe40003f04070 */
[----:B------:R-:W-:-:S11]  /*0550*/  ISETP.GT.U32.AND P1, PT, R5, R4, PT ;  /* 0x000000040500720c */ /* 0x000fd60003f24070 */
[----:B------:R-:W-:Y:S02]  /*0560*/  @!P0 IADD3 R2, PT, PT, R2, -R5, RZ ;  /* 0x8000000502028210 */ /* 0x000fe40007ffe0ff */
[----:B------:R-:W-:Y:S01]  /*0570*/  @!P1 IMAD.IADD R4, R4, 0x1, -R5 ;  /* 0x0000000104049824 */ /* 0x000fe200078e0a05 */
[----:B------:R-:W-:Y:S02]  /*0580*/  ISETP.GE.AND P0, PT, R0, RZ, PT ;  /* 0x000000ff0000720c */ /* 0x000fe40003f06270 */
[C---:B------:R-:W-:Y:S02]  /*0590*/  ISETP.GT.U32.AND P2, PT, R5.reuse, R2, PT ;  /* 0x000000020500720c */ /* 0x040fe40003f44070 */
[----:B------:R-:W-:Y:S02]  /*05a0*/  ISETP.GT.U32.AND P3, PT, R5, R4, PT ;  /* 0x000000040500720c */ /* 0x000fe40003f64070 */
[----:B------:R-:W-:-:S09]  /*05b0*/  ISETP.GE.AND P1, PT, R12, RZ, PT ;  /* 0x000000ff0c00720c */ /* 0x000fd20003f26270 */
[----:B------:R-:W-:Y:S01]  /*05c0*/  @!P2 IMAD.IADD R2, R2, 0x1, -R5 ;  /* 0x000000010202a824 */ /* 0x000fe200078e0a05 */
[----:B------:R-:W-:Y:S02]  /*05d0*/  ISETP.NE.AND P2, PT, R3, RZ, PT ;  /* 0x000000ff0300720c */ /* 0x000fe40003f45270 */
[----:B------:R-:W-:Y:S01]  /*05e0*/  @!P3 IADD3 R4, PT, PT, R4, -R5, RZ ;  /* 0x800000050404b210 */ /* 0x000fe20007ffe0ff */
[----:B------:R-:W-:Y:S01]  /*05f0*/  @!P0 IMAD.MOV R2, RZ, RZ, -R2 ;  /* 0x000000ffff028224 */ /* 0x000fe200078e0a02 */
[----:B------:R-:W-:Y:S02]  /*0600*/  LOP3.LUT R3, RZ, R3, RZ, 0x33, !PT ;  /* 0x00000003ff037212 */ /* 0x000fe400078e33ff */
[----:B------:R-:W-:Y:S02]  /*0610*/  @!P1 IADD3 R4, PT, PT, -R4, RZ, RZ ;  /* 0x000000ff04049210 */ /* 0x000fe40007ffe1ff */
[C---:B------:R-:W-:Y:S02]  /*0620*/  SEL R5, R3.reuse, R2, !P2 ;  /* 0x0000000203057207 */ /* 0x040fe40005000000 */
[----:B------:R-:W-:-:S04]  /*0630*/  SEL R3, R3, R4, !P2 ;  /* 0x0000000403037207 */ /* 0x000fc80005000000 */
[----:B------:R-:W-:Y:S01]  /*0640*/  IADD3 R5, PT, PT, -R3, R5, R12 ;  /* 0x0000000503057210 */ /* 0x000fe20007ffe10c */
[----:B0-----:R-:W-:-:S04]  /*0650*/  IMAD.WIDE R2, R0, 0x4, R8 ;  /* 0x0000000400027825 */ /* 0x001fc800078e0208 */
[----:B--2---:R-:W-:Y:S02]  /*0660*/  IMAD.WIDE R6, R5, 0x4, R6 ;  /* 0x0000000405067825 */ /* 0x004fe400078e0206 */
[----:B-1----:R-:W2:Y:S04]  /*0670*/  LDG.E R5, desc[UR4][R2.64] ;  /* 0x0000000402057981 */ /* 0x002ea8000c1e1900 */
[----:B------:R-:W2:Y:S02]  /*0680*/  LDG.E R6, desc[UR4][R6.64] ;  /* 0x0000000406067981 */ /* 0x000ea4000c1e1900 */
[----:B--2---:R-:W-:-:S05]  /*0690*/  FADD R5, R6, R5 ;  /* 0x0000000506057221 */ /* 0x004fca0000000000 */
[----:B------:R-:W-:Y:S01]  /*06a0*/  STG.E desc[UR4][R2.64], R5 ;  /* 0x0000000502007986 */ /* 0x000fe2000c101904 */
[----:B------:R-:W-:Y:S05]  /*06b0*/  EXIT ;  /* 0x000000000000794d */ /* 0x000fea0003800000 */
.L_x_0:
[----:B------:R-:W-:-:S00]  /*06c0*/  BRA `(.L_x_0) ;  /* 0xfffffffc00fc7947 */ /* 0x000fc0000383ffff */
[----:B------:R-:W-:-:S00]  /*06d0*/  NOP ;  /* 0x0000000000007918 */ /* 0x000fc00000000000 */
        /* <DEDUP_REMOVED lines=10> */
.L_x_472:


//--------------------- .text.softmax_kv_unmask_backward_inplace_kernel --------------------------
	.section	.text.softmax_kv_unmask_backward_inplace_kernel,"ax",@progbits
	.align	128
        .global         softmax_kv_unmask_backward_inplace_kernel
        .type           softmax_kv_unmask_backward_inplace_kernel,@function
        .size           softmax_kv_unmask_backward_inplace_kernel,(.L_x_473 - softmax_kv_unmask_backward_inplace_kernel)
        .other          softmax_kv_unmask_backward_inplace_kernel,@"STO_CUDA_ENTRY STV_DEFAULT"
softmax_kv_unmask_backward_inplace_kernel:
.text.softmax_kv_unmask_backward_inplace_kernel:
[----:B------:R-:W-:Y:S01]  /*0000*/  LDC R1, c[0x0][0x37c] ;  /* 0x0000df00ff017b82 */ /* 0x000fe20000000800 */
[----:B------:R-:W0:Y:S01]  /*0010*/  S2R R0, SR_TID.X ;  /* 0x0000000000007919 */ /* 0x000e220000002100 */
[----:B------:R-:W1:Y:S06]  /*0020*/  LDCU UR10, c[0x0][0x398] ;  /* 0x00007300ff0a77ac */ /* 0x000e6c0008000800 */
[----:B------:R-:W-:Y:S01]  /*0030*/  S2UR UR5, SR_CTAID.X ;  /* 0x00000000000579c3 */ /* 0x000fe20000002500 */
[----:B------:R-:W2:Y:S01]  /*0040*/  LDCU UR4, c[0x0][0x360] ;  /* 0x00006c00ff0477ac */ /* 0x000ea20008000800 */
[----:B------:R-:W3:Y:S06]  /*0050*/  LDCU UR9, c[0x0][0x394] ;  /* 0x00007280ff0977ac */ /* 0x000eec0008000800 */
[----:B------:R-:W4:Y:S01]  /*0060*/  S2UR UR7, SR_CgaCtaId ;  /* 0x00000000000779c3 */ /* 0x000f220000008800 */
[----:B------:R-:W-:Y:S01]  /*0070*/  UMOV UR6, 0x400 ;  /* 0x0000040000067882 */ /* 0x000fe20000000000 */
[----:B------:R-:W1:Y:S06]  /*0080*/  LDCU.64 UR12, c[0x0][0x358] ;  /* 0x00006b00ff0c77ac */ /* 0x000e6c0008000a00 */
[----:B------:R-:W3:Y:S01]  /*0090*/  S2UR UR8, SR_CTAID.Y ;  /* 0x00000000000879c3 */ /* 0x000ee20000002600 */
[----:B--2---:R-:W-:Y:S01]  /*00a0*/  USHF.R.U32.HI UR4, URZ, 0x5, UR4 ;  /* 0x00000005ff047899 */ /* 0x004fe20008011604 */
[----:B0-----:R-:W-:Y:S01]  /*00b0*/  LOP3.LUT R2, RZ, R0, RZ, 0x33, !PT ;  /* 0x00000000ff027212 */ /* 0x001fe200078e33ff */
[C---:B------:R-:W-:Y:S01]  /*00c0*/  IMAD.SHL.U32 R7, R0.reuse, 0x4, RZ ;  /* 0x0000000400077824 */ /* 0x040fe200078e00ff */
[----:B------:R-:W-:Y:S01]  /*00d0*/  LOP3.LUT R4, R0, 0x1f, RZ, 0xc0, !PT ;  /* 0x0000001f00047812 */ /* 0x000fe200078ec0ff */
[----:B----4-:R-:W-:-:S02]  /*00e0*/  ULEA UR7, UR7, UR6, 0x18 ;  /* 0x0000000607077291 */ /* 0x010fc4000f8ec0ff */
[----:B-1----:R-:W-:Y:S01]  /*00f0*/  VIADD R2, R2, UR10 ;  /* 0x0000000a02027c36 */ /* 0x002fe20008000000 */
[----:B------:R-:W-:Y:S01]  /*0100*/  ISETP.GE.U32.AND P0, PT, R4, UR4, PT ;  /* 0x0000000404007c0c */ /* 0x000fe2000bf06070 */
[----:B------:R-:W-:Y:S01]  /*0110*/  USHF.L.U32 UR4, UR5, 0x2, URZ ;  /* 0x0000000205047899 */ /* 0x000fe200080006ff */
[----:B------:R-:W-:Y:S02]  /*0120*/  LOP3.LUT R7, R7, 0x7c, RZ, 0xc0, !PT ;  /* 0x0000007c07077812 */ /* 0x000fe400078ec0ff */
[----:B------:R-:W-:Y:S01]  /*0130*/  LEA.HI R9, R2, 0x1, RZ, 0x18 ;  /* 0x0000000102097811 */ /* 0x000fe200078fc0ff */
[----:B------:R-:W-:Y:S01]  /*0140*/  ULOP3.LUT UR4, URZ, UR4, URZ, 0x33, !UPT ;  /* 0x00000004ff047292 */ /* 0x000fe2000f8e33ff */
[----:B------:R-:W-:Y:S01]  /*0150*/  LEA.HI R8, R0, UR7, RZ, 0x1d ;  /* 0x0000000700087c11 */ /* 0x000fe2000f8fe8ff */
[----:B---3--:R-:W-:Y:S01]  /*0160*/  UIMAD UR5, UR8, UR9, URZ ;  /* 0x00000009080572a4 */ /* 0x008fe2000f8e02ff */
[C---:B------:R-:W-:Y:S02]  /*0170*/  LOP3.LUT R3, R9.reuse, 0xf, RZ, 0xc0, !PT ;  /* 0x0000000f09037812 */ /* 0x040fe400078ec0ff */
[C---:B------:R-:W-:Y:S01]  /*0180*/  LOP3.LUT R4, R9.reuse, 0x7, RZ, 0xc0, !PT ;  /* 0x0000000709047812 */ /* 0x040fe200078ec0ff */
[----:B------:R-:W-:Y:S01]  /*0190*/  UIMAD UR6, UR5, UR10, URZ ;  /* 0x0000000a050672a4 */ /* 0x000fe2000f8e02ff */
[----:B------:R-:W-:Y:S01]  /*01a0*/  LOP3.LUT R10, R9, 0x1fffff0, RZ, 0xc0, !PT ;  /* 0x01fffff0090a7812 */ /* 0x000fe200078ec0ff */
[----:B------:R-:W-:Y:S01]  /*01b0*/  VIADD R5, R3, 0xffffffff ;  /* 0xffffffff03057836 */ /* 0x000fe20000000000 */
[----:B------:R-:W-:Y:S01]  /*01c0*/  IADD3 R6, PT, PT, R4, -0x1, RZ ;  /* 0xffffffff04067810 */ /* 0x000fe20007ffe0ff */
[----:B------:R-:W-:Y:S01]  /*01d0*/  UIADD3 UR5, UPT, UPT, UR4, UR9, URZ ;  /* 0x0000000904057290 */ /* 0x000fe2000fffe0ff */
[----:B------:R-:W-:Y:S01]  /*01e0*/  LOP3.LUT R9, R9, 0x3, RZ, 0xc0, !PT ;  /* 0x0000000309097812 */ /* 0x000fe200078ec0ff */
[----:B------:R-:W-:Y:S01]  /*01f0*/  IMAD.MOV R10, RZ, RZ, -R10 ;  /* 0x000000ffff0a7224 */ /* 0x000fe200078e0a0a */
[----:B------:R-:W-:Y:S01]  /*0200*/  ISETP.GE.U32.AND P1, PT, R5, 0x7, PT ;  /* 0x000000070500780c */ /* 0x000fe20003f26070 */
[----:B------:R-:W-:Y:S01]  /*0210*/  VIADD R5, R0, 0x200 ;  /* 0x0000020000057836 */ /* 0x000fe20000000000 */
[----:B------:R-:W-:Y:S01]  /*0220*/  ISETP.GE.U32.AND P2, PT, R6, 0x3, PT ;  /* 0x000000030600780c */ /* 0x000fe20003f46070 */
[----:B------:R-:W-:Y:S01]  /*0230*/  UMOV UR4, URZ ;  /* 0x000000ff00047c82 */ /* 0x000fe20008000000 */
[----:B------:R-:W-:-:S11]  /*0240*/  IADD3 R6, PT, PT, R0, 0x300, RZ ;  /* 0x0000030000067810 */ /* 0x000fd60007ffe0ff */
.L_x_15:
[----:B------:R-:W-:-:S06]  /*0250*/  UIADD3 UR8, UPT, UPT, UR5, -UR4, URZ ;  /* 0x8000000405087290 */ /* 0x000fcc000fffe0ff */
[----:B------:R-:W-:-:S13]  /*0260*/  ISETP.LE.AND P3, PT, RZ, UR8, PT ;  /* 0x00000008ff007c0c */ /* 0x000fda000bf63270 */
[----:B012-4-:R-:W-:Y:S05]  /*0270*/  @!P3 EXIT ;  /* 0x000000000000b94d */ /* 0x017fea0003800000 */
[----:B------:R-:W0:Y:S01]  /*0280*/  LDC R11, c[0x0][0x398] ;  /* 0x0000e600ff0b7b82 */ /* 0x000e220000000800 */
[----:B------:R-:W-:Y:S01]  /*0290*/  UIADD3 UR4, UPT, UPT, UR4, 0x1, URZ ;  /* 0x0000000104047890 */ /* 0x000fe2000fffe0ff */
[----:B------:R-:W-:Y:S01]  /*02a0*/  BSSY.RECONVERGENT B0, `(.L_x_1) ;  /* 0x00000b1000007945 */ /* 0x000fe20003800200 */
[----:B------:R-:W-:Y:S01]  /*02b0*/  USHF.R.S32.HI UR14, URZ, 0x1f, UR6 ;  /* 0x0000001fff0e7899 */ /* 0x000fe20008011406 */
[----:B------:R-:W-:Y:S01]  /*02c0*/  IMAD.MOV.U32 R18, RZ, RZ, RZ ;  /* 0x000000ffff127224 */ /* 0x000fe200078e00ff */
[----:B------:R-:W-:Y:S01]  /*02d0*/  UISETP.NE.AND UP0, UPT, UR4, 0x4, UPT ;  /* 0x000000040400788c */ /* 0x000fe2000bf05270 */
[----:B0-----:R-:W-:Y:S01]  /*02e0*/  ISETP.GE.AND P3, PT, R0, R11, PT ;  /* 0x0000000b0000720c */ /* 0x001fe20003f66270 */
[----:B------:R-:W-:-:S05]  /*02f0*/  IMAD R19, R11, UR8, RZ ;  /* 0x000000080b137c24 */ /* 0x000fca000f8e02ff */
[----:B------:R-:W-:Y:S02]  /*0300*/  IADD3 R13, P4, PT, R19, UR6, RZ ;  /* 0x00000006130d7c10 */ /* 0x000fe4000ff9e0ff */
[----:B------:R-:W-:-:S04]  /*0310*/  SHF.R.S32.HI R21, RZ, 0x1f, R19 ;  /* 0x0000001fff157819 */ /* 0x000fc80000011413 */
[----:B------:R-:W-:Y:S01]  /*0320*/  IADD3.X R12, PT, PT, R21, UR14, RZ, P4, !PT ;  /* 0x0000000e150c7c10 */ /* 0x000fe2000a7fe4ff */
[----:B------:R-:W-:Y:S06]  /*0330*/  @P3 BRA `(.L_x_2) ;  /* 0x00000008009c3947 */ /* 0x000fec0003800000 */
[----:B------:R-:W-:Y:S01]  /*0340*/  ISETP.GE.U32.AND P4, PT, R2, 0xf00, PT ;  /* 0x00000f000200780c */ /* 0x000fe20003f86070 */
[----:B------:R-:W-:Y:S01]  /*0350*/  BSSY.RECONVERGENT B1, `(.L_x_3) ;  /* 0x000004d000017945 */ /* 0x000fe20003800200 */
[----:B------:R-:W-:Y:S01]  /*0360*/  HFMA2 R18, -RZ, RZ, 0, 0 ;  /* 0x00000000ff127431 */ /* 0x000fe200000001ff */
[----:B------:R-:W-:Y:S01]  /*0370*/  ISETP.NE.AND P3, PT, R3, RZ, PT ;  /* 0x000000ff0300720c */ /* 0x000fe20003f65270 */
[----:B------:R-:W-:-:S09]  /*0380*/  IMAD.MOV.U32 R20, RZ, RZ, R0 ;  /* 0x000000ffff147224 */ /* 0x000fd200078e0000 */
[----:B------:R-:W-:Y:S05]  /*0390*/  @!P4 BRA `(.L_x_4) ;  /* 0x000000040020c947 */ /* 0x000fea0003800000 */
[----:B------:R-:W0:Y:S01]  /*03a0*/  LDC.64 R14, c[0x0][0x388] ;  /* 0x0000e200ff0e7b82 */ /* 0x000e220000000a00 */
[----:B------:R-:W-:Y:S02]  /*03b0*/  IADD3 R20, P4, P5, R19, UR6, R0 ;  /* 0x0000000613147c10 */ /* 0x000fe4000fd9e000 */
[----:B------:R-:W-:Y:S02]  /*03c0*/  MOV R18, RZ ;  /* 0x000000ff00127202 */ /* 0x000fe40000000f00 */
[----:B------:R-:W-:Y:S01]  /*03d0*/  IADD3.X R21, PT, PT, R21, UR14, RZ, P4, P5 ;  /* 0x0000000e15157c10 */ /* 0x000fe2000a7ea4ff */
[C---:B------:R-:W-:Y:S02]  /*03e0*/  IMAD.SHL.U32 R19, R20.reuse, 0x4, RZ ;  /* 0x0000000414137824 */ /* 0x040fe400078e00ff */
[----:B------:R-:W1:Y:S01]  /*03f0*/  LDC.64 R16, c[0x0][0x380] ;  /* 0x0000e000ff107b82 */ /* 0x000e620000000a00 */
[----:B------:R-:W-:Y:S02]  /*0400*/  SHF.L.U64.HI R20, R20, 0x2, R21 ;  /* 0x0000000214147819 */ /* 0x000fe40000010215 */
[----:B0-----:R-:W-:-:S04]  /*0410*/  IADD3 R21, P4, P5, R19, 0x2000, R14 ;  /* 0x0000200013157810 */ /* 0x001fc80007d9e00e */
[----:B------:R-:W-:Y:S02]  /*0420*/  IADD3.X R24, PT, PT, R20, R15, RZ, P4, P5 ;  /* 0x0000000f14187210 */ /* 0x000fe400027ea4ff */
[----:B-1----:R-:W-:Y:S01]  /*0430*/  IADD3 R22, P4, P5, R19, 0x2000, R16 ;  /* 0x0000200013167810 */ /* 0x002fe20007d9e010 */
[----:B------:R-:W-:-:S03]  /*0440*/  IMAD.MOV.U32 R19, RZ, RZ, R10 ;  /* 0x000000ffff137224 */ /* 0x000fc600078e000a */
[----:B------:R-:W-:Y:S01]  /*0450*/  IADD3.X R17, PT, PT, R20, R17, RZ, P4, P5 ;  /* 0x0000001114117210 */ /* 0x000fe200027ea4ff */
[----:B------:R-:W-:-:S08]  /*0460*/  IMAD.MOV.U32 R20, RZ, RZ, R0 ;  /* 0x000000ffff147224 */ /* 0x000fd000078e0000 */
.L_x_5:
[----:B------:R-:W-:Y:S01]  /*0470*/  MOV R14, R21 ;  /* 0x00000015000e7202 */ /* 0x000fe20000000f00 */
[----:B------:R-:W-:Y:S01]  /*0480*/  IMAD.MOV.U32 R15, RZ, RZ, R24 ;  /* 0x000000ffff0f7224 */ /* 0x000fe200078e0018 */
[----:B------:R-:W-:-:S04]  /*0490*/  MOV R16, R22 ;  /* 0x0000001600107202 */ /* 0x000fc80000000f00 */
[----:B------:R-:W2:Y:S04]  /*04a0*/  LDG.E R23, desc[UR12][R14.64+-0x2000] ;  /* 0xffe0000c0e177981 */ /* 0x000ea8000c1e1900 */
[----:B------:R-:W2:Y:S04]  /*04b0*/  LDG.E R24, desc[UR12][R16.64+-0x2000] ;  /* 0xffe0000c10187981 */ /* 0x000ea8000c1e1900 */
[----:B------:R-:W3:Y:S04]  /*04c0*/  LDG.E R25, desc[UR12][R14.64+-0x1c00] ;  /* 0xffe4000c0e197981 */ /* 0x000ee8000c1e1900 */
[----:B------:R-:W3:Y:S04]  /*04d0*/  LDG.E R26, desc[UR12][R16.64+-0x1c00] ;  /* 0xffe4000c101a7981 */ /* 0x000ee8000c1e1900 */
[----:B------:R-:W4:Y:S04]  /*04e0*/  LDG.E R21, desc[UR12][R14.64+-0x1800] ;  /* 0xffe8000c0e157981 */ /* 0x000f28000c1e1900 */
[----:B------:R-:W4:Y:S01]  /*04f0*/  LDG.E R22, desc[UR12][R16.64+-0x1800] ;  /* 0xffe8000c10167981 */ /* 0x000f22000c1e1900 */
[----:B--2---:R-:W-:-:S03]  /*0500*/  FFMA R24, R23, R24, R18 ;  /* 0x0000001817187223 */ /* 0x004fc60000000012 */
[----:B------:R-:W2:Y:S04]  /*0510*/  LDG.E R18, desc[UR12][R14.64+-0x1400] ;  /* 0xffec000c0e127981 */ /* 0x000ea8000c1e1900 */
[----:B------:R-:W2:Y:S01]  /*0520*/  LDG.E R23, desc[UR12][R16.64+-0x1400] ;  /* 0xffec000c10177981 */ /* 0x000ea2000c1e1900 */
[----:B---3--:R-:W-:-:S03]  /*0530*/  FFMA R24, R25, R26, R24 ;  /* 0x0000001a19187223 */ /* 0x008fc60000000018 */
[----:B------:R-:W3:Y:S01]  /*0540*/  LDG.E R26, desc[UR12][R16.64+-0x1000] ;  /* 0xfff0000c101a7981 */ /* 0x000ee2000c1e1900 */
[----:B----4-:R-:W-:-:S03]  /*0550*/  FFMA R25, R21, R22, R24 ;  /* 0x0000001615197223 */ /* 0x010fc60000000018 */
        /* <DEDUP_REMOVED lines=32> */
[----:B------:R0:W2:Y:S01]  /*0760*/  LDG.E R23, desc[UR12][R16.64+0x1c00] ;  /* 0x001c000c10177981 */ /* 0x0000a2000c1e1900 */
[----:B------:R-:W-:-:S05]  /*0770*/  VIADD R19, R19, 0x10 ;  /* 0x0000001013137836 */ /* 0x000fca0000000000 */
[----:B------:R-:W-:Y:S02]  /*0780*/  ISETP.NE.AND P4, PT, R19, RZ, PT ;  /* 0x000000ff1300720c */ /* 0x000fe40003f85270 */
[----:B------:R-:W-:Y:S01]  /*0790*/  IADD3 R20, PT, PT, R20, 0x1000, RZ ;  /* 0x0000100014147810 */ /* 0x000fe20007ffe0ff */
[----:B---3--:R-:W-:-:S04]  /*07a0*/  FFMA R24, R24, R26, R25 ;  /* 0x0000001a18187223 */ /* 0x008fc80000000019 */
[----:B----4-:R-:W-:Y:S01]  /*07b0*/  FFMA R25, R21, R22, R24 ;  /* 0x0000001615197223 */ /* 0x010fe20000000018 */
[----:B------:R-:W-:Y:S02]  /*07c0*/  IADD3 R22, P6, PT, R16, 0x4000, RZ ;  /* 0x0000400010167810 */ /* 0x000fe40007fde0ff */
[----:B------:R-:W-:-:S03]  /*07d0*/  IADD3 R21, P5, PT, R14, 0x4000, RZ ;  /* 0x000040000e157810 */ /* 0x000fc60007fbe0ff */
[----:B0-----:R-:W-:Y:S01]  /*07e0*/  IMAD.X R17, RZ, RZ, R17, P6 ;  /* 0x000000ffff117224 */ /* 0x001fe200030e0611 */
[----:B------:R-:W-:Y:S01]  /*07f0*/  IADD3.X R24, PT, PT, RZ, R15, RZ, P5, !PT ;  /* 0x0000000fff187210 */ /* 0x000fe20002ffe4ff */
[----:B--2---:R-:W-:Y:S01]  /*0800*/  FFMA R18, R18, R23, R25 ;  /* 0x0000001712127223 */ /* 0x004fe20000000019 */
[----:B------:R-:W-:Y:S07]  /*0810*/  @P4 BRA `(.L_x_5) ;  /* 0xfffffffc00144947 */ /* 0x000fee000383ffff */
.L_x_4:
[----:B------:R-:W-:Y:S05]  /*0820*/  BSYNC.RECONVERGENT B1 ;  /* 0x0000000000017941 */ /* 0x000fea0003800200 */
.L_x_3:
[----:B------:R-:W-:Y:S05]  /*0830*/  @!P3 BRA `(.L_x_2) ;  /* 0x00000004005cb947 */ /* 0x000fea0003800000 */
[----:B------:R-:W-:Y:S01]  /*0840*/  BSSY.RECONVERGENT B1, `(.L_x_6) ;  /* 0x0000025000017945 */ /* 0x000fe20003800200 */
[----:B------:R-:W-:-:S03]  /*0850*/  ISETP.NE.AND P3, PT, R4, RZ, PT ;  /* 0x000000ff0400720c */ /* 0x000fc60003f65270 */
[----:B------:R-:W-:Y:S10]  /*0860*/  @!P1 BRA `(.L_x_7) ;  /* 0x0000000000889947 */ /* 0x000ff40003800000 */
[----:B------:R-:W0:Y:S01]  /*0870*/  LDCU.128 UR8, c[0x0][0x380] ;  /* 0x00007000ff0877ac */ /* 0x000e220008000c00 */
[----:B------:R-:W-:-:S04]  /*0880*/  IADD3 R15, P4, PT, R20, R13, RZ ;  /* 0x0000000d140f7210 */ /* 0x000fc80007f9e0ff */
[----:B------:R-:W-:Y:S01]  /*0890*/  SHF.L.U32 R14, R15, 0x2, RZ ;  /* 0x000000020f0e7819 */ /* 0x000fe200000006ff */
[----:B------:R-:W-:-:S05]  /*08a0*/  IMAD.X R16, RZ, RZ, R12, P4 ;  /* 0x000000ffff107224 */ /* 0x000fca00020e060c */
[----:B------:R-:W-:Y:S02]  /*08b0*/  SHF.L.U64.HI R15, R15, 0x2, R16 ;  /* 0x000000020f0f7819 */ /* 0x000fe40000010210 */
[C---:B0-----:R-:W-:Y:S02]  /*08c0*/  IADD3 R16, P4, PT, R14.reuse, UR10, RZ ;  /* 0x0000000a0e107c10 */ /* 0x041fe4000ff9e0ff */
[----:B------:R-:W-:Y:S02]  /*08d0*/  IADD3 R14, P5, PT, R14, UR8, RZ ;  /* 0x000000080e0e7c10 */ /* 0x000fe4000ffbe0ff */
[C---:B------:R-:W-:Y:S02]  /*08e0*/  IADD3.X R17, PT, PT, R15.reuse, UR11, RZ, P4, !PT ;  /* 0x0000000b0f117c10 */ /* 0x040fe4000a7fe4ff */
[----:B------:R-:W-:-:S03]  /*08f0*/  IADD3.X R15, PT, PT, R15, UR9, RZ, P5, !PT ;  /* 0x000000090f0f7c10 */ /* 0x000fc6000affe4ff */
[----:B------:R-:W2:Y:S04]  /*0900*/  LDG.E R19, desc[UR12][R16.64] ;  /* 0x0000000c10137981 */ /* 0x000ea8000c1e1900 */
[----:B------:R-:W2:Y:S04]  /*0910*/  LDG.E R21, desc[UR12][R14.64] ;  /* 0x0000000c0e157981 */ /* 0x000ea8000c1e1900 */
[----:B------:R-:W3:Y:S04]  /*0920*/  LDG.E R22, desc[UR12][R16.64+0x400] ;  /* 0x0004000c10167981 */ /* 0x000ee8000c1e1900 */
[----:B------:R-:W3:Y:S04]  /*0930*/  LDG.E R23, desc[UR12][R14.64+0x400] ;  /* 0x0004000c0e177981 */ /* 0x000ee8000c1e1900 */
[----:B------:R-:W4:Y:S04]  /*0940*/  LDG.E R25, desc[UR12][R16.64+0x800] ;  /* 0x0008000c10197981 */ /* 0x000f28000c1e1900 */
[----:B------:R-:W4:Y:S04]  /*0950*/  LDG.E R24, desc[UR12][R14.64+0x800] ;  /* 0x0008000c0e187981 */ /* 0x000f28000c1e1900 */
[----:B------:R-:W5:Y:S04]  /*0960*/  LDG.E R26, desc[UR12][R14.64+0x1000] ;  /* 0x0010000c0e1a7981 */ /* 0x000f68000c1e1900 */
[----:B------:R-:W5:Y:S04]  /*0970*/  LDG.E R28, desc[UR12][R14.64+0x1400] ;  /* 0x0014000c0e1c7981 */ /* 0x000f68000c1e1900 */
[----:B------:R-:W5:Y:S01]  /*0980*/  LDG.E R29, desc[UR12][R14.64+0x1c00] ;  /* 0x001c000c0e1d7981 */ /* 0x000f62000c1e1900 */
[----:B--2---:R-:W-:-:S03]  /*0990*/  FFMA R19, R19, R21, R18 ;  /* 0x0000001513137223 */ /* 0x004fc60000000012 */
[----:B------:R-:W2:Y:S04]  /*09a0*/  LDG.E R18, desc[UR12][R16.64+0xc00] ;  /* 0x000c000c10127981 */ /* 0x000ea8000c1e1900 */
[----:B------:R-:W5:Y:S01]  /*09b0*/  LDG.E R21, desc[UR12][R16.64+0x1800] ;  /* 0x0018000c10157981 */ /* 0x000f62000c1e1900 */
[----:B---3--:R-:W-:-:S03]  /*09c0*/  FFMA R22, R22, R23, R19 ;  /* 0x0000001716167223 */ /* 0x008fc60000000013 */
[----:B------:R-:W2:Y:S04]  /*09d0*/  LDG.E R19, desc[UR12][R14.64+0xc00] ;  /* 0x000c000c0e137981 */ /* 0x000ea8000c1e1900 */
[----:B------:R-:W3:Y:S01]  /*09e0*/  LDG.E R23, desc[UR12][R16.64+0x1c00] ;  /* 0x001c000c10177981 */ /* 0x000ee2000c1e1900 */
[----:B----4-:R-:W-:-:S03]  /*09f0*/  FFMA R27, R25, R24, R22 ;  /* 0x00000018191b7223 */ /* 0x010fc60000000016 */
[----:B------:R-:W5:Y:S04]  /*0a00*/  LDG.E R25, desc[UR12][R16.64+0x1000] ;  /* 0x0010000c10197981 */ /* 0x000f68000c1e1900 */
[----:B------:R-:W4:Y:S04]  /*0a10*/  LDG.E R22, desc[UR12][R16.64+0x1400] ;  /* 0x0014000c10167981 */ /* 0x000f28000c1e1900 */
[----:B------:R-:W3:Y:S01]  /*0a20*/  LDG.E R24, desc[UR12][R14.64+0x1800] ;  /* 0x0018000c0e187981 */ /* 0x000ee2000c1e1900 */
[----:B------:R-:W-:Y:S02]  /*0a30*/  VIADD R20, R20, 0x800 ;  /* 0x0000080014147836 */ /* 0x000fe40000000000 */
[----:B--2---:R-:W-:-:S04]  /*0a40*/  FFMA R18, R18, R19, R27 ;  /* 0x0000001312127223 */ /* 0x004fc8000000001b */
[----:B-----5:R-:W-:-:S04]  /*0a50*/  FFMA R25, R25, R26, R18 ;  /* 0x0000001a19197223 */ /* 0x020fc80000000012 */
[----:B----4-:R-:W-:-:S04]  /*0a60*/  FFMA R22, R22, R28, R25 ;  /* 0x0000001c16167223 */ /* 0x010fc80000000019 */
[----:B---3--:R-:W-:-:S04]  /*0a70*/  FFMA R22, R21, R24, R22 ;  /* 0x0000001815167223 */ /* 0x008fc80000000016 */
[----:B------:R-:W-:-:S07]  /*0a80*/  FFMA R18, R23, R29, R22 ;  /* 0x0000001d17127223 */ /* 0x000fce0000000016 */
.L_x_7:
[----:B------:R-:W-:Y:S05]  /*0a90*/  BSYNC.RECONVERGENT B1 ;  /* 0x0000000000017941 */ /* 0x000fea0003800200 */
.L_x_6:
[----:B------:R-:W-:Y:S05]  /*0aa0*/  @!P3 BRA `(.L_x_2) ;  /* 0x0000000000c0b947 */ /* 0x000fea0003800000 */
[----:B------:R-:W-:Y:S01]  /*0ab0*/  BSSY.RECONVERGENT B1, `(.L_x_8) ;  /* 0x0000019000017945 */ /* 0x000fe20003800200 */
[----:B------:R-:W-:-:S03]  /*0ac0*/  ISETP.NE.AND P3, PT, R9, RZ, PT ;  /* 0x000000ff0900720c */ /* 0x000fc60003f65270 */
[----:B------:R-:W-:Y:S10]  /*0ad0*/  @!P2 BRA `(.L_x_9) ;  /* 0x000000000058a947 */ /* 0x000ff40003800000 */
[----:B------:R-:W0:Y:S01]  /*0ae0*/  LDCU.128 UR8, c[0x0][0x380] ;  /* 0x00007000ff0877ac */ /* 0x000e220008000c00 */
[----:B------:R-:W-:-:S04]  /*0af0*/  IADD3 R14, P4, PT, R20, R13, RZ ;  /* 0x0000000d140e7210 */ /* 0x000fc80007f9e0ff */
[----:B------:R-:W-:Y:S01]  /*0b00*/  IADD3.X R15, PT, PT, RZ, R12, RZ, P4, !PT ;  /* 0x0000000cff0f7210 */ /* 0x000fe200027fe4ff */
[----:B------:R-:W-:-:S03]  /*0b10*/  IMAD.SHL.U32 R16, R14, 0x4, RZ ;  /* 0x000000040e107824 */ /* 0x000fc600078e00ff */
        /* <DEDUP_REMOVED lines=12> */
[----:B------:R-:W5:Y:S01]  /*0be0*/  LDG.E R27, desc[UR12][R16.64+0xc00] ;  /* 0x000c000c101b7981 */ /* 0x000f62000c1e1900 */
[----:B------:R-:W-:Y:S01]  /*0bf0*/  IADD3 R20, PT, PT, R20, 0x400, RZ ;  /* 0x0000040014147810 */ /* 0x000fe20007ffe0ff */
[----:B--2---:R-:W-:-:S04]  /*0c00*/  FFMA R19, R19, R21, R18 ;  /* 0x0000001513137223 */ /* 0x004fc80000000012 */
[----:B---3--:R-:W-:-:S04]  /*0c10*/  FFMA R19, R22, R23, R19 ;  /* 0x0000001716137223 */ /* 0x008fc80000000013 */
[----:B----4-:R-:W-:-:S04]  /*0c20*/  FFMA R19, R24, R25, R19 ;  /* 0x0000001918137223 */ /* 0x010fc80000000013 */
[----:B-----5:R-:W-:-:S07]  /*0c30*/  FFMA R18, R26, R27, R19 ;  /* 0x0000001b1a127223 */ /* 0x020fce0000000013 */
.L_x_9:
[----:B------:R-:W-:Y:S05]  /*0c40*/  BSYNC.RECONVERGENT B1 ;  /* 0x0000000000017941 */ /* 0x000fea0003800200 */
.L_x_8:
[----:B------:R-:W-:Y:S05]  /*0c50*/  @!P3 BRA `(.L_x_2) ;  /* 0x000000000054b947 */ /* 0x000fea0003800000 */
        /* <DEDUP_REMOVED lines=10> */
[----:B------:R-:W2:Y:S01]  /*0d00*/  LDG.E R20, desc[UR12][R16.64] ;  /* 0x0000000c10147981 */ /* 0x000ea2000c1e1900 */
[----:B------:R-:W-:Y:S01]  /*0d10*/  ISETP.NE.AND P3, PT, R9, 0x1, PT ;  /* 0x000000010900780c */ /* 0x000fe20003f65270 */
[----:B--2---:R-:W-:-:S12]  /*0d20*/  FFMA R18, R19, R20, R18 ;  /* 0x0000001413127223 */ /* 0x004fd80000000012 */
[----:B------:R-:W-:Y:S05]  /*0d30*/  @!P3 BRA `(.L_x_2) ;  /* 0x00000000001cb947 */ /* 0x000fea0003800000 */
[----:B------:R-:W-:Y:S01]  /*0d40*/  ISETP.NE.AND P3, PT, R9, 0x2, PT ;  /* 0x000000020900780c */ /* 0x000fe20003f65270 */
[----:B------:R-:W2:Y:S04]  /*0d50*/  LDG.E R19, desc[UR12][R14.64+0x400] ;  /* 0x0004000c0e137981 */ /* 0x000ea8000c1e1900 */
[----:B------:R-:W2:Y:S08]  /*0d60*/  LDG.E R20, desc[UR12][R16.64+0x400] ;  /* 0x0004000c10147981 */ /* 0x000eb0000c1e1900 */
[----:B------:R-:W3:Y:S04]  /*0d70*/  @P3 LDG.E R21, desc[UR12][R14.64+0x800] ;  /* 0x0008000c0e153981 */ /* 0x000ee8000c1e1900 */
[----:B------:R-:W3:Y:S01]  /*0d80*/  @P3 LDG.E R22, desc[UR12][R16.64+0x800] ;  /* 0x0008000c10163981 */ /* 0x000ee2000c1e1900 */
[----:B--2---:R-:W-:-:S04]  /*0d90*/  FFMA R18, R19, R20, R18 ;  /* 0x0000001413127223 */ /* 0x004fc80000000012 */
[----:B---3--:R-:W-:-:S07]  /*0da0*/  @P3 FFMA R18, R21, R22, R18 ;  /* 0x0000001615123223 */ /* 0x008fce0000000012 */
.L_x_2:
[----:B------:R-:W-:Y:S05]  /*0db0*/  BSYNC.RECONVERGENT B0 ;  /* 0x0000000000007941 */ /* 0x000fea0003800200 */
.L_x_1:
[----:B------:R-:W0:Y:S01]  /*0dc0*/  SHFL.BFLY PT, R15, R18, 0x10, 0x1f ;  /* 0x0e001f00120f7f89 */ /* 0x000e2200000e0000 */
[----:B------:R-:W-:Y:S01]  /*0dd0*/  LOP3.LUT R20, R0, 0x1f, RZ, 0xc0, !PT ;  /* 0x0000001f00147812 */ /* 0x000fe200078ec0ff */
[----:B------:R-:W1:Y:S01]  /*0de0*/  LDCU UR14, c[0x0][0x39c] ;  /* 0x00007380ff0e77ac */ /* 0x000e620008000800 */
[----:B------:R-:W-:Y:S02]  /*0df0*/  BSSY.RECONVERGENT B0, `(.L_x_10) ;  /* 0x0000069000007945 */ /* 0x000fe40003800200 */
[----:B------:R-:W-:Y:S01]  /*0e00*/  ISETP.NE.AND P3, PT, R20, RZ, PT ;  /* 0x000000ff1400720c */ /* 0x000fe20003f65270 */
[----:B------:R-:W2:Y:S01]  /*0e10*/  LDCU.128 UR16, c[0x0][0x380] ;  /* 0x00007000ff1077ac */ /* 0x000ea20008000c00 */
[----:B0-----:R-:W-:Y:S01]  /*0e20*/  FADD R15, R15, R18 ;  /* 0x000000120f0f7221 */ /* 0x001fe20000000000 */
[----:B------:R-:W-:-:S04]  /*0e30*/  IMAD.MOV.U32 R18, RZ, RZ, RZ ;  /* 0x000000ffff127224 */ /* 0x000fc800078e00ff */
[----:B------:R-:W0:Y:S02]  /*0e40*/  SHFL.BFLY PT, R14, R15, 0x8, 0x1f ;  /* 0x0d001f000f0e7f89 */ /* 0x000e2400000e0000 */
[----:B0-----:R-:W-:-:S05]  /*0e50*/  FADD R14, R15, R14 ;  /* 0x0000000e0f0e7221 */ /* 0x001fca0000000000 */
[----:B------:R-:W0:Y:S02]  /*0e60*/  SHFL.BFLY PT, R17, R14, 0x4, 0x1f ;  /* 0x0c801f000e117f89 */ /* 0x000e2400000e0000 */
[----:B0-----:R-:W-:-:S05]  /*0e70*/  FADD R17, R14, R17 ;  /* 0x000000110e117221 */ /* 0x001fca0000000000 */
[----:B------:R-:W0:Y:S02]  /*0e80*/  SHFL.BFLY PT, R16, R17, 0x2, 0x1f ;  /* 0x0c401f0011107f89 */ /* 0x000e2400000e0000 */
[----:B0-----:R-:W-:-:S05]  /*0e90*/  FADD R16, R17, R16 ;  /* 0x0000001011107221 */ /* 0x001fca0000000000 */
[----:B------:R-:W0:Y:S02]  /*0ea0*/  SHFL.BFLY PT, R19, R16, 0x1, 0x1f ;  /* 0x0c201f0010137f89 */ /* 0x000e2400000e0000 */
[----:B0-----:R-:W-:-:S05]  /*0eb0*/  FADD R19, R16, R19 ;  /* 0x0000001310137221 */ /* 0x001fca0000000000 */
[----:B------:R-:W-:Y:S01]  /*0ec0*/  @!P3 STS [R8], R19 ;  /* 0x000000130800b388 */ /* 0x000fe20000000800 */
[----:B------:R-:W-:Y:S01]  /*0ed0*/  BAR.SYNC.DEFER_BLOCKING 0x0 ;  /* 0x0000000000007b1d */ /* 0x000fe20000010000 */
[----:B------:R-:W-:-:S05]  /*0ee0*/  ISETP.GE.AND P3, PT, R0, R11, PT ;  /* 0x0000000b0000720c */ /* 0x000fca0003f66270 */
[----:B------:R-:W0:Y:S04]  /*0ef0*/  @!P0 LDS R18, [R7+UR7] ;  /* 0x0000000707128984 */ /* 0x000e280008000800 */
[----:B0-----:R-:W0:Y:S02]  /*0f00*/  SHFL.BFLY PT, R15, R18, 0x10, 0x1f ;  /* 0x0e001f00120f7f89 */ /* 0x001e2400000e0000 */
[----:B0-----:R-:W-:-:S05]  /*0f10*/  FADD R15, R15, R18 ;  /* 0x000000120f0f7221 */ /* 0x001fca0000000000 */
[----:B------:R-:W0:Y:S02]  /*0f20*/  SHFL.BFLY PT, R14, R15, 0x8, 0x1f ;  /* 0x0d001f000f0e7f89 */ /* 0x000e2400000e0000 */
[----:B0-----:R-:W-:-:S05]  /*0f30*/  FADD R14, R15, R14 ;  /* 0x0000000e0f0e7221 */ /* 0x001fca0000000000 */
[----:B------:R-:W0:Y:S02]  /*0f40*/  SHFL.BFLY PT, R17, R14, 0x4, 0x1f ;  /* 0x0c801f000e117f89 */ /* 0x000e2400000e0000 */
[----:B0-----:R-:W-:-:S05]  /*0f50*/  FADD R17, R14, R17 ;  /* 0x000000110e117221 */ /* 0x001fca0000000000 */
[----:B------:R-:W0:Y:S02]  /*0f60*/  SHFL.BFLY PT, R16, R17, 0x2, 0x1f ;  /* 0x0c401f0011107f89 */ /* 0x000e2400000e0000 */
[----:B0-----:R-:W-:-:S05]  /*0f70*/  FADD R16, R17, R16 ;  /* 0x0000001011107221 */ /* 0x001fca0000000000 */
[----:B------:R-:W0:Y:S02]  /*0f80*/  SHFL.BFLY PT, R19, R16, 0x1, 0x1f ;  /* 0x0c201f0010137f89 */ /* 0x000e2400000e0000 */
[----:B0-----:R-:W-:Y:S01]  /*0f90*/  FADD R18, R16, R19 ;  /* 0x0000001310127221 */ /* 0x001fe20000000000 */
[----:B-12---:R-:W-:Y:S06]  /*0fa0*/  @P3 BRA `(.L_x_11) ;  /* 0x0000000400343947 */ /* 0x006fec0003800000 */
[----:B------:R-:W-:Y:S01]  /*0fb0*/  ISETP.NE.AND P3, PT, R9, RZ, PT ;  /* 0x000000ff0900720c */ /* 0x000fe20003f65270 */
[----:B------:R-:W-:Y:S01]  /*0fc0*/  BSSY.RECONVERGENT B1, `(.L_x_12) ;  /* 0x0000026000017945 */ /* 0x000fe20003800200 */
[----:B------:R-:W-:-:S11]  /*0fd0*/  MOV R20, R0 ;  /* 0x0000000000147202 */ /* 0x000fd60000000f00 */
[----:B------:R-:W-:Y:S05]  /*0fe0*/  @!P3 BRA `(.L_x_13) ;  /* 0x00000000008cb947 */ /* 0x000fea0003800000 */
[----:B------:R-:W0:Y:S01]  /*0ff0*/  LDCU.128 UR8, c[0x0][0x380] ;  /* 0x00007000ff0877ac */ /* 0x000e220008000c00 */
[----:B------:R-:W-:Y:S01]  /*1000*/  IADD3 R17, P3, PT, R0, R13, RZ ;  /* 0x0000000d00117210 */ /* 0x000fe20007f7e0ff */
[----:B------:R-:W1:Y:S03]  /*1010*/  LDC R19, c[0x0][0x39c] ;  /* 0x0000e700ff137b82 */ /* 0x000e660000000800 */
[----:B------:R-:W-:Y:S01]  /*1020*/  SHF.L.U32 R16, R17, 0x2, RZ ;  /* 0x0000000211107819 */ /* 0x000fe200000006ff */
[----:B------:R-:W-:-:S05]  /*1030*/  IMAD.X R14, RZ, RZ, R12, P3 ;  /* 0x000000ffff0e7224 */ /* 0x000fca00018e060c */
[----:B------:R-:W-:Y:S02]  /*1040*/  SHF.L.U64.HI R17, R17, 0x2, R14 ;  /* 0x0000000211117819 */ /* 0x000fe4000001020e */
[C---:B0-----:R-:W-:Y:S02]  /*1050*/  IADD3 R14, P4, PT, R16.reuse, UR8, RZ ;  /* 0x00000008100e7c10 */ /* 0x041fe4000ff9e0ff */
[----:B------:R-:W-:Y:S02]  /*1060*/  IADD3 R16, P3, PT, R16, UR10, RZ ;  /* 0x0000000a10107c10 */ /* 0x000fe4000ff7e0ff */
[C---:B------:R-:W-:Y:S02]  /*1070*/  IADD3.X R15, PT, PT, R17.reuse, UR9, RZ, P4, !PT ;  /* 0x00000009110f7c10 */ /* 0x040fe4000a7fe4ff */
[----:B------:R-:W-:-:S03]  /*1080*/  IADD3.X R17, PT, PT, R17, UR11, RZ, P3, !PT ;  /* 0x0000000b11117c10 */ /* 0x000fc60009ffe4ff */
[----:B------:R-:W2:Y:S04]  /*1090*/  LDG.E.EF R21, desc[UR12][R14.64] ;  /* 0x0000000c0e157981 */ /* 0x000ea8000c0e1900 */
[----:B------:R-:W3:Y:S01]  /*10a0*/  LDG.E.EF R20, desc[UR12][R16.64] ;  /* 0x0000000c10147981 */ /* 0x000ee2000c0e1900 */
[----:B------:R-:W-:Y:S01]  /*10b0*/  ISETP.NE.AND P3, PT, R9, 0x1, PT ;  /* 0x000000010900780c */ /* 0x000fe20003f65270 */
[----:B--2---:R-:W-:-:S04]  /*10c0*/  FADD R21, -R18, R21 ;  /* 0x0000001512157221 */ /* 0x004fc80000000100 */
[----:B---3--:R-:W-:-:S04]  /*10d0*/  FMUL R20, R20, R21 ;  /* 0x0000001514147220 */ /* 0x008fc80000400000 */
[----:B-1----:R-:W-:Y:S01]  /*10e0*/  FMUL R21, R20, R19 ;  /* 0x0000001314157220 */ /* 0x002fe20000400000 */
[----:B------:R-:W-:-:S04]  /*10f0*/  VIADD R20, R0, 0x100 ;  /* 0x0000010000147836 */ /* 0x000fc80000000000 */
[----:B------:R0:W-:Y:S01]  /*1100*/  STG.E.EF desc[UR12][R14.64], R21 ;  /* 0x000000150e007986 */ /* 0x0001e2000c00190c */
[----:B------:R-:W-:Y:S05]  /*1110*/  @!P3 BRA `(.L_x_13) ;  /* 0x000000000040b947 */ /* 0x000fea0003800000 */
[----:B0-----:R-:W2:Y:S04]  /*1120*/  LDG.E.EF R21, desc[UR12][R14.64+0x400] ;  /* 0x0004000c0e157981 */ /* 0x001ea8000c0e1900 */
[----:B------:R-:W3:Y:S01]  /*1130*/  LDG.E.EF R20, desc[UR12][R16.64+0x400] ;  /* 0x0004000c10147981 */ /* 0x000ee2000c0e1900 */
[----:B------:R-:W-:Y:S01]  /*1140*/  ISETP.NE.AND P3, PT, R9, 0x2, PT ;  /* 0x000000020900780c */ /* 0x000fe20003f65270 */
[----:B--2---:R-:W-:-:S04]  /*1150*/  FADD R21, -R18, R21 ;  /* 0x0000001512157221 */ /* 0x004fc80000000100 */
[----:B---3--:R-:W-:-:S04]  /*1160*/  FMUL R20, R20, R21 ;  /* 0x0000001514147220 */ /* 0x008fc80000400000 */
[----:B------:R-:W-:Y:S01]  /*1170*/  FMUL R21, R20, R19 ;  /* 0x0000001314157220 */ /* 0x000fe20000400000 */
[----:B------:R-:W-:-:S04]  /*1180*/  MOV R20, R5 ;  /* 0x0000000500147202 */ /* 0x000fc80000000f00 */
[----:B------:R1:W-:Y:S01]  /*1190*/  STG.E.EF desc[UR12][R14.64+0x400], R21 ;  /* 0x000400150e007986 */ /* 0x0003e2000c00190c */
[----:B------:R-:W-:Y:S05]  /*11a0*/  @!P3 BRA `(.L_x_13) ;  /* 0x00000000001cb947 */ /* 0x000fea0003800000 */
[----:B-1----:R-:W2:Y:S04]  /*11b0*/  LDG.E.EF R21, desc[UR12][R14.64+0x800] ;  /* 0x0008000c0e157981 */ /* 0x002ea8000c0e1900 */
[----:B------:R-:W3:Y:S01]  /*11c0*/  LDG.E.EF R16, desc[UR12][R16.64+0x800] ;  /* 0x0008000c10107981 */ /* 0x000ee2000c0e1900 */
[----:B--2---:R-:W-:-:S04]  /*11d0*/  FADD R21, -R18, R21 ;  /* 0x0000001512157221 */ /* 0x004fc80000000100 */
[----:B---3--:R-:W-:-:S04]  /*11e0*/  FMUL R20, R16, R21 ;  /* 0x0000001510147220 */ /* 0x008fc80000400000 */
[----:B------:R-:W-:Y:S01]  /*11f0*/  FMUL R19, R20, R19 ;  /* 0x0000001314137220 */ /* 0x000fe20000400000 */
[----:B------:R-:W-:-:S04]  /*1200*/  IMAD.MOV.U32 R20, RZ, RZ, R6 ;  /* 0x000000ffff147224 */ /* 0x000fc800078e0006 */
[----:B------:R2:W-:Y:S03]  /*1210*/  STG.E.EF desc[UR12][R14.64+0x800], R19 ;  /* 0x000800130e007986 */ /* 0x0005e6000c00190c */
.L_x_13:
[----:B------:R-:W-:Y:S05]  /*1220*/  BSYNC.RECONVERGENT B1 ;  /* 0x0000000000017941 */ /* 0x000fea0003800200 */
.L_x_12:
[----:B------:R-:W-:-:S13]  /*1230*/  ISETP.GE.U32.AND P3, PT, R2, 0x300, PT ;  /* 0x000003000200780c */ /* 0x000fda0003f66070 */
[----:B------:R-:W-:Y:S05]  /*1240*/  @!P3 BRA `(.L_x_11) ;  /* 0x00000000008cb947 */ /* 0x000fea0003800000 */
.L_x_14:
[----:B------:R-:W-:-:S04]  /*1250*/  IADD3 R17, P3, PT, R20, R13, RZ ;  /* 0x0000000d14117210 */ /* 0x000fc80007f7e0ff */
[----:B012-4-:R-:W-:Y:S01]  /*1260*/  IADD3.X R14, PT, PT, RZ, R12, RZ, P3, !PT ;  /* 0x0000000cff0e7210 */ /* 0x017fe20001ffe4ff */
[----:B------:R-:W-:-:S03]  /*1270*/  IMAD.SHL.U32 R16, R17, 0x4, RZ ;  /* 0x0000000411107824 */ /* 0x000fc600078e00ff */
[----:B------:R-:W-:Y:S02]  /*1280*/  SHF.L.U64.HI R17, R17, 0x2, R14 ;  /* 0x0000000211117819 */ /* 0x000fe4000001020e */
[C---:B------:R-:W-:Y:S02]  /*1290*/  IADD3 R14, P4, PT, R16.reuse, UR16, RZ ;  /* 0x00000010100e7c10 */ /* 0x040fe4000ff9e0ff */
[----:B------:R-:W-:Y:S02]  /*12a0*/  IADD3 R16, P3, PT, R16, UR18, RZ ;  /* 0x0000001210107c10 */ /* 0x000fe4000ff7e0ff */
[C---:B------:R-:W-:Y:S02]  /*12b0*/  IADD3.X R15, PT, PT, R17.reuse, UR17, RZ, P4, !PT ;  /* 0x00000011110f7c10 */ /* 0x040fe4000a7fe4ff */
[----:B------:R-:W-:-:S03]  /*12c0*/  IADD3.X R17, PT, PT, R17, UR19, RZ, P3, !PT ;  /* 0x0000001311117c10 */ /* 0x000fc60009ffe4ff */
[----:B------:R-:W2:Y:S04]  /*12d0*/  LDG.E.EF R21, desc[UR12][R14.64] ;  /* 0x0000000c0e157981 */ /* 0x000ea8000c0e1900 */
[----:B------:R-:W3:Y:S04]  /*12e0*/  LDG.E.EF R19, desc[UR12][R16.64] ;  /* 0x0000000c10137981 */ /* 0x000ee8000c0e1900 */
[----:B------:R-:W4:Y:S04]  /*12f0*/  LDG.E.EF R23, desc[UR12][R14.64+0x400] ;  /* 0x0004000c0e177981 */ /* 0x000f28000c0e1900 */
[----:B------:R-:W5:Y:S01]  /*1300*/  LDG.E.EF R25, desc[UR12][R14.64+0xc00] ;  /* 0x000c000c0e197981 */ /* 0x000f62000c0e1900 */
[----:B--2---:R-:W-:-:S04]  /*1310*/  FADD R22, -R18, R21 ;  /* 0x0000001512167221 */ /* 0x004fc80000000100 */
[----:B---3--:R-:W-:-:S04]  /*1320*/  FMUL R19, R19, R22 ;  /* 0x0000001613137220 */ /* 0x008fc80000400000 */
[----:B------:R-:W-:-:S05]  /*1330*/  FMUL R19, R19, UR14 ;  /* 0x0000000e13137c20 */ /* 0x000fca0008400000 */
[----:B------:R0:W-:Y:S04]  /*1340*/  STG.E.EF desc[UR12][R14.64], R19 ;  /* 0x000000130e007986 */ /* 0x0001e8000c00190c */
[----:B------:R-:W2:Y:S01]  /*1350*/  LDG.E.EF R21, desc[UR12][R16.64+0x400] ;  /* 0x0004000c10157981 */ /* 0x000ea2000c0e1900 */
[----:B----4-:R-:W-:-:S03]  /*1360*/  FADD R22, -R18, R23 ;  /* 0x0000001712167221 */ /* 0x010fc60000000100 */
[----:B------:R-:W3:Y:S01]  /*1370*/  LDG.E.EF R23, desc[UR12][R14.64+0x800] ;  /* 0x0008000c0e177981 */ /* 0x000ee2000c0e1900 */
[----:B--2---:R-:W-:-:S04]  /*1380*/  FMUL R21, R21, R22 ;  /* 0x0000001615157220 */ /* 0x004fc80000400000 */
[----:B------:R-:W-:-:S05]  /*1390*/  FMUL R21, R21, UR14 ;  /* 0x0000000e15157c20 */ /* 0x000fca0008400000 */
[----:B------:R4:W-:Y:S04]  /*13a0*/  STG.E.EF desc[UR12][R14.64+0x400], R21 ;  /* 0x000400150e007986 */ /* 0x0009e8000c00190c */
[----:B------:R-:W2:Y:S01]  /*13b0*/  LDG.E.EF R22, desc[UR12][R16.64+0x800] ;  /* 0x0008000c10167981 */ /* 0x000ea2000c0e1900 */
[----:B---3--:R-:W-:-:S04]  /*13c0*/  FADD R23, -R18, R23 ;  /* 0x0000001712177221 */ /* 0x008fc80000000100 */
[----:B--2---:R-:W-:-:S04]  /*13d0*/  FMUL R22, R22, R23 ;  /* 0x0000001716167220 */ /* 0x004fc80000400000 */
[----:B------:R-:W-:-:S05]  /*13e0*/  FMUL R23, R22, UR14 ;  /* 0x0000000e16177c20 */ /* 0x000fca0008400000 */
[----:B------:R4:W-:Y:S04]  /*13f0*/  STG.E.EF desc[UR12][R14.64+0x800], R23 ;  /* 0x000800170e007986 */ /* 0x0009e8000c00190c */
[----:B0-----:R-:W2:Y:S01]  /*1400*/  LDG.E.EF R19, desc[UR12][R16.64+0xc00] ;  /* 0x000c000c10137981 */ /* 0x001ea2000c0e1900 */
[----:B-----5:R-:W-:Y:S01]  /*1410*/  FADD R22, -R18, R25 ;  /* 0x0000001912167221 */ /* 0x020fe20000000100 */
[----:B------:R-:W-:-:S04]  /*1420*/  IADD3 R20, PT, PT, R20, 0x400, RZ ;  /* 0x0000040014147810 */ /* 0x000fc80007ffe0ff */
[----:B------:R-:W-:Y:S01]  /*1430*/  ISETP.GE.AND P3, PT, R20, R11, PT ;  /* 0x0000000b1400720c */ /* 0x000fe20003f66270 */
[----:B--2---:R-:W-:-:S04]  /*1440*/  FMUL R19, R19, R22 ;  /* 0x0000001613137220 */ /* 0x004fc80000400000 */
[----:B------:R-:W-:-:S05]  /*1450*/  FMUL R19, R19, UR14 ;  /* 0x0000000e13137c20 */ /* 0x000fca0008400000 */
[----:B------:R4:W-:Y:S03]  /*1460*/  STG.E.EF desc[UR12][R14.64+0xc00], R19 ;  /* 0x000c00130e007986 */ /* 0x0009e6000c00190c */
[----:B------:R-:W-:Y:S05]  /*1470*/  @!P3 BRA `(.L_x_14) ;  /* 0xfffffffc0074b947 */ /* 0x000fea000383ffff */
.L_x_11:
[----:B------:R-:W-:Y:S05]  /*1480*/  BSYNC.RECONVERGENT B0 ;  /* 0x0000000000007941 */ /* 0x000fea0003800200 */
.L_x_10:
[----:B------:R-:W-:Y:S05]  /*1490*/  BRA.U UP0, `(.L_x_15) ;  /* 0xffffffed006c7547 */ /* 0x000fea000b83ffff */
[----:B------:R-:W-:Y:S05]  /*14a0*/  EXIT ;  /* 0x000000000000794d */ /* 0x000fea0003800000 */
.L_x_16:
        /* <DEDUP_REMOVED lines=13> */
.L_x_473:


//--------------------- .text.softmax_autoregressive_unmask_backward_inplace_kernel --------------------------
	.section	.text.softmax_autoregressive_unmask_backward_inplace_kernel,"ax",@progbits
	.align	128
        .global         softmax_autoregressive_unmask_backward_inplace_kernel
        .type           softmax_autoregressive_unmask_backward_inplace_kernel,@function
        .size           softmax_autoregressive_unmask_backward_inplace_kernel,(.L_x_474 - softmax_autoregressive_unmask_backward_inplace_kernel)
        .other          softmax_autoregressive_unmask_backward_inplace_kernel,@"STO_CUDA_ENTRY STV_DEFAULT"
softmax_autoregressive_unmask_backward_inplace_kernel:
.text.softmax_autoregressive_unmask_backward_inplace_kernel:
[----:B------:R-:W-:Y:S01]  /*0000*/  LDC R1, c[0x0][0x37c] ;  /* 0x0000df00ff017b82 */ /* 0x000fe20000000800 */
[----:B------:R-:W0:Y:S07]  /*0010*/  S2R R0, SR_TID.X ;  /* 0x0000000000007919 */ /* 0x000e2e0000002100 */
[----:B------:R-:W1:Y:S01]  /*0020*/  S2UR UR8, SR_CgaCtaId ;  /* 0x00000000000879c3 */ /* 0x000e620000008800 */
[----:B------:R-:W2:Y:S01]  /*0030*/  LDCU UR5, c[0x0][0x360] ;  /* 0x00006c00ff0577ac */ /* 0x000ea20008000800 */
[----:B------:R-:W3:Y:S06]  /*0040*/  LDCU UR9, c[0x0][0x394] ;  /* 0x00007280ff0977ac */ /* 0x000eec0008000800 */
[----:B------:R-:W4:Y:S01]  /*0050*/  S2UR UR4, SR_CTAID.X ;  /* 0x00000000000479c3 */ /* 0x000f220000002500 */
[----:B------:R-:W-:Y:S01]  /*0060*/  UMOV UR7, 0x400 ;  /* 0x0000040000077882 */ /* 0x000fe20000000000 */
[----:B------:R-:W3:Y:S06]  /*0070*/  LDCU.64 UR10, c[0x0][0x358] ;  /* 0x00006b00ff0a77ac */ /* 0x000eec0008000a00 */
[----:B------:R-:W5:Y:S01]  /*0080*/  S2UR UR6, SR_CTAID.Y ;  /* 0x00000000000679c3 */ /* 0x000f620000002600 */
[----:B--2---:R-:W-:-:S02]  /*0090*/  USHF.R.U32.HI UR5, URZ, 0x5, UR5 ;  /* 0x00000005ff057899 */ /* 0x004fc40008011605 */
[----:B-1----:R-:W-:Y:S01]  /*00a0*/  ULEA UR7, UR8, UR7, 0x18 ;  /* 0x0000000708077291 */ /* 0x002fe2000f8ec0ff */
[----:B0-----:R-:W-:Y:S01]  /*00b0*/  LOP3.LUT R9, RZ, R0, RZ, 0x33, !PT ;  /* 0x00000000ff097212 */ /* 0x001fe200078e33ff */
[----:B----4-:R-:W-:Y:S01]  /*00c0*/  USHF.L.U32 UR4, UR4, 0x2, URZ ;  /* 0x0000000204047899 */ /* 0x010fe200080006ff */
[C---:B------:R-:W-:Y:S01]  /*00d0*/  LOP3.LUT R2, R0.reuse, 0x1f, RZ, 0xc0, !PT ;  /* 0x0000001f00027812 */ /* 0x040fe200078ec0ff */
[C---:B------:R-:W-:Y:S01]  /*00e0*/  IMAD.SHL.U32 R10, R0.reuse, 0x4, RZ ;  /* 0x00000004000a7824 */ /* 0x040fe200078e00ff */
[----:B------:R-:W-:Y:S01]  /*00f0*/  IADD3 R7, PT, PT, R0, 0x200, RZ ;  /* 0x0000020000077810 */ /* 0x000fe20007ffe0ff */
[----:B---3--:R-:W-:Y:S01]  /*0100*/  VIADD R9, R9, UR9 ;  /* 0x0000000909097c36 */ /* 0x008fe20008000000 */
[----:B------:R-:W-:Y:S01]  /*0110*/  ISETP.GE.U32.AND P0, PT, R2, UR5, PT ;  /* 0x0000000502007c0c */ /* 0x000fe2000bf06070 */
[----:B------:R-:W-:Y:S01]  /*0120*/  ULOP3.LUT UR5, URZ, UR4, URZ, 0x33, !UPT ;  /* 0x00000004ff057292 */ /* 0x000fe2000f8e33ff */
[C---:B------:R-:W-:Y:S01]  /*0130*/  VIADD R6, R0.reuse, 0x100 ;  /* 0x0000010000067836 */ /* 0x040fe20000000000 */
[----:B-----5:R-:W-:Y:S01]  /*0140*/  UIMAD UR6, UR6, UR9, URZ ;  /* 0x00000009060672a4 */ /* 0x020fe2000f8e02ff */
[----:B------:R-:W-:Y:S01]  /*0150*/  VIADD R8, R0, 0x300 ;  /* 0x0000030000087836 */ /* 0x000fe20000000000 */
[----:B------:R-:W-:Y:S01]  /*0160*/  LOP3.LUT R10, R10, 0x7c, RZ, 0xc0, !PT ;  /* 0x0000007c0a0a7812 */ /* 0x000fe200078ec0ff */
[----:B------:R-:W-:Y:S01]  /*0170*/  UIADD3 UR5, UPT, UPT, UR5, UR9, URZ ;  /* 0x0000000905057290 */ /* 0x000fe2000fffe0ff */
[----:B------:R-:W-:Y:S01]  /*0180*/  LEA.HI R11, R0, UR7, RZ, 0x1d ;  /* 0x00000007000b7c11 */ /* 0x000fe2000f8fe8ff */
[----:B------:R-:W-:Y:S01]  /*0190*/  UIMAD UR6, UR6, UR9, URZ ;  /* 0x00000009060672a4 */ /* 0x000fe2000f8e02ff */
[----:B------:R-:W-:-:S02]  /*01a0*/  LOP3.LUT R16, R9, 0x300, RZ, 0xc0, !PT ;  /* 0x0000030009107812 */ /* 0x000fc400078ec0ff */
[----:B------:R-:W-:Y:S01]  /*01b0*/  IADD3 R14, PT, PT, R0, UR4, RZ ;  /* 0x00000004000e7c10 */ /* 0x000fe2000fffe0ff */
[----:B------:R-:W-:-:S08]  /*01c0*/  UMOV UR4, URZ ;  /* 0x000000ff00047c82 */ /* 0x000fd00008000000 */
.L_x_31:
[----:B------:R-:W-:-:S06]  /*01d0*/  UIADD3 UR9, UPT, UPT, UR5, -UR4, URZ ;  /* 0x8000000405097290 */ /* 0x000fcc000fffe0ff */
[----:B------:R-:W-:-:S13]  /*01e0*/  ISETP.LE.AND P1, PT, RZ, UR9, PT ;  /* 0x00000009ff007c0c */ /* 0x000fda000bf23270 */
[----:B012-4-:R-:W-:Y:S05]  /*01f0*/  @!P1 EXIT ;  /* 0x000000000000994d */ /* 0x017fea0003800000 */
[----:B------:R-:W0:Y:S01]  /*0200*/  LDC R13, c[0x0][0x394] ;  /* 0x0000e500ff0d7b82 */ /* 0x000e220000000800 */
[----:B------:R-:W-:Y:S01]  /*0210*/  ISETP.GE.AND P1, PT, R0, UR9, PT ;  /* 0x0000000900007c0c */ /* 0x000fe2000bf26270 */
[----:B------:R-:W-:Y:S01]  /*0220*/  UMOV UR8, UR4 ;  /* 0x0000000400087c82 */ /* 0x000fe20008000000 */
[----:B------:R-:W-:Y:S01]  /*0230*/  UIADD3 UR4, UPT, UPT, UR4, 0x1, URZ ;  /* 0x0000000104047890 */ /* 0x000fe2000fffe0ff */
[----:B------:R-:W-:Y:S01]  /*0240*/  BSSY.RECONVERGENT B0, `(.L_x_17) ;  /* 0x00000ba000007945 */ /* 0x000fe20003800200 */
[----:B------:R-:W-:Y:S01]  /*0250*/  USHF.R.S32.HI UR16, URZ, 0x1f, UR6 ;  /* 0x0000001fff107899 */ /* 0x000fe20008011406 */
[----:B------:R-:W-:Y:S01]  /*0260*/  IMAD.MOV.U32 R12, RZ, RZ, RZ ;  /* 0x000000ffff0c7224 */ /* 0x000fe200078e00ff */
[----:B------:R-:W-:Y:S01]  /*0270*/  UISETP.NE.AND UP0, UPT, UR4, 0x4, UPT ;  /* 0x000000040400788c */ /* 0x000fe2000bf05270 */
[----:B0-----:R-:W-:-:S05]  /*0280*/  IMAD R19, R13, UR9, RZ ;  /* 0x000000090d137c24 */ /* 0x001fca000f8e02ff */
[----:B------:R-:W-:Y:S02]  /*0290*/  IADD3 R15, P2, PT, R19, UR6, RZ ;  /* 0x00000006130f7c10 */ /* 0x000fe4000ff5e0ff */
[----:B------:R-:W-:-:S04]  /*02a0*/  SHF.R.S32.HI R21, RZ, 0x1f, R19 ;  /* 0x0000001fff157819 */ /* 0x000fc80000011413 */
[----:B------:R-:W-:Y:S01]  /*02b0*/  IADD3.X R17, PT, PT, R21, UR16, RZ, P2, !PT ;  /* 0x0000001015117c10 */ /* 0x000fe200097fe4ff */
[----:B------:R-:W-:Y:S06]  /*02c0*/  @P1 BRA `(.L_x_18) ;  /* 0x0000000800c41947 */ /* 0x000fec0003800000 */
[----:B------:R-:W-:Y:S01]  /*02d0*/  VIADD R2, R14, UR8 ;  /* 0x000000080e027c36 */ /* 0x000fe20008000000 */
[----:B------:R-:W-:Y:S01]  /*02e0*/  BSSY.RECONVERGENT B1, `(.L_x_19) ;  /* 0x0000053000017945 */ /* 0x000fe20003800200 */
[----:B------:R-:W-:Y:S02]  /*02f0*/  HFMA2 R12, -RZ, RZ, 0, 0 ;  /* 0x00000000ff0c7431 */ /* 0x000fe400000001ff */
[----:B------:R-:W-:Y:S01]  /*0300*/  IMAD.MOV.U32 R20, RZ, RZ, R0 ;  /* 0x000000ffff147224 */ /* 0x000fe200078e0000 */
[----:B------:R-:W-:-:S04]  /*0310*/  IADD3 R2, PT, PT, -R2, -0x2, R13 ;  /* 0xfffffffe02027810 */ /* 0x000fc80007ffe10d */
[C---:B------:R-:W-:Y:S02]  /*0320*/  ISETP.GE.U32.AND P2, PT, R2.reuse, 0xf00, PT ;  /* 0x00000f000200780c */ /* 0x040fe40003f46070 */
[----:B------:R-:W-:-:S04]  /*0330*/  LEA.HI R18, R2, 0x1, RZ, 0x18 ;  /* 0x0000000102127811 */ /* 0x000fc800078fc0ff */
[----:B------:R-:W-:-:S04]  /*0340*/  LOP3.LUT R24, R18, 0xf, RZ, 0xc0, !PT ;  /* 0x0000000f12187812 */ /* 0x000fc800078ec0ff */
[----:B------:R-:W-:-:S03]  /*0350*/  ISETP.NE.AND P1, PT, R24, RZ, PT ;  /* 0x000000ff1800720c */ /* 0x000fc60003f25270 */
[----:B------:R-:W-:Y:S10]  /*0360*/  @!P2 BRA `(.L_x_20) ;  /* 0x000000040028a947 */ /* 0x000ff40003800000 */
[----:B------:R-:W0:Y:S01]  /*0370*/  LDC.64 R2, c[0x0][0x388] ;  /* 0x0000e200ff027b82 */ /* 0x000e220000000a00 */
[--C-:B------:R-:W-:Y:S01]  /*0380*/  IADD3 R12, P2, P3, R19, UR6, R0.reuse ;  /* 0x00000006130c7c10 */ /* 0x100fe2000fb5e000 */
[----:B------:R-:W-:-:S03]  /*0390*/  IMAD.MOV.U32 R20, RZ, RZ, R0 ;  /* 0x000000ffff147224 */ /* 0x000fc600078e0000 */
[----:B------:R-:W-:Y:S01]  /*03a0*/  IADD3.X R21, PT, PT, R21, UR16, RZ, P2, P3 ;  /* 0x0000001015157c10 */ /* 0x000fe200097e64ff */
[C---:B------:R-:W-:Y:S02]  /*03b0*/  IMAD.SHL.U32 R19, R12.reuse, 0x4, RZ ;  /* 0x000000040c137824 */ /* 0x040fe400078e00ff */
[----:B------:R-:W1:Y:S01]  /*03c0*/  LDC.64 R4, c[0x0][0x380] ;  /* 0x0000e000ff047b82 */ /* 0x000e620000000a00 */
[----:B------:R-:W-:Y:S02]  /*03d0*/  SHF.L.U64.HI R12, R12, 0x2, R21 ;  /* 0x000000020c0c7819 */ /* 0x000fe40000010215 */
[----:B0-----:R-:W-:-:S04]  /*03e0*/  IADD3 R21, P2, P3, R19, 0x2000, R2 ;  /* 0x0000200013157810 */ /* 0x001fc80007b5e002 */
[----:B------:R-:W-:Y:S02]  /*03f0*/  IADD3.X R26, PT, PT, R12, R3, RZ, P2, P3 ;  /* 0x000000030c1a7210 */ /* 0x000fe400017e64ff */
[----:B-1----:R-:W-:Y:S02]  /*0400*/  IADD3 R22, P4, P5, R19, 0x2000, R4 ;  /* 0x0000200013167810 */ /* 0x002fe40007d9e004 */
[----:B------:R-:W-:Y:S02]  /*0410*/  LOP3.LUT R19, R18, 0x1fffff0, RZ, 0xc0, !PT ;  /* 0x01fffff012137812 */ /* 0x000fe400078ec0ff */
[----:B------:R-:W-:Y:S02]  /*0420*/  IADD3.X R27, PT, PT, R12, R5, RZ, P4, P5 ;  /* 0x000000050c1b7210 */ /* 0x000fe400027ea4ff */
[----:B------:R-:W-:Y:S01]  /*0430*/  MOV R12, RZ ;  /* 0x000000ff000c7202 */ /* 0x000fe20000000f00 */
[----:B------:R-:W-:-:S07]  /*0440*/  IMAD.MOV R19, RZ, RZ, -R19 ;  /* 0x000000ffff137224 */ /* 0x000fce00078e0a13 */
.L_x_21:
[----:B------:R-:W-:Y:S01]  /*0450*/  MOV R2, R21 ;  /* 0x0000001500027202 */ /* 0x000fe20000000f00 */
[----:B------:R-:W-:Y:S01]  /*0460*/  IMAD.MOV.U32 R3, RZ, RZ, R26 ;  /* 0x000000ffff037224 */ /* 0x000fe200078e001a */
[----:B------:R-:W-:Y:S01]  /*0470*/  MOV R5, R27 ;  /* 0x0000001b00057202 */ /* 0x000fe20000000f00 */
[----:B------:R-:W-:-:S03]  /*0480*/  IMAD.MOV.U32 R4, RZ, RZ, R22 ;  /* 0x000000ffff047224 */ /* 0x000fc600078e0016 */
[----:B------:R-:W2:Y:S04]  /*0490*/  LDG.E R21, desc[UR10][R2.64+-0x2000] ;  /* 0xffe0000a02157981 */ /* 0x000ea8000c1e1900 */
[----:B------:R-:W2:Y:S04]  /*04a0*/  LDG.E R22, desc[UR10][R4.64+-0x2000] ;  /* 0xffe0000a04167981 */ /* 0x000ea8000c1e1900 */
[----:B------:R-:W3:Y:S04]  /*04b0*/  LDG.E R26, desc[UR10][R2.64+-0x1c00] ;  /* 0xffe4000a021a7981 */ /* 0x000ee8000c1e1900 */
[----:B------:R-:W3:Y:S04]  /*04c0*/  LDG.E R23, desc[UR10][R4.64+-0x1c00] ;  /* 0xffe4000a04177981 */ /* 0x000ee8000c1e1900 */
[----:B------:R-:W4:Y:S01]  /*04d0*/  LDG.E R25, desc[UR10][R4.64+-0x1400] ;  /* 0xffec000a04197981 */ /* 0x000f22000c1e1900 */
[----:B--2---:R-:W-:-:S03]  /*04e0*/  FFMA R21, R21, R22, R12 ;  /* 0x0000001615157223 */ /* 0x004fc6000000000c */
[----:B------:R-:W2:Y:S04]  /*04f0*/  LDG.E R12, desc[UR10][R2.64+-0x1800] ;  /* 0xffe8000a020c7981 */ /* 0x000ea8000c1e1900 */
[----:B------:R-:W2:Y:S01]  /*0500*/  LDG.E R22, desc[UR10][R4.64+-0x1800] ;  /* 0xffe8000a04167981 */ /* 0x000ea2000c1e1900 */
[----:B---3--:R-:W-:-:S03]  /*0510*/  FFMA R21, R26, R23, R21 ;  /* 0x000000171a157223 */ /* 0x008fc60000000015 */
[----:B------:R-:W4:Y:S01]  /*0520*/  LDG.E R23, desc[UR10][R2.64+-0x1400] ;  /* 0xffec000a02177981 */ /* 0x000f22000c1e1900 */
[----:B--2---:R-:W-:-:S03]  /*0530*/  FFMA R12, R12, R22, R21 ;  /* 0x000000160c0c7223 */ /* 0x004fc60000000015 */
[----:B------:R-:W2:Y:S04]  /*0540*/  LDG.E R21, desc[UR10][R2.64+-0x1000] ;  /* 0xfff0000a02157981 */ /* 0x000ea8000c1e1900 */
[----:B------:R-:W2:Y:S01]  /*0550*/  LDG.E R22, desc[UR10][R4.64+-0x1000] ;  /* 0xfff0000a04167981 */ /* 0x000ea2000c1e1900 */
[----:B----4-:R-:W-:-:S03]  /*0560*/  FFMA R12, R23, R25, R12 ;  /* 0x00000019170c7223 */ /* 0x010fc6000000000c */
[----:B------:R-:W3:Y:S04]  /*0570*/  LDG.E R23, desc[UR10][R2.64+-0xc00] ;  /* 0xfff4000a02177981 */ /* 0x000ee8000c1e1900 */
[----:B------:R-:W3:Y:S01]  /*0580*/  LDG.E R25, desc[UR10][R4.64+-0xc00] ;  /* 0xfff4000a04197981 */ /* 0x000ee2000c1e1900 */
[----:B--2---:R-:W-:-:S03]  /*0590*/  FFMA R12, R21, R22, R12 ;  /* 0x00000016150c7223 */ /* 0x004fc6000000000c */
[----:B------:R-:W2:Y:S04]  /*05a0*/  LDG.E R21, desc[UR10][R2.64+-0x800] ;  /* 0xfff8000a02157981 */ /* 0x000ea8000c1e1900 */
[----:B------:R-:W2:Y:S01]  /*05b0*/  LDG.E R22, desc[UR10][R4.64+-0x800] ;  /* 0xfff8000a04167981 */ /* 0x000ea2000c1e1900 */
[----:B---3--:R-:W-:-:S03]  /*05c0*/  FFMA R12, R23, R25, R12 ;  /* 0x00000019170c7223 */ /* 0x008fc6000000000c */
        /* <DEDUP_REMOVED lines=20> */
[----:B------:R-:W-:Y:S02]  /*0710*/  VIADD R19, R19, 0x10 ;  /* 0x0000001013137836 */ /* 0x000fe40000000000 */
[----:B--2---:R-:W-:Y:S02]  /*0720*/  FFMA R12, R21, R22, R12 ;  /* 0x00000016150c7223 */ /* 0x004fe4000000000c */
[----:B------:R-:W2:Y:S04]  /*0730*/  LDG.E R22, desc[UR10][R2.64+0x1800] ;  /* 0x0018000a02167981 */ /* 0x000ea8000c1e1900 */
[----:B------:R-:W2:Y:S01]  /*0740*/  LDG.E R21, desc[UR10][R4.64+0x1800] ;  /* 0x0018000a04157981 */ /* 0x000ea2000c1e1900 */
[----:B---3--:R-:W-:-:S03]  /*0750*/  FFMA R25, R23, R25, R12 ;  /* 0x0000001917197223 */ /* 0x008fc6000000000c */
[----:B------:R-:W3:Y:S04]  /*0760*/  LDG.E R12, desc[UR10][R2.64+0x1c00] ;  /* 0x001c000a020c7981 */ /* 0x000ee8000c1e1900 */
[----:B------:R-:W3:Y:S01]  /*0770*/  LDG.E R23, desc[UR10][R4.64+0x1c00] ;  /* 0x001c000a04177981 */ /* 0x000ee2000c1e1900 */
[----:B------:R-:W-:Y:S01]  /*0780*/  ISETP.NE.AND P2, PT, R19, RZ, PT ;  /* 0x000000ff1300720c */ /* 0x000fe20003f45270 */
[----:B------:R-:W-:Y:S02]  /*0790*/  VIADD R20, R20, 0x1000 ;  /* 0x0000100014147836 */ /* 0x000fe40000000000 */
[----:B--2---:R-:W-:Y:S01]  /*07a0*/  FFMA R25, R22, R21, R25 ;  /* 0x0000001516197223 */ /* 0x004fe20000000019 */
[----:B------:R-:W-:Y:S02]  /*07b0*/  IADD3 R21, P3, PT, R2, 0x4000, RZ ;  /* 0x0000400002157810 */ /* 0x000fe40007f7e0ff */
[----:B------:R-:W-:-:S03]  /*07c0*/  IADD3 R22, P4, PT, R4, 0x4000, RZ ;  /* 0x0000400004167810 */ /* 0x000fc60007f9e0ff */
[----:B------:R-:W-:Y:S01]  /*07d0*/  IMAD.X R26, RZ, RZ, R3, P3 ;  /* 0x000000ffff1a7224 */ /* 0x000fe200018e0603 */
[----:B------:R-:W-:Y:S01]  /*07e0*/  IADD3.X R27, PT, PT, RZ, R5, RZ, P4, !PT ;  /* 0x00000005ff1b7210 */ /* 0x000fe200027fe4ff */
[----:B---3--:R-:W-:Y:S02]  /*07f0*/  FFMA R12, R12, R23, R25 ;  /* 0x000000170c0c7223 */ /* 0x008fe40000000019 */
[----:B------:R-:W-:Y:S06]  /*0800*/  @P2 BRA `(.L_x_21) ;  /* 0xfffffffc00102947 */ /* 0x000fec000383ffff */
.L_x_20:
[----:B------:R-:W-:Y:S05]  /*0810*/  BSYNC.RECONVERGENT B1 ;  /* 0x0000000000017941 */ /* 0x000fea0003800200 */
.L_x_19:
[----:B------:R-:W-:Y:S01]  /*0820*/  LOP3.LUT R23, R18, 0x7, RZ, 0xc0, !PT ;  /* 0x0000000712177812 */ /* 0x000fe200078ec0ff */
[----:B------:R-:W-:Y:S06]  /*0830*/  @!P1 BRA `(.L_x_18) ;  /* 0x0000000400689947 */ /* 0x000fec0003800000 */
[----:B------:R-:W-:Y:S01]  /*0840*/  ISETP.GE.U32.AND P1, PT, R24, 0x8, PT ;  /* 0x000000081800780c */ /* 0x000fe20003f26070 */
[----:B------:R-:W-:Y:S01]  /*0850*/  BSSY.RECONVERGENT B1, `(.L_x_22) ;  /* 0x0000025000017945 */ /* 0x000fe20003800200 */
[----:B------:R-:W-:-:S11]  /*0860*/  ISETP.NE.AND P2, PT, R23, RZ, PT ;  /* 0x000000ff1700720c */ /* 0x000fd60003f45270 */
        /* <DEDUP_REMOVED lines=18> */
[----:B--2---:R-:W-:-:S03]  /*0990*/  FFMA R21, R19, R21, R12 ;  /* 0x0000001513157223 */ /* 0x004fc6000000000c */
[----:B------:R-:W2:Y:S04]  /*09a0*/  LDG.E R19, desc[UR10][R2.64+0xc00] ;  /* 0x000c000a02137981 */ /* 0x000ea8000c1e1900 */
[----:B------:R-:W2:Y:S01]  /*09b0*/  LDG.E R12, desc[UR10][R4.64+0xc00] ;  /* 0x000c000a040c7981 */ /* 0x000ea2000c1e1900 */
[----:B---3--:R-:W-:-:S03]  /*09c0*/  FFMA R21, R22, R24, R21 ;  /* 0x0000001816157223 */ /* 0x008fc60000000015 */
[----:B------:R-:W3:Y:S04]  /*09d0*/  LDG.E R22, desc[UR10][R4.64+0x1000] ;  /* 0x0010000a04167981 */ /* 0x000ee8000c1e1900 */
[----:B------:R-:W5:Y:S01]  /*09e0*/  LDG.E R24, desc[UR10][R2.64+0x1400] ;  /* 0x0014000a02187981 */ /* 0x000f62000c1e1900 */
[----:B----4-:R-:W-:-:S03]  /*09f0*/  FFMA R26, R26, R25, R21 ;  /* 0x000000191a1a7223 */ /* 0x010fc60000000015 */
[----:B------:R-:W3:Y:S04]  /*0a00*/  LDG.E R21, desc[UR10][R2.64+0x1000] ;  /* 0x0010000a02157981 */ /* 0x000ee8000c1e1900 */
[----:B------:R-:W4:Y:S01]  /*0a10*/  LDG.E R25, desc[UR10][R4.64+0x1800] ;  /* 0x0018000a04197981 */ /* 0x000f22000c1e1900 */
[----:B--2---:R-:W-:-:S03]  /*0a20*/  FFMA R26, R19, R12, R26 ;  /* 0x0000000c131a7223 */ /* 0x004fc6000000001a */
[----:B------:R-:W5:Y:S04]  /*0a30*/  LDG.E R19, desc[UR10][R4.64+0x1400] ;  /* 0x0014000a04137981 */ /* 0x000f68000c1e1900 */
[----:B------:R-:W4:Y:S01]  /*0a40*/  LDG.E R12, desc[UR10][R2.64+0x1800] ;  /* 0x0018000a020c7981 */ /* 0x000f22000c1e1900 */
[----:B---3--:R-:W-:Y:S01]  /*0a50*/  FFMA R21, R21, R22, R26 ;  /* 0x0000001615157223 */ /* 0x008fe2000000001a */
[----:B------:R-:W-:-:S03]  /*0a60*/  VIADD R20, R20, 0x800 ;  /* 0x0000080014147836 */ /* 0x000fc60000000000 */
[----:B-----5:R-:W-:-:S04]  /*0a70*/  FFMA R19, R24, R19, R21 ;  /* 0x0000001318137223 */ /* 0x020fc80000000015 */
[----:B----4-:R-:W-:-:S04]  /*0a80*/  FFMA R12, R12, R25, R19 ;  /* 0x000000190c0c7223 */ /* 0x010fc80000000013 */
[----:B------:R-:W-:-:S07]  /*0a90*/  FFMA R12, R27, R28, R12 ;  /* 0x0000001c1b0c7223 */ /* 0x000fce000000000c */
.L_x_23:
[----:B------:R-:W-:Y:S05]  /*0aa0*/  BSYNC.RECONVERGENT B1 ;  /* 0x0000000000017941 */ /* 0x000fea0003800200 */
.L_x_22:
[----:B------:R-:W-:Y:S05]  /*0ab0*/  @!P2 BRA `(.L_x_18) ;  /* 0x0000000000c8a947 */ /* 0x000fea0003800000 */
[----:B------:R-:W-:Y:S01]  /*0ac0*/  ISETP.GE.U32.AND P1, PT, R23, 0x4, PT ;  /* 0x000000041700780c */ /* 0x000fe20003f26070 */
[----:B------:R-:W-:Y:S01]  /*0ad0*/  BSSY.RECONVERGENT B1, `(.L_x_24) ;  /* 0x000001a000017945 */ /* 0x000fe20003800200 */
[----:B------:R-:W-:-:S04]  /*0ae0*/  LOP3.LUT R18, R18, 0x3, RZ, 0xc0, !PT ;  /* 0x0000000312127812 */ /* 0x000fc800078ec0ff */
[----:B------:R-:W-:-:S07]  /*0af0*/  ISETP.NE.AND P2, PT, R18, RZ, PT ;  /* 0x000000ff1200720c */ /* 0x000fce0003f45270 */
[----:B------:R-:W-:Y:S06]  /*0b00*/  @!P1 BRA `(.L_x_25) ;  /* 0x0000000000589947 */ /* 0x000fec0003800000 */
        /* <DEDUP_REMOVED lines=22> */
.L_x_25:
[----:B------:R-:W-:Y:S05]  /*0c70*/  BSYNC.RECONVERGENT B1 ;  /* 0x0000000000017941 */ /* 0x000fea0003800200 */
.L_x_24:
        /* <DEDUP_REMOVED lines=22> */
.L_x_18:
[----:B------:R-:W-:Y:S05]  /*0de0*/  BSYNC.RECONVERGENT B0 ;  /* 0x0000000000007941 */ /* 0x000fea0003800200 */
.L_x_17:
        /* <DEDUP_REMOVED lines=31> */
[----:B------:R-:W-:Y:S01]  /*0fe0*/  ISETP.NE.AND P1, PT, R16, 0x300, PT ;  /* 0x000003001000780c */ /* 0x000fe20003f25270 */
        /* <DEDUP_REMOVED lines=15> */
[----:B------:R-:W-:Y:S01]  /*10e0*/  ISETP.NE.AND P1, PT, R16, RZ, PT ;  /* 0x000000ff1000720c */ /* 0x000fe20003f25270 */
[----:B--2---:R-:W-:-:S04]  /*10f0*/  FADD R20, -R12, R21 ;  /* 0x000000150c147221 */ /* 0x004fc80000000100 */
[----:B---3--:R-:W-:Y:S01]  /*1100*/  FMUL R19, R19, R20 ;  /* 0x0000001413137220 */ /* 0x008fe20000400000 */
[----:B------:R-:W-:-:S03]  /*1110*/  IMAD.MOV.U32 R20, RZ, RZ, R6 ;  /* 0x000000ffff147224 */ /* 0x000fc600078e0006 */
[----:B-1----:R-:W-:-:S05]  /*1120*/  FMUL R19, R19, R18 ;  /* 0x0000001213137220 */ /* 0x002fca0000400000 */
[----:B------:R0:W-:Y:S01]  /*1130*/  STG.E.EF desc[UR10][R2.64], R19 ;  /* 0x0000001302007986 */ /* 0x0001e2000c00190a */
[----:B------:R-:W-:Y:S05]  /*1140*/  @!P1 BRA `(.L_x_29) ;  /* 0x0000000000409947 */ /* 0x000fea0003800000 */
[----:B------:R-:W2:Y:S04]  /*1150*/  LDG.E.EF R21, desc[UR10][R2.64+0x400] ;  /* 0x0004000a02157981 */ /* 0x000ea8000c0e1900 */
[----:B0-----:R-:W3:Y:S01]  /*1160*/  LDG.E.EF R19, desc[UR10][R4.64+0x400] ;  /* 0x0004000a04137981 */ /* 0x001ee2000c0e1900 */
[----:B------:R-:W-:Y:S01]  /*1170*/  ISETP.NE.AND P1, PT, R16, 0x100, PT ;  /* 0x000001001000780c */ /* 0x000fe20003f25270 */
[----:B--2---:R-:W-:-:S04]  /*1180*/  FADD R20, -R12, R21 ;  /* 0x000000150c147221 */ /* 0x004fc80000000100 */
[----:B---3--:R-:W-:Y:S01]  /*1190*/  FMUL R19, R19, R20 ;  /* 0x0000001413137220 */ /* 0x008fe20000400000 */
[----:B------:R-:W-:-:S03]  /*11a0*/  MOV R20, R7 ;  /* 0x0000000700147202 */ /* 0x000fc60000000f00 */
[----:B------:R-:W-:-:S05]  /*11b0*/  FMUL R19, R19, R18 ;  /* 0x0000001213137220 */ /* 0x000fca0000400000 */
[----:B------:R1:W-:Y:S01]  /*11c0*/  STG.E.EF desc[UR10][R2.64+0x400], R19 ;  /* 0x0004001302007986 */ /* 0x0003e2000c00190a */
[----:B------:R-:W-:Y:S05]  /*11d0*/  @!P1 BRA `(.L_x_29) ;  /* 0x00000000001c9947 */ /* 0x000fea0003800000 */
[----:B-1----:R-:W2:Y:S04]  /*11e0*/  LDG.E.EF R19, desc[UR10][R2.64+0x800] ;  /* 0x0008000a02137981 */ /* 0x002ea8000c0e1900 */
[----:B------:R-:W3:Y:S01]  /*11f0*/  LDG.E.EF R4, desc[UR10][R4.64+0x800] ;  /* 0x0008000a04047981 */ /* 0x000ee2000c0e1900 */
[----:B------:R-:W-:Y:S02]  /*1200*/  IMAD.MOV.U32 R20, RZ, RZ, R8 ;  /* 0x000000ffff147224 */ /* 0x000fe400078e0008 */
[----:B--2---:R-:W-:-:S04]  /*1210*/  FADD R19, -R12, R19 ;  /* 0x000000130c137221 */ /* 0x004fc80000000100 */
[----:B---3--:R-:W-:-:S04]  /*1220*/  FMUL R19, R4, R19 ;  /* 0x0000001304137220 */ /* 0x008fc80000400000 */
[----:B------:R-:W-:-:S05]  /*1230*/  FMUL R19, R19, R18 ;  /* 0x0000001213137220 */ /* 0x000fca0000400000 */
[----:B------:R2:W-:Y:S02]  /*1240*/  STG.E.EF desc[UR10][R2.64+0x800], R19 ;  /* 0x0008001302007986 */ /* 0x0005e4000c00190a */
.L_x_29:
[----:B------:R-:W-:Y:S05]  /*1250*/  BSYNC.RECONVERGENT B1 ;  /* 0x0000000000017941 */ /* 0x000fea0003800200 */
.L_x_28:
[----:B------:R-:W-:-:S13]  /*1260*/  ISETP.GE.U32.AND P1, PT, R9, 0x300, PT ;  /* 0x000003000900780c */ /* 0x000fda0003f26070 */
[----:B------:R-:W-:Y:S05]  /*1270*/  @!P1 BRA `(.L_x_27) ;  /* 0x00000000008c9947 */ /* 0x000fea0003800000 */
.L_x_30:
        /* <DEDUP_REMOVED lines=17> */
[C---:B----4-:R-:W-:Y:S01]  /*1390*/  FADD R21, -R12.reuse, R21 ;  /* 0x000000150c157221 */ /* 0x050fe20000000100 */
[----:B-----5:R-:W-:Y:S02]  /*13a0*/  FADD R23, -R12, R23 ;  /* 0x000000170c177221 */ /* 0x020fe40000000100 */
[----:B0-----:R-:W3:Y:S01]  /*13b0*/  LDG.E.EF R19, desc[UR10][R2.64+0xc00] ;  /* 0x000c000a02137981 */ /* 0x001ee2000c0e1900 */
[----:B--2---:R-:W-:-:S04]  /*13c0*/  FMUL R18, R18, R21 ;  /* 0x0000001512127220 */ /* 0x004fc80000400000 */
[----:B------:R-:W-:-:S05]  /*13d0*/  FMUL R21, R18, UR8 ;  /* 0x0000000812157c20 */ /* 0x000fca0008400000 */
[----:B------:R4:W-:Y:S04]  /*13e0*/  STG.E.EF desc[UR10][R2.64+0x400], R21 ;  /* 0x0004001502007986 */ /* 0x0009e8000c00190a */
[----:B------:R-:W2:Y:S02]  /*13f0*/  LDG.E.EF R18, desc[UR10][R4.64+0x800] ;  /* 0x0008000a04127981 */ /* 0x000ea4000c0e1900 */
[----:B--2---:R-:W-:-:S04]  /*1400*/  FMUL R18, R18, R23 ;  /* 0x0000001712127220 */ /* 0x004fc80000400000 */
[----:B------:R-:W-:-:S05]  /*1410*/  FMUL R23, R18, UR8 ;  /* 0x0000000812177c20 */ /* 0x000fca0008400000 */
[----:B------:R4:W-:Y:S04]  /*1420*/  STG.E.EF desc[UR10][R2.64+0x800], R23 ;  /* 0x0008001702007986 */ /* 0x0009e8000c00190a */
[----:B------:R-:W2:Y:S01]  /*1430*/  LDG.E.EF R18, desc[UR10][R4.64+0xc00] ;  /* 0x000c000a04127981 */ /* 0x000ea2000c0e1900 */
[----:B---3--:R-:W-:Y:S01]  /*1440*/  FADD R19, -R12, R19 ;  /* 0x000000130c137221 */ /* 0x008fe20000000100 */
[----:B------:R-:W-:-:S04]  /*1450*/  IADD3 R20, PT, PT, R20, 0x400, RZ ;  /* 0x0000040014147810 */ /* 0x000fc80007ffe0ff */
[----:B------:R-:W-:Y:S01]  /*1460*/  ISETP.GE.AND P1, PT, R20, R13, PT ;  /* 0x0000000d1400720c */ /* 0x000fe20003f26270 */
[----:B--2---:R-:W-:-:S04]  /*1470*/  FMUL R18, R18, R19 ;  /* 0x0000001312127220 */ /* 0x004fc80000400000 */
[----:B------:R-:W-:-:S05]  /*1480*/  FMUL R19, R18, UR8 ;  /* 0x0000000812137c20 */ /* 0x000fca0008400000 */
[----:B------:R4:W-:Y:S03]  /*1490*/  STG.E.EF desc[UR10][R2.64+0xc00], R19 ;  /* 0x000c001302007986 */ /* 0x0009e6000c00190a */
[----:B------:R-:W-:Y:S05]  /*14a0*/  @!P1 BRA `(.L_x_30) ;  /* 0xfffffffc00749947 */ /* 0x000fea000383ffff */
.L_x_27:
[----:B------:R-:W-:Y:S05]  /*14b0*/  BSYNC.RECONVERGENT B0 ;  /* 0x0000000000007941 */ /* 0x000fea0003800200 */
.L_x_26:
[----:B------:R-:W-:Y:S05]  /*14c0*/  BRA.U UP0, `(.L_x_31) ;  /* 0xffffffed00407547 */ /* 0x000fea000b83ffff */
[----:B------:R-:W-:Y:S05]  /*14d0*/  EXIT ;  /* 0x000000000000794d */ /* 0x000fea0003800000 */
.L_x_32:
        /* <DEDUP_REMOVED lines=10> */
.L_x_474:


//--------------------- .text.softmax_autoregressive_backward_inplace_kernel --------------------------
	.section	.text.softmax_autoregressive_backward_inplace_kernel,"ax",@progbits
	.align	128
        .global         softmax_autoregressive_backward_inplace_kernel
        .type           softmax_autoregressive_backward_inplace_kernel,@function
        .size           softmax_autoregressive_backward_inplace_kernel,(.L_x_475 - softmax_autoregressive_backward_inplace_kernel)
        .other          softmax_autoregressive_backward_inplace_kernel,@"STO_CUDA_ENTRY STV_DEFAULT"
softmax_autoregressive_backward_inplace_kernel:
.text.softmax_autoregressive_backward_inplace_kernel:
[----:B------:R-:W-:Y:S01]  /*0000*/  LDC R1, c[0x0][0x37c] ;  /* 0x0000df00ff017b82 */ /* 0x000fe20000000800 */
[----:B------:R-:W0:Y:S07]  /*0010*/  S2R R0, SR_TID.X ;  /* 0x0000000000007919 */ /* 0x000e2e0000002100 */
[----:B------:R-:W1:Y:S01]  /*0020*/  S2UR UR5, SR_CTAID.X ;  /* 0x00000000000579c3 */ /* 0x000e620000002500 */
[----:B------:R-:W2:Y:S01]  /*0030*/  LDCU UR4, c[0x0][0x360] ;  /* 0x00006c00ff0477ac */ /* 0x000ea20008000800 */
[----:B------:R-:W3:Y:S06]  /*0040*/  LDCU UR9, c[0x0][0x394] ;  /* 0x00007280ff0977ac */ /* 0x000eec0008000800 */
[----:B------:R-:W4:Y:S01]  /*0050*/  S2UR UR8, SR_CgaCtaId ;  /* 0x00000000000879c3 */ /* 0x000f220000008800 */
[----:B------:R-:W-:Y:S01]  /*0060*/  UMOV UR7, 0x400 ;  /* 0x0000040000077882 */ /* 0x000fe20000000000 */
[----:B------:R-:W3:Y:S06]  /*0070*/  LDCU.64 UR10, c[0x0][0x358] ;  /* 0x00006b00ff0a77ac */ /* 0x000eec0008000a00 */
[----:B------:R-:W3:Y:S01]  /*0080*/  S2UR UR6, SR_CTAID.Y ;  /* 0x00000000000679c3 */ /* 0x000ee20000002600 */
[----:B--2---:R-:W-:-:S02]  /*0090*/  USHF.R.U32.HI UR4, URZ, 0x5, UR4 ;  /* 0x00000005ff047899 */ /* 0x004fc40008011604 */
[----:B-1----:R-:W-:Y:S01]  /*00a0*/  USHF.L.U32 UR5, UR5, 0x2, URZ ;  /* 0x0000000205057899 */ /* 0x002fe200080006ff */
[C---:B0-----:R-:W-:Y:S01]  /*00b0*/  LOP3.LUT R2, R0.reuse, 0x1f, RZ, 0xc0, !PT ;  /* 0x0000001f00027812 */ /* 0x041fe200078ec0ff */
[----:B----4-:R-:W-:Y:S01]  /*00c0*/  ULEA UR8, UR8, UR7, 0x18 ;  /* 0x0000000708087291 */ /* 0x010fe2000f8ec0ff */
[C---:B------:R-:W-:Y:S01]  /*00d0*/  IMAD.SHL.U32 R8, R0.reuse, 0x4, RZ ;  /* 0x0000000400087824 */ /* 0x040fe200078e00ff */
[----:B------:R-:W-:Y:S01]  /*00e0*/  LOP3.LUT R9, RZ, R0, RZ, 0x33, !PT ;  /* 0x00000000ff097212 */ /* 0x000fe200078e33ff */
[----:B------:R-:W-:Y:S01]  /*00f0*/  VIADD R6, R0, 0x200 ;  /* 0x0000020000067836 */ /* 0x000fe20000000000 */
[----:B------:R-:W-:Y:S01]  /*0100*/  ISETP.GE.U32.AND P0, PT, R2, UR4, PT ;  /* 0x0000000402007c0c */ /* 0x000fe2000bf06070 */
[----:B------:R-:W-:Y:S01]  /*0110*/  ULOP3.LUT UR4, URZ, UR5, URZ, 0x33, !UPT ;  /* 0x00000005ff047292 */ /* 0x000fe2000f8e33ff */
[----:B------:R-:W-:Y:S01]  /*0120*/  VIADD R7, R0, 0x300 ;  /* 0x0000030000077836 */ /* 0x000fe20000000000 */
[----:B------:R-:W-:Y:S01]  /*0130*/  LOP3.LUT R8, R8, 0x7c, RZ, 0xc0, !PT ;  /* 0x0000007c08087812 */ /* 0x000fe200078ec0ff */
[----:B---3--:R-:W-:-:S02]  /*0140*/  UIMAD UR6, UR6, UR9, URZ ;  /* 0x00000009060672a4 */ /* 0x008fc4000f8e02ff */
[----:B------:R-:W-:Y:S02]  /*0150*/  IADD3 R9, PT, PT, R9, UR9, RZ ;  /* 0x0000000909097c10 */ /* 0x000fe4000fffe0ff */
[----:B------:R-:W-:Y:S01]  /*0160*/  LEA.HI R10, R0, UR8, RZ, 0x1d ;  /* 0x00000008000a7c11 */ /* 0x000fe2000f8fe8ff */
[----:B------:R-:W-:Y:S02]  /*0170*/  UIMAD UR7, UR6, UR9, URZ ;  /* 0x00000009060772a4 */ /* 0x000fe4000f8e02ff */
[----:B------:R-:W-:-:S03]  /*0180*/  UIADD3 UR6, UPT, UPT, UR4, UR9, URZ ;  /* 0x0000000904067290 */ /* 0x000fc6000fffe0ff */
[----:B------:R-:W-:-:S09]  /*0190*/  UMOV UR4, URZ ;  /* 0x000000ff00047c82 */ /* 0x000fd20008000000 */
.L_x_57:
[----:B------:R-:W-:-:S06]  /*01a0*/  UIADD3 UR9, UPT, UPT, UR6, -UR4, URZ ;  /* 0x8000000406097290 */ /* 0x000fcc000fffe0ff */
[----:B------:R-:W-:-:S13]  /*01b0*/  ISETP.LE.AND P1, PT, RZ, UR9, PT ;  /* 0x00000009ff007c0c */ /* 0x000fda000bf23270 */
[----:B0123--:R-:W-:Y:S05]  /*01c0*/  @!P1 EXIT ;  /* 0x000000000000994d */ /* 0x00ffea0003800000 */
[----:B------:R-:W0:Y:S01]  /*01d0*/  LDC R13, c[0x0][0x394] ;  /* 0x0000e500ff0d7b82 */ /* 0x000e220000000800 */
[----:B------:R-:W-:Y:S01]  /*01e0*/  ISETP.GT.AND P1, PT, R0, UR9, PT ;  /* 0x0000000900007c0c */ /* 0x000fe2000bf24270 */
[----:B------:R-:W-:Y:S01]  /*01f0*/  IMAD.U32 R2, RZ, RZ, UR4 ;  /* 0x00000004ff027e24 */ /* 0x000fe2000f8e00ff */
        /* <DEDUP_REMOVED lines=10> */
[----:B------:R-:W-:Y:S01]  /*02a0*/  IADD3 R2, PT, PT, R9, -UR5, -R2 ;  /* 0x8000000509027c10 */ /* 0x000fe2000fffe802 */
[----:B------:R-:W-:Y:S01]  /*02b0*/  BSSY.RECONVERGENT B1, `(.L_x_35) ;  /* 0x0000052000017945 */ /* 0x000fe20003800200 */
[----:B------:R-:W-:Y:S02]  /*02c0*/  HFMA2 R17, -RZ, RZ, 0, 0 ;  /* 0x00000000ff117431 */ /* 0x000fe400000001ff */
[----:B------:R-:W-:Y:S01]  /*02d0*/  IMAD.MOV.U32 R16, RZ, RZ, R0 ;  /* 0x000000ffff107224 */ /* 0x000fe200078e0000 */
[C---:B------:R-:W-:Y:S02]  /*02e0*/  ISETP.GE.U32.AND P3, PT, R2.reuse, 0xf00, PT ;  /* 0x00000f000200780c */ /* 0x040fe40003f66070 */
[----:B------:R-:W-:-:S04]  /*02f0*/  LEA.HI R14, R2, 0x1, RZ, 0x18 ;  /* 0x00000001020e7811 */ /* 0x000fc800078fc0ff */
[----:B------:R-:W-:-:S04]  /*0300*/  LOP3.LUT R23, R14, 0xf, RZ, 0xc0, !PT ;  /* 0x0000000f0e177812 */ /* 0x000fc800078ec0ff */
[----:B------:R-:W-:-:S03]  /*0310*/  ISETP.NE.AND P2, PT, R23, RZ, PT ;  /* 0x000000ff1700720c */ /* 0x000fc60003f45270 */
[----:B------:R-:W-:Y:S10]  /*0320*/  @!P3 BRA `(.L_x_36) ;  /* 0x000000040028b947 */ /* 0x000ff40003800000 */
[----:B------:R-:W0:Y:S01]  /*0330*/  LDC.64 R2, c[0x0][0x388] ;  /* 0x0000e200ff027b82 */ /* 0x000e220000000a00 */
[----:B------:R-:W-:Y:S02]  /*0340*/  IADD3 R16, P3, P4, R15, UR7, R0 ;  /* 0x000000070f107c10 */ /* 0x000fe4000fc7e000 */
[----:B------:R-:W-:Y:S02]  /*0350*/  MOV R17, RZ ;  /* 0x000000ff00117202 */ /* 0x000fe40000000f00 */
[----:B------:R-:W-:Y:S01]  /*0360*/  IADD3.X R15, PT, PT, R18, UR16, RZ, P3, P4 ;  /* 0x00000010120f7c10 */ /* 0x000fe20009fe84ff */
[C---:B------:R-:W-:Y:S02]  /*0370*/  IMAD.SHL.U32 R21, R16.reuse, 0x4, RZ ;  /* 0x0000000410157824 */ /* 0x040fe400078e00ff */
[----:B------:R-:W1:Y:S01]  /*0380*/  LDC.64 R4, c[0x0][0x380] ;  /* 0x0000e000ff047b82 */ /* 0x000e620000000a00 */
[----:B------:R-:W-:Y:S02]  /*0390*/  SHF.L.U64.HI R16, R16, 0x2, R15 ;  /* 0x0000000210107819 */ /* 0x000fe4000001020f */
[----:B------:R-:W-:-:S05]  /*03a0*/  LOP3.LUT R15, R14, 0x1fffff0, RZ, 0xc0, !PT ;  /* 0x01fffff00e0f7812 */ /* 0x000fca00078ec0ff */
[----:B------:R-:W-:Y:S01]  /*03b0*/  IMAD.MOV R15, RZ, RZ, -R15 ;  /* 0x000000ffff0f7224 */ /* 0x000fe200078e0a0f */
[----:B0-----:R-:W-:-:S04]  /*03c0*/  IADD3 R2, P3, PT, R21, R2, RZ ;  /* 0x0000000215027210 */ /* 0x001fc80007f7e0ff */
[----:B------:R-:W-:Y:S02]  /*03d0*/  IADD3 R20, P4, PT, R2, 0x2000, RZ ;  /* 0x0000200002147810 */ /* 0x000fe40007f9e0ff */
[----:B-1----:R-:W-:Y:S02]  /*03e0*/  IADD3 R21, P5, P6, R21, 0x2000, R4 ;  /* 0x0000200015157810 */ /* 0x002fe40007ebe004 */
[----:B------:R-:W-:Y:S02]  /*03f0*/  IADD3.X R3, PT, PT, RZ, R16, R3, P4, P3 ;  /* 0x00000010ff037210 */ /* 0x000fe400027e6403 */
[----:B------:R-:W-:Y:S01]  /*0400*/  IADD3.X R22, PT, PT, R16, R5, RZ, P5, P6 ;  /* 0x0000000510167210 */ /* 0x000fe20002fec4ff */
[----:B------:R-:W-:-:S08]  /*0410*/  IMAD.MOV.U32 R16, RZ, RZ, R0 ;  /* 0x000000ffff107224 */ /* 0x000fd000078e0000 */
.L_x_37:
[----:B------:R-:W-:Y:S01]  /*0420*/  MOV R2, R20 ;  /* 0x0000001400027202 */ /* 0x000fe20000000f00 */
[----:B------:R-:W-:Y:S02]  /*0430*/  IMAD.MOV.U32 R4, RZ, RZ, R21 ;  /* 0x000000ffff047224 */ /* 0x000fe400078e0015 */
[----:B------:R-:W-:Y:S02]  /*0440*/  IMAD.MOV.U32 R5, RZ, RZ, R22 ;  /* 0x000000ffff057224 */ /* 0x000fe400078e0016 */
        /* <DEDUP_REMOVED lines=12> */
[----:B------:R-:W2:Y:S01]  /*0510*/  LDG.E R22, desc[UR10][R4.64+-0x1000] ;  /* 0xfff0000a04167981 */ /* 0x000ea2000c1e1900 */
[----:B----4-:R-:W-:-:S03]  /*0520*/  FFMA R25, R21, R20, R26 ;  /* 0x0000001415197223 */ /* 0x010fc6000000001a */
[----:B------:R-:W3:Y:S04]  /*0530*/  LDG.E R20, desc[UR10][R2.64+-0xc00] ;  /* 0xfff4000a02147981 */ /* 0x000ee8000c1e1900 */
[----:B------:R-:W3:Y:S01]  /*0540*/  LDG.E R21, desc[UR10][R4.64+-0xc00] ;  /* 0xfff4000a04157981 */ /* 0x000ee2000c1e1900 */
[----:B-----5:R-:W-:-:S03]  /*0550*/  FFMA R26, R18, R19, R25 ;  /* 0x00000013121a7223 */ /* 0x020fc60000000019 */
[----:B------:R-:W4:Y:S04]  /*0560*/  LDG.E R25, desc[UR10][R2.64+-0x800] ;  /* 0xfff8000a02197981 */ /* 0x000f28000c1e1900 */
[----:B------:R-:W5:Y:S04]  /*0570*/  LDG.E R18, desc[UR10][R2.64+-0x400] ;  /* 0xfffc000a02127981 */ /* 0x000f68000c1e1900 */
[----:B------:R-:W5:Y:S01]  /*0580*/  LDG.E R19, desc[UR10][R4.64+-0x400] ;  /* 0xfffc000a04137981 */ /* 0x000f62000c1e1900 */
[----:B--2---:R-:W-:-:S04]  /*0590*/  FFMA R17, R17, R22, R26 ;  /* 0x0000001611117223 */ /* 0x004fc8000000001a */
[----:B---3--:R-:W-:Y:S02]  /*05a0*/  FFMA R22, R20, R21, R17 ;  /* 0x0000001514167223 */ /* 0x008fe40000000011 */
[----:B------:R-:W2:Y:S02]  /*05b0*/  LDG.E R17, desc[UR10][R2.64] ;  /* 0x0000000a02117981 */ /* 0x000ea4000c1e1900 */
[----:B----4-:R-:W-:Y:S02]  /*05c0*/  FFMA R25, R25, R24, R22 ;  /* 0x0000001819197223 */ /* 0x010fe40000000016 */
[----:B------:R-:W2:Y:S04]  /*05d0*/  LDG.E R20, desc[UR10][R4.64] ;  /* 0x0000000a04147981 */ /* 0x000ea8000c1e1900 */
[----:B------:R-:W3:Y:S04]  /*05e0*/  LDG.E R21, desc[UR10][R2.64+0x400] ;  /* 0x0004000a02157981 */ /* 0x000ee8000c1e1900 */
[----:B------:R-:W3:Y:S01]  /*05f0*/  LDG.E R22, desc[UR10][R4.64+0x400] ;  /* 0x0004000a04167981 */ /* 0x000ee2000c1e1900 */
[----:B-----5:R-:W-:-:S03]  /*0600*/  FFMA R26, R18, R19, R25 ;  /* 0x00000013121a7223 */ /* 0x020fc60000000019 */
[----:B------:R-:W4:Y:S04]  /*0610*/  LDG.E R25, desc[UR10][R2.64+0x800] ;  /* 0x0008000a02197981 */ /* 0x000f28000c1e1900 */
[----:B------:R-:W4:Y:S04]  /*0620*/  LDG.E R24, desc[UR10][R4.64+0x800] ;  /* 0x0008000a04187981 */ /* 0x000f28000c1e1900 */
[----:B------:R-:W5:Y:S04]  /*0630*/  LDG.E R18, desc[UR10][R2.64+0xc00] ;  /* 0x000c000a02127981 */ /* 0x000f68000c1e1900 */
[----:B------:R-:W5:Y:S01]  /*0640*/  LDG.E R19, desc[UR10][R4.64+0xc00] ;  /* 0x000c000a04137981 */ /* 0x000f62000c1e1900 */
[----:B--2---:R-:W-:-:S03]  /*0650*/  FFMA R20, R17, R20, R26 ;  /* 0x0000001411147223 */ /* 0x004fc6000000001a */
[----:B------:R-:W2:Y:S01]  /*0660*/  LDG.E R17, desc[UR10][R2.64+0x1000] ;  /* 0x0010000a02117981 */ /* 0x000ea2000c1e1900 */
[----:B---3--:R-:W-:-:S03]  /*0670*/  FFMA R22, R21, R22, R20 ;  /* 0x0000001615167223 */ /* 0x008fc60000000014 */
[----:B------:R-:W2:Y:S04]  /*0680*/  LDG.E R20, desc[UR10][R4.64+0x1000] ;  /* 0x0010000a04147981 */ /* 0x000ea8000c1e1900 */
[----:B------:R-:W3:Y:S01]  /*0690*/  LDG.E R21, desc[UR10][R2.64+0x1400] ;  /* 0x0014000a02157981 */ /* 0x000ee2000c1e1900 */
[----:B----4-:R-:W-:-:S03]  /*06a0*/  FFMA R25, R25, R24, R22 ;  /* 0x0000001819197223 */ /* 0x010fc60000000016 */
[----:B------:R-:W3:Y:S04]  /*06b0*/  LDG.E R22, desc[UR10][R4.64+0x1400] ;  /* 0x0014000a04167981 */ /* 0x000ee8000c1e1900 */
[----:B------:R-:W4:Y:S01]  /*06c0*/  LDG.E R24, desc[UR10][R4.64+0x1c00] ;  /* 0x001c000a04187981 */ /* 0x000f22000c1e1900 */
[----:B-----5:R-:W-:-:S03]  /*06d0*/  FFMA R26, R18, R19, R25 ;  /* 0x00000013121a7223 */ /* 0x020fc60000000019 */
[----:B------:R-:W5:Y:S04]  /*06e0*/  LDG.E R25, desc[UR10][R2.64+0x1800] ;  /* 0x0018000a02197981 */ /* 0x000f68000c1e1900 */
[----:B------:R-:W5:Y:S04]  /*06f0*/  LDG.E R18, desc[UR10][R4.64+0x1800] ;  /* 0x0018000a04127981 */ /* 0x000f68000c1e1900 */
[----:B------:R0:W4:Y:S01]  /*0700*/  LDG.E R19, desc[UR10][R2.64+0x1c00] ;  /* 0x001c000a02137981 */ /* 0x000122000c1e1900 */
[----:B------:R-:W-:-:S04]  /*0710*/  IADD3 R15, PT, PT, R15, 0x10, RZ ;  /* 0x000000100f0f7810 */ /* 0x000fc80007ffe0ff */
[----:B------:R-:W-:Y:S02]  /*0720*/  ISETP.NE.AND P3, PT, R15, RZ, PT ;  /* 0x000000ff0f00720c */ /* 0x000fe40003f65270 */
[----:B------:R-:W-:Y:S01]  /*0730*/  IADD3 R16, PT, PT, R16, 0x1000, RZ ;  /* 0x0000100010107810 */ /* 0x000fe20007ffe0ff */
[----:B--2---:R-:W-:-:S04]  /*0740*/  FFMA R20, R17, R20, R26 ;  /* 0x0000001411147223 */ /* 0x004fc8000000001a */
[----:B---3--:R-:W-:Y:S01]  /*0750*/  FFMA R22, R21, R22, R20 ;  /* 0x0000001615167223 */ /* 0x008fe20000000014 */
[----:B------:R-:W-:Y:S02]  /*0760*/  IADD3 R20, P4, PT, R2, 0x4000, RZ ;  /* 0x0000400002147810 */ /* 0x000fe40007f9e0ff */
[----:B------:R-:W-:-:S03]  /*0770*/  IADD3 R21, P5, PT, R4, 0x4000, RZ ;  /* 0x0000400004157810 */ /* 0x000fc60007fbe0ff */
[----:B0-----:R-:W-:Y:S02]  /*0780*/  IMAD.X R3, RZ, RZ, R3, P4 ;  /* 0x000000ffff037224 */ /* 0x001fe400020e0603 */
[----:B-----5:R-:W-:Y:S01]  /*0790*/  FFMA R18, R25, R18, R22 ;  /* 0x0000001219127223 */ /* 0x020fe20000000016 */
[----:B------:R-:W-:-:S03]  /*07a0*/  IMAD.X R22, RZ, RZ, R5, P5 ;  /* 0x000000ffff167224 */ /* 0x000fc600028e0605 */
[----:B----4-:R-:W-:Y:S01]  /*07b0*/  FFMA R17, R19, R24, R18 ;  /* 0x0000001813117223 */ /* 0x010fe20000000012 */
[----:B------:R-:W-:Y:S06]  /*07c0*/  @P3 BRA `(.L_x_37) ;  /* 0xfffffffc00143947 */ /* 0x000fec000383ffff */
.L_x_36:
[----:B------:R-:W-:Y:S05]  /*07d0*/  BSYNC.RECONVERGENT B1 ;  /* 0x0000000000017941 */ /* 0x000fea0003800200 */
.L_x_35:
[----:B------:R-:W-:Y:S01]  /*07e0*/  LOP3.LUT R25, R14, 0x7, RZ, 0xc0, !PT ;  /* 0x000000070e197812 */ /* 0x000fe200078ec0ff */
[----:B------:R-:W-:Y:S06]  /*07f0*/  @!P2 BRA `(.L_x_34) ;  /* 0x000000040068a947 */ /* 0x000fec0003800000 */
[----:B------:R-:W-:Y:S01]  /*0800*/  ISETP.GE.U32.AND P2, PT, R23, 0x8, PT ;  /* 0x000000081700780c */ /* 0x000fe20003f46070 */
[----:B------:R-:W-:Y:S01]  /*0810*/  BSSY.RECONVERGENT B1, `(.L_x_38) ;  /* 0x0000025000017945 */ /* 0x000fe20003800200 */
[----:B------:R-:W-:-:S11]  /*0820*/  ISETP.NE.AND P3, PT, R25, RZ, PT ;  /* 0x000000ff1900720c */ /* 0x000fd60003f65270 */
[----:B------:R-:W-:Y:S05]  /*0830*/  @!P2 BRA `(.L_x_39) ;  /* 0x000000000088a947 */ /* 0x000fea0003800000 */
[----:B------:R-:W0:Y:S01]  /*0840*/  LDCU.128 UR12, c[0x0][0x380] ;  /* 0x00007000ff0c77ac */ /* 0x000e220008000c00 */
[----:B------:R-:W-:-:S05]  /*0850*/  IADD3 R5, P2, PT, R16, R11, RZ ;  /* 0x0000000b10057210 */ /* 0x000fca0007f5e0ff */
[----:B------:R-:W-:Y:S02]  /*0860*/  IMAD.X R2, RZ, RZ, R12, P2 ;  /* 0x000000ffff027224 */ /* 0x000fe400010e060c */
        /* <DEDUP_REMOVED lines=14> */
[----:B------:R-:W5:Y:S04]  /*0950*/  LDG.E R26, desc[UR10][R4.64+0x1800] ;  /* 0x0018000a041a7981 */ /* 0x000f68000c1e1900 */
[----:B------:R-:W5:Y:S04]  /*0960*/  LDG.E R24, desc[UR10][R2.64+0x1c00] ;  /* 0x001c000a02187981 */ /* 0x000f68000c1e1900 */
[----:B------:R-:W5:Y:S01]  /*0970*/  LDG.E R27, desc[UR10][R4.64+0x1c00] ;  /* 0x001c000a041b7981 */ /* 0x000f62000c1e1900 */
[----:B--2---:R-:W-:-:S03]  /*0980*/  FFMA R19, R20, R19, R17 ;  /* 0x0000001314137223 */ /* 0x004fc60000000011 */
[----:B------:R-:W2:Y:S04]  /*0990*/  LDG.E R17, desc[UR10][R2.64+0xc00] ;  /* 0x000c000a02117981 */ /* 0x000ea8000c1e1900 */
[----:B------:R-:W2:Y:S01]  /*09a0*/  LDG.E R20, desc[UR10][R4.64+0xc00] ;  /* 0x000c000a04147981 */ /* 0x000ea2000c1e1900 */
[----:B---3--:R-:W-:-:S03]  /*09b0*/  FFMA R29, R22, R21, R19 ;  /* 0x00000015161d7223 */ /* 0x008fc60000000013 */
[----:B------:R-:W5:Y:S04]  /*09c0*/  LDG.E R22, desc[UR10][R2.64+0x1000] ;  /* 0x0010000a02167981 */ /* 0x000f68000c1e1900 */
[----:B------:R-:W3:Y:S04]  /*09d0*/  LDG.E R21, desc[UR10][R2.64+0x1400] ;  /* 0x0014000a02157981 */ /* 0x000ee8000c1e1900 */
[----:B------:R-:W3:Y:S01]  /*09e0*/  LDG.E R19, desc[UR10][R2.64+0x1800] ;  /* 0x0018000a02137981 */ /* 0x000ee2000c1e1900 */
[----:B----4-:R-:W-:Y:S01]  /*09f0*/  FFMA R18, R15, R18, R29 ;  /* 0x000000120f127223 */ /* 0x010fe2000000001d */
[----:B------:R-:W-:-:S03]  /*0a00*/  IADD3 R16, PT, PT, R16, 0x800, RZ ;  /* 0x0000080010107810 */ /* 0x000fc60007ffe0ff */
[----:B--2---:R-:W-:-:S04]  /*0a10*/  FFMA R17, R17, R20, R18 ;  /* 0x0000001411117223 */ /* 0x004fc80000000012 */
[----:B-----5:R-:W-:-:S04]  /*0a20*/  FFMA R22, R22, R23, R17 ;  /* 0x0000001716167223 */ /* 0x020fc80000000011 */
[----:B---3--:R-:W-:-:S04]  /*0a30*/  FFMA R22, R21, R28, R22 ;  /* 0x0000001c15167223 */ /* 0x008fc80000000016 */
[----:B------:R-:W-:-:S04]  /*0a40*/  FFMA R19, R19, R26, R22 ;  /* 0x0000001a13137223 */ /* 0x000fc80000000016 */
[----:B------:R-:W-:-:S07]  /*0a50*/  FFMA R17, R24, R27, R19 ;  /* 0x0000001b18117223 */ /* 0x000fce0000000013 */
.L_x_39:
[----:B------:R-:W-:Y:S05]  /*0a60*/  BSYNC.RECONVERGENT B1 ;  /* 0x0000000000017941 */ /* 0x000fea0003800200 */
.L_x_38:
[----:B------:R-:W-:Y:S05]  /*0a70*/  @!P3 BRA `(.L_x_34) ;  /* 0x0000000000c8b947 */ /* 0x000fea0003800000 */
[----:B------:R-:W-:Y:S01]  /*0a80*/  ISETP.GE.U32.AND P2, PT, R25, 0x4, PT ;  /* 0x000000041900780c */ /* 0x000fe20003f46070 */
[----:B------:R-:W-:Y:S01]  /*0a90*/  BSSY.RECONVERGENT B1, `(.L_x_40) ;  /* 0x000001a000017945 */ /* 0x000fe20003800200 */
[----:B------:R-:W-:-:S04]  /*0aa0*/  LOP3.LUT R14, R14, 0x3, RZ, 0xc0, !PT ;  /* 0x000000030e0e7812 */ /* 0x000fc800078ec0ff */
[----:B------:R-:W-:-:S07]  /*0ab0*/  ISETP.NE.AND P3, PT, R14, RZ, PT ;  /* 0x000000ff0e00720c */ /* 0x000fce0003f65270 */
[----:B------:R-:W-:Y:S06]  /*0ac0*/  @!P2 BRA `(.L_x_41) ;  /* 0x000000000058a947 */ /* 0x000fec0003800000 */
        /* <DEDUP_REMOVED lines=22> */
.L_x_41:
[----:B------:R-:W-:Y:S05]  /*0c30*/  BSYNC.RECONVERGENT B1 ;  /* 0x0000000000017941 */ /* 0x000fea0003800200 */
.L_x_40:
        /* <DEDUP_REMOVED lines=22> */
.L_x_34:
[----:B------:R-:W-:Y:S05]  /*0da0*/  BSYNC.RECONVERGENT B0 ;  /* 0x0000000000007941 */ /* 0x000fea0003800200 */
.L_x_33:
[----:B------:R-:W0:Y:S01]  /*0db0*/  SHFL.BFLY PT, R2, R17, 0x10, 0x1f ;  /* 0x0e001f0011027f89 */ /* 0x000e2200000e0000 */
[----:B------:R-:W-:Y:S01]  /*0dc0*/  LOP3.LUT R15, R0, 0x1f, RZ, 0xc0, !PT ;  /* 0x0000001f000f7812 */ /* 0x000fe200078ec0ff */
[----:B------:R-:W1:Y:S01]  /*0dd0*/  LDCU UR16, c[0x0][0x39c] ;  /* 0x00007380ff1077ac */ /* 0x000e620008000800 */
[----:B------:R-:W-:Y:S02]  /*0de0*/  BSSY.RECONVERGENT B0, `(.L_x_42) ;  /* 0x000008e000007945 */ /* 0x000fe40003800200 */
[----:B------:R-:W-:Y:S01]  /*0df0*/  ISETP.NE.AND P2, PT, R15, RZ, PT ;  /* 0x000000ff0f00720c */ /* 0x000fe20003f45270 */
[----:B------:R-:W2:Y:S01]  /*0e00*/  LDCU UR17, c[0x0][0x394] ;  /* 0x00007280ff1177ac */ /* 0x000ea20008000800 */
[----:B------:R-:W3:Y:S01]  /*0e10*/  LDCU.64 UR14, c[0x0][0x388] ;  /* 0x00007100ff0e77ac */ /* 0x000ee20008000a00 */
        /* <DEDUP_REMOVED lines=9> */
[----:B------:R-:W-:-:S04]  /*0eb0*/  HFMA2 R14, -RZ, RZ, 0, 0 ;  /* 0x00000000ff0e7431 */ /* 0x000fc800000001ff */
        /* <DEDUP_REMOVED lines=14> */
[----:B-123--:R-:W-:Y:S06]  /*0fa0*/  @P2 BRA `(.L_x_43) ;  /* 0x0000000400c42947 */ /* 0x00efec0003800000 */
[----:B------:R-:W0:Y:S01]  /*0fb0*/  LDCU.64 UR12, c[0x0][0x380] ;  /* 0x00007000ff0c77ac */ /* 0x000e220008000a00 */
[----:B------:R-:W-:Y:S01]  /*0fc0*/  LOP3.LUT R20, R9, 0x300, RZ, 0xc0, !PT ;  /* 0x0000030009147812 */ /* 0x000fe200078ec0ff */
[----:B------:R-:W-:Y:S01]  /*0fd0*/  BSSY.RECONVERGENT B1, `(.L_x_44) ;  /* 0x0000035000017945 */ /* 0x000fe20003800200 */
[----:B------:R-:W-:Y:S02]  /*0fe0*/  IMAD.MOV.U32 R19, RZ, RZ, R0 ;  /* 0x000000ffff137224 */ /* 0x000fe400078e0000 */
[----:B------:R-:W-:Y:S02]  /*0ff0*/  ISETP.NE.AND P2, PT, R20, 0x300, PT ;  /* 0x000003001400780c */ /* 0x000fe40003f45270 */
[----:B0-----:R-:W-:-:S04]  /*1000*/  LEA R2, P3, R11, UR12, 0x2 ;  /* 0x0000000c0b027c11 */ /* 0x001fc8000f8610ff */
[----:B------:R-:W-:-:S07]  /*1010*/  LEA.HI.X R3, R11, UR13, R12, 0x2, P3 ;  /* 0x0000000d0b037c11 */ /* 0x000fce00098f140c */
[----:B------:R-:W-:Y:S05]  /*1020*/  @!P2 BRA `(.L_x_45) ;  /* 0x0000000000bca947 */ /* 0x000fea0003800000 */
[----:B------:R-:W0:Y:S01]  /*1030*/  LDCU.64 UR12, c[0x0][0x388] ;  /* 0x00007100ff0c77ac */ /* 0x000e220008000a00 */
[C---:B------:R-:W-:Y:S01]  /*1040*/  IADD3 R5, P2, PT, R0.reuse, R11, RZ ;  /* 0x0000000b00057210 */ /* 0x040fe20007f5e0ff */
[----:B------:R-:W1:Y:S01]  /*1050*/  @!P1 LDC R19, c[0x0][0x39c] ;  /* 0x0000e700ff139b82 */ /* 0x000e620000000800 */
[----:B------:R-:W-:-:S03]  /*1060*/  LEA R14, P3, R0, R2, 0x2 ;  /* 0x00000002000e7211 */ /* 0x000fc600078610ff */
[----:B------:R-:W-:Y:S01]  /*1070*/  IMAD.X R16, RZ, RZ, R12, P2 ;  /* 0x000000ffff107224 */ /* 0x000fe200010e060c */
[----:B------:R-:W-:-:S05]  /*1080*/  LEA.HI.X R15, R0, R3, RZ, 0x2, P3 ;  /* 0x00000003000f7211 */ /* 0x000fca00018f14ff */
[----:B------:R-:W2:Y:S01]  /*1090*/  @!P1 LDG.E.EF R18, desc[UR10][R14.64] ;  /* 0x0000000a0e129981 */ /* 0x000ea2000c0e1900 */
[----:B0-----:R-:W-:-:S04]  /*10a0*/  LEA R4, P2, R5, UR12, 0x2 ;  /* 0x0000000c05047c11 */ /* 0x001fc8000f8410ff */
[----:B------:R-:W-:-:S05]  /*10b0*/  LEA.HI.X R5, R5, UR13, R16, 0x2, P2 ;  /* 0x0000000d05057c11 */ /* 0x000fca00090f1410 */
[----:B------:R-:W3:Y:S01]  /*10c0*/  @!P1 LDG.E.EF R16, desc[UR10][R4.64] ;  /* 0x0000000a04109981 */ /* 0x000ee2000c0e1900 */
[----:B--2---:R-:W-:-:S04]  /*10d0*/  @!P1 FADD R17, -R13, R18 ;  /* 0x000000120d119221 */ /* 0x004fc80000000100 */
[----:B---3--:R-:W-:-:S04]  /*10e0*/  @!P1 FMUL R16, R16, R17 ;  /* 0x0000001110109220 */ /* 0x008fc80000400000 */
[----:B-1----:R-:W-:-:S05]  /*10f0*/  @!P1 FMUL R17, R16, R19 ;  /* 0x0000001310119220 */ /* 0x002fca0000400000 */
[----:B------:R0:W-:Y:S04]  /*1100*/  @!P1 STG.E.EF desc[UR10][R14.64], R17 ;  /* 0x000000110e009986 */ /* 0x0001e8000c00190a */
[----:B------:R0:W-:Y:S01]  /*1110*/  @P1 STG.E.EF desc[UR10][R14.64], RZ ;  /* 0x000000ff0e001986 */ /* 0x0001e2000c00190a */
[----:B------:R-:W-:Y:S02]  /*1120*/  ISETP.NE.AND P1, PT, R20, RZ, PT ;  /* 0x000000ff1400720c */ /* 0x000fe40003f25270 */
[----:B------:R-:W-:-:S11]  /*1130*/  IADD3 R19, PT, PT, R0, 0x100, RZ ;  /* 0x0000010000137810 */ /* 0x000fd60007ffe0ff */
[----:B0-----:R-:W-:Y:S05]  /*1140*/  @!P1 BRA `(.L_x_45) ;  /* 0x0000000000749947 */ /* 0x001fea0003800000 */
[----:B------:R-:W-:Y:S01]  /*1150*/  ISETP.GT.AND P1, PT, R19, UR9, PT ;  /* 0x0000000913007c0c */ /* 0x000fe2000bf24270 */
[----:B------:R-:W-:-:S12]  /*1160*/  BSSY.RECONVERGENT B2, `(.L_x_46) ;  /* 0x000000b000027945 */ /* 0x000fd80003800200 */
[----:B------:R-:W-:Y:S05]  /*1170*/  @P1 BRA `(.L_x_47) ;  /* 0x0000000000201947 */ /* 0x000fea0003800000 */
[----:B------:R-:W2:Y:S01]  /*1180*/  LDG.E.EF R18, desc[UR10][R14.64+0x400] ;  /* 0x0004000a0e127981 */ /* 0x000ea2000c0e1900 */
[----:B------:R-:W0:Y:S03]  /*1190*/  LDCU UR12, c[0x0][0x39c] ;  /* 0x00007380ff0c77ac */ /* 0x000e260008000800 */
[----:B------:R-:W3:Y:S01]  /*11a0*/  LDG.E.EF R16, desc[UR10][R4.64+0x400] ;  /* 0x0004000a04107981 */ /* 0x000ee2000c0e1900 */
[----:B--2---:R-:W-:-:S04]  /*11b0*/  FADD R17, -R13, R18 ;  /* 0x000000120d117221 */ /* 0x004fc80000000100 */
[----:B---3--:R-:W-:-:S04]  /*11c0*/  FMUL R16, R16, R17 ;  /* 0x0000001110107220 */ /* 0x008fc80000400000 */
[----:B0-----:R-:W-:-:S05]  /*11d0*/  FMUL R17, R16, UR12 ;  /* 0x0000000c10117c20 */ /* 0x001fca0008400000 */
[----:B------:R1:W-:Y:S01]  /*11e0*/  STG.E.EF desc[UR10][R14.64+0x400], R17 ;  /* 0x000400110e007986 */ /* 0x0003e2000c00190a */
[----:B------:R-:W-:Y:S05]  /*11f0*/  BRA `(.L_x_48) ;  /* 0x0000000000047947 */ /* 0x000fea0003800000 */
.L_x_47:
[----:B------:R0:W-:Y:S02]  /*1200*/  STG.E.EF desc[UR10][R14.64+0x400], RZ ;  /* 0x000400ff0e007986 */ /* 0x0001e4000c00190a */
.L_x_48:
[----:B------:R-:W-:Y:S05]  /*1210*/  BSYNC.RECONVERGENT B2 ;  /* 0x0000000000027941 */ /* 0x000fea0003800200 */
.L_x_46:
[----:B------:R-:W-:Y:S01]  /*1220*/  ISETP.NE.AND P1, PT, R20, 0x100, PT ;  /* 0x000001001400780c */ /* 0x000fe20003f25270 */
[----:B------:R-:W-:-:S12]  /*1230*/  IMAD.MOV.U32 R19, RZ, RZ, R6 ;  /* 0x000000ffff137224 */ /* 0x000fd800078e0006 */
[----:B------:R-:W-:Y:S05]  /*1240*/  @!P1 BRA `(.L_x_45) ;  /* 0x0000000000349947 */ /* 0x000fea0003800000 */
[----:B------:R-:W-:-:S13]  /*1250*/  ISETP.GT.AND P1, PT, R6, UR9, PT ;  /* 0x0000000906007c0c */ /* 0x000fda000bf24270 */
[----:B------:R-:W-:Y:S05]  /*1260*/  @P1 BRA `(.L_x_49) ;  /* 0x0000000000241947 */ /* 0x000fea0003800000 */
[----:B------:R-:W1:Y:S01]  /*1270*/  LDG.E.EF R16, desc[UR10][R14.64+0x800] ;  /* 0x0008000a0e107981 */ /* 0x000e62000c0e1900 */
[----:B------:R-:W2:Y:S03]  /*1280*/  LDCU UR12, c[0x0][0x39c] ;  /* 0x00007380ff0c77ac */ /* 0x000ea60008000800 */
[----:B------:R-:W3:Y:S01]  /*1290*/  LDG.E.EF R4, desc[UR10][R4.64+0x800] ;  /* 0x0008000a04047981 */ /* 0x000ee2000c0e1900 */
[----:B------:R-:W-:Y:S02]  /*12a0*/  IMAD.MOV.U32 R19, RZ, RZ, R7 ;  /* 0x000000ffff137224 */ /* 0x000fe400078e0007 */
[----:B-1----:R-:W-:-:S04]  /*12b0*/  FADD R17, -R13, R16 ;  /* 0x000000100d117221 */ /* 0x002fc80000000100 */
[----:B---3--:R-:W-:-:S04]  /*12c0*/  FMUL R17, R4, R17 ;  /* 0x0000001104117220 */ /* 0x008fc80000400000 */
[----:B--2---:R-:W-:-:S05]  /*12d0*/  FMUL R17, R17, UR12 ;  /* 0x0000000c11117c20 */ /* 0x004fca0008400000 */
[----:B------:R2:W-:Y:S01]  /*12e0*/  STG.E.EF desc[UR10][R14.64+0x800], R17 ;  /* 0x000800110e007986 */ /* 0x0005e2000c00190a */
[----:B------:R-:W-:Y:S05]  /*12f0*/  BRA `(.L_x_45) ;  /* 0x0000000000087947 */ /* 0x000fea0003800000 */
.L_x_49:
[----:B------:R3:W-:Y:S01]  /*1300*/  STG.E.EF desc[UR10][R14.64+0x800], RZ ;  /* 0x000800ff0e007986 */ /* 0x0007e2000c00190a */
[----:B------:R-:W-:-:S07]  /*1310*/  MOV R19, R7 ;  /* 0x0000000700137202 */ /* 0x000fce0000000f00 */
.L_x_45:
[----:B------:R-:W-:Y:S05]  /*1320*/  BSYNC.RECONVERGENT B1 ;  /* 0x0000000000017941 */ /* 0x000fea0003800200 */
.L_x_44:
[----:B------:R-:W-:-:S13]  /*1330*/  ISETP.GE.U32.AND P1, PT, R9, 0x300, PT ;  /* 0x000003000900780c */ /* 0x000fda0003f26070 */
[----:B------:R-:W-:Y:S05]  /*1340*/  @!P1 BRA `(.L_x_43) ;  /* 0x0000000000dc9947 */ /* 0x000fea0003800000 */
.L_x_56:
[C---:B------:R-:W-:Y:S02]  /*1350*/  ISETP.GT.AND P1, PT, R19.reuse, UR9, PT ;  /* 0x0000000913007c0c */ /* 0x040fe4000bf24270 */
[C---:B0123--:R-:W-:Y:S02]  /*1360*/  IADD3 R15, P2, PT, R19.reuse, R11, RZ ;  /* 0x0000000b130f7210 */ /* 0x04ffe40007f5e0ff */
[----:B------:R-:W-:-:S03]  /*1370*/  LEA R4, P3, R19, R2, 0x2 ;  /* 0x0000000213047211 */ /* 0x000fc600078610ff */
[----:B------:R-:W-:Y:S01]  /*1380*/  IMAD.X R16, RZ, RZ, R12, P2 ;  /* 0x000000ffff107224 */ /* 0x000fe200010e060c */
[----:B------:R-:W-:Y:S02]  /*1390*/  LEA R14, P2, R15, UR14, 0x2 ;  /* 0x0000000e0f0e7c11 */ /* 0x000fe4000f8410ff */
[----:B------:R-:W-:Y:S02]  /*13a0*/  LEA.HI.X R5, R19, R3, RZ, 0x2, P3 ;  /* 0x0000000313057211 */ /* 0x000fe400018f14ff */
[----:B------:R-:W-:Y:S01]  /*13b0*/  LEA.HI.X R15, R15, UR15, R16, 0x2, P2 ;  /* 0x0000000f0f0f7c11 */ /* 0x000fe200090f1410 */
[----:B------:R-:W0:Y:S02]  /*13c0*/  @!P1 LDC R21, c[0x0][0x39c] ;  /* 0x0000e700ff159b82 */ /* 0x000e240000000800 */
[----:B------:R-:W2:Y:S04]  /*13d0*/  @!P1 LDG.E.EF R18, desc[UR10][R4.64] ;  /* 0x0000000a04129981 */ /* 0x000ea8000c0e1900 */
[----:B------:R-:W3:Y:S01]  /*13e0*/  @!P1 LDG.E.EF R16, desc[UR10][R14.64] ;  /* 0x0000000a0e109981 */ /* 0x000ee2000c0e1900 */
[----:B------:R-:W-:-:S05]  /*13f0*/  VIADD R20, R19, 0x100 ;  /* 0x0000010013147836 */ /* 0x000fca0000000000 */
[----:B------:R-:W-:-:S13]  /*1400*/  ISETP.GT.AND P2, PT, R20, UR9, PT ;  /* 0x0000000914007c0c */ /* 0x000fda000bf44270 */
[----:B------:R-:W1:Y:S01]  /*1410*/  @!P2 LDC R25, c[0x0][0x39c] ;  /* 0x0000e700ff19ab82 */ /* 0x000e620000000800 */
[----:B--2---:R-:W-:-:S04]  /*1420*/  @!P1 FADD R17, -R13, R18 ;  /* 0x000000120d119221 */ /* 0x004fc80000000100 */
[----:B---3--:R-:W-:Y:S01]  /*1430*/  @!P1 FMUL R18, R16, R17 ;  /* 0x0000001110129220 */ /* 0x008fe20000400000 */
[----:B------:R-:W-:-:S04]  /*1440*/  IMAD.WIDE.U32 R16, R19, 0x4, R2 ;  /* 0x0000000413107825 */ /* 0x000fc800078e0002 */
[----:B0-----:R-:W-:-:S05]  /*1450*/  @!P1 FMUL R21, R18, R21 ;  /* 0x0000001512159220 */ /* 0x001fca0000400000 */
[----:B------:R0:W-:Y:S04]  /*1460*/  @!P1 STG.E.EF desc[UR10][R16.64], R21 ;  /* 0x0000001510009986 */ /* 0x0001e8000c00190a */
[----:B------:R0:W-:Y:S04]  /*1470*/  @P1 STG.E.EF desc[UR10][R16.64], RZ ;  /* 0x000000ff10001986 */ /* 0x0001e8000c00190a */
[----:B------:R-:W2:Y:S04]  /*1480*/  @!P2 LDG.E.EF R20, desc[UR10][R4.64+0x400] ;  /* 0x0004000a0414a981 */ /* 0x000ea8000c0e1900 */
[----:B------:R-:W3:Y:S01]  /*1490*/  @!P2 LDG.E.EF R18, desc[UR10][R14.64+0x400] ;  /* 0x0004000a0e12a981 */ /* 0x000ee2000c0e1900 */
[----:B------:R-:W-:Y:S01]  /*14a0*/  BSSY.RECONVERGENT B1, `(.L_x_50) ;  /* 0x0000011000017945 */ /* 0x000fe20003800200 */
[----:B--2---:R-:W-:-:S04]  /*14b0*/  @!P2 FADD R23, -R13, R20 ;  /* 0x000000140d17a221 */ /* 0x004fc80000000100 */
[----:B---3--:R-:W-:-:S04]  /*14c0*/  @!P2 FMUL R18, R18, R23 ;  /* 0x000000171212a220 */ /* 0x008fc80000400000 */
[----:B-1----:R-:W-:Y:S01]  /*14d0*/  @!P2 FMUL R23, R18, R25 ;  /* 0x000000191217a220 */ /* 0x002fe20000400000 */
[----:B------:R-:W-:-:S04]  /*14e0*/  IADD3 R18, PT, PT, R19, 0x200, RZ ;  /* 0x0000020013127810 */ /* 0x000fc80007ffe0ff */
[----:B------:R0:W-:Y:S01]  /*14f0*/  @!P2 STG.E.EF desc[UR10][R16.64+0x400], R23 ;  /* 0x000400171000a986 */ /* 0x0001e2000c00190a */
[----:B------:R-:W-:-:S03]  /*1500*/  ISETP.GT.AND P1, PT, R18, UR9, PT ;  /* 0x0000000912007c0c */ /* 0x000fc6000bf24270 */
[----:B------:R0:W-:Y:S10]  /*1510*/  @P2 STG.E.EF desc[UR10][R16.64+0x400], RZ ;  /* 0x000400ff10002986 */ /* 0x0001f4000c00190a */
[----:B0-----:R-:W-:Y:S05]  /*1520*/  @P1 BRA `(.L_x_51) ;  /* 0x00000000001c1947 */ /* 0x001fea0003800000 */
[----:B------:R-:W2:Y:S04]  /*1530*/  LDG.E.EF R20, desc[UR10][R4.64+0x800] ;  /* 0x0008000a04147981 */ /* 0x000ea8000c0e1900 */
[----:B------:R-:W3:Y:S01]  /*1540*/  LDG.E.EF R18, desc[UR10][R14.64+0x800] ;  /* 0x0008000a0e127981 */ /* 0x000ee2000c0e1900 */
[----:B--2---:R-:W-:-:S04]  /*1550*/  FADD R21, -R13, R20 ;  /* 0x000000140d157221 */ /* 0x004fc80000000100 */
[----:B---3--:R-:W-:-:S04]  /*1560*/  FMUL R18, R18, R21 ;  /* 0x0000001512127220 */ /* 0x008fc80000400000 */
[----:B------:R-:W-:-:S05]  /*1570*/  FMUL R21, R18, UR16 ;  /* 0x0000001012157c20 */ /* 0x000fca0008400000 */
[----:B------:R1:W-:Y:S01]  /*1580*/  STG.E.EF desc[UR10][R16.64+0x800], R21 ;  /* 0x0008001510007986 */ /* 0x0003e2000c00190a */
[----:B------:R-:W-:Y:S05]  /*1590*/  BRA `(.L_x_52) ;  /* 0x0000000000047947 */ /* 0x000fea0003800000 */
.L_x_51:
[----:B------:R0:W-:Y:S02]  /*15a0*/  STG.E.EF desc[UR10][R16.64+0x800], RZ ;  /* 0x000800ff10007986 */ /* 0x0001e4000c00190a */
.L_x_52:
[----:B------:R-:W-:Y:S05]  /*15b0*/  BSYNC.RECONVERGENT B1 ;  /* 0x0000000000017941 */ /* 0x000fea0003800200 */
.L_x_50:
[----:B------:R-:W-:Y:S01]  /*15c0*/  VIADD R18, R19, 0x300 ;  /* 0x0000030013127836 */ /* 0x000fe20000000000 */
[----:B------:R-:W-:Y:S04]  /*15d0*/  BSSY.RECONVERGENT B1, `(.L_x_53) ;  /* 0x000000b000017945 */ /* 0x000fe80003800200 */
[----:B------:R-:W-:-:S13]  /*15e0*/  ISETP.GT.AND P1, PT, R18, UR9, PT ;  /* 0x0000000912007c0c */ /* 0x000fda000bf24270 */
[----:B------:R-:W-:Y:S05]  /*15f0*/  @P1 BRA `(.L_x_54) ;  /* 0x00000000001c1947 */ /* 0x000fea0003800000 */
[----:B------:R-:W1:Y:S04]  /*1600*/  LDG.E.EF R4, desc[UR10][R4.64+0xc00] ;  /* 0x000c000a04047981 */ /* 0x000e68000c0e1900 */
[----:B------:R-:W2:Y:S01]  /*1610*/  LDG.E.EF R14, desc[UR10][R14.64+0xc00] ;  /* 0x000c000a0e0e7981 */ /* 0x000ea2000c0e1900 */
[----:B-1----:R-:W-:-:S04]  /*1620*/  FADD R21, -R13, R4 ;  /* 0x000000040d157221 */ /* 0x002fc80000000100 */
[----:B--2---:R-:W-:-:S04]  /*1630*/  FMUL R21, R14, R21 ;  /* 0x000000150e157220 */ /* 0x004fc80000400000 */
[----:B------:R-:W-:-:S05]  /*1640*/  FMUL R21, R21, UR16 ;  /* 0x0000001015157c20 */ /* 0x000fca0008400000 */
[----:B------:R3:W-:Y:S01]  /*1650*/  STG.E.EF desc[UR10][R16.64+0xc00], R21 ;  /* 0x000c001510007986 */ /* 0x0007e2000c00190a */
[----:B------:R-:W-:Y:S05]  /*1660*/  BRA `(.L_x_55) ;  /* 0x0000000000047947 */ /* 0x000fea0003800000 */
.L_x_54:
[----:B------:R2:W-:Y:S02]  /*1670*/  STG.E.EF desc[UR10][R16.64+0xc00], RZ ;  /* 0x000c00ff10007986 */ /* 0x0005e4000c00190a */
.L_x_55:
[----:B------:R-:W-:Y:S05]  /*1680*/  BSYNC.RECONVERGENT B1 ;  /* 0x0000000000017941 */ /* 0x000fea0003800200 */
.L_x_53:
[----:B------:R-:W-:-:S04]  /*1690*/  IADD3 R19, PT, PT, R19, 0x400, RZ ;  /* 0x0000040013137810 */ /* 0x000fc80007ffe0ff */
[----:B------:R-:W-:-:S13]  /*16a0*/  ISETP.GE.AND P1, PT, R19, UR17, PT ;  /* 0x0000001113007c0c */ /* 0x000fda000bf26270 */
[----:B------:R-:W-:Y:S05]  /*16b0*/  @!P1 BRA `(.L_x_56) ;  /* 0xfffffffc00249947 */ /* 0x000fea000383ffff */
.L_x_43:
[----:B------:R-:W-:Y:S05]  /*16c0*/  BSYNC.RECONVERGENT B0 ;  /* 0x0000000000007941 */ /* 0x000fea0003800200 */
.L_x_42:
[----:B------:R-:W-:Y:S05]  /*16d0*/  BRA.U UP0, `(.L_x_57) ;  /* 0xffffffe900b07547 */ /* 0x000fea000b83ffff */
[----:B------:R-:W-:Y:S05]  /*16e0*/  EXIT ;  /* 0x000000000000794d */ /* 0x000fea0003800000 */
.L_x_58:
        /* <DEDUP_REMOVED lines=9> */
.L_x_475:


//--------------------- .text.softmax_forward_kernel52 --------------------------
	.section	.text.softmax_forward_kernel52,"ax",@progbits
	.align	128
        .global         softmax_forward_kernel52
        .type           softmax_forward_kernel52,@function
        .size           softmax_forward_kernel52,(.L_x_459 - softmax_forward_kernel52)
        .other          softmax_forward_kernel52,@"STO_CUDA_ENTRY STV_DEFAULT"
softmax_forward_kernel52:
.text.softmax_forward_kernel52:
[----:B------:R-:W-:Y:S01]  /*0000*/  LDC R1, c[0x0][0x37c] ;  /* 0x0000df00ff017b82 */ /* 0x000fe20000000800 */
[----:B------:R-:W0:Y:S07]  /*0010*/  S2R R4, SR_TID.X ;  /* 0x0000000000047919 */ /* 0x000e2e0000002100 */
[----:B------:R-:W1:Y:S01]  /*0020*/  S2UR UR6, SR_CTAID.X ;  /* 0x00000000000679c3 */ /* 0x000e620000002500 */
[----:B------:R-:W2:Y:S01]  /*0030*/  LDCU UR4, c[0x0][0x360] ;  /* 0x00006c00ff0477ac */ /* 0x000ea20008000800 */
[----:B------:R-:W3:Y:S06]  /*0040*/  LDCU UR5, c[0x0][0x370] ;  /* 0x00006e00ff0577ac */ /* 0x000eec0008000800 */
[----:B------:R-:W4:Y:S01]  /*0050*/  LDC.64 R6, c[0x0][0x398] ;  /* 0x0000e600ff067b82 */ /* 0x000f220000000a00 */
[----:B--2---:R-:W-:Y:S01]  /*0060*/  USHF.R.U32.HI UR4, URZ, 0x5, UR4 ;  /* 0x00000005ff047899 */ /* 0x004fe20008011604 */
[----:B-1----:R-:W-:-:S04]  /*0070*/  LOP3.LUT R2, RZ, UR6, RZ, 0x33, !PT ;  /* 0x00000006ff027c12 */ /* 0x002fc8000f8e33ff */
[----:B---3--:R-:W-:Y:S02]  /*0080*/  IADD3 R3, PT, PT, R2, UR5, RZ ;  /* 0x0000000502037c10 */ /* 0x008fe4000fffe0ff */
[----:B0-----:R-:W-:Y:S01]  /*0090*/  SHF.R.U32.HI R0, RZ, 0x5, R4 ;  /* 0x00000005ff007819 */ /* 0x001fe20000011604 */
[----:B----4-:R-:W-:-:S04]  /*00a0*/  IMAD R5, R7, R6, RZ ;  /* 0x0000000607057224 */ /* 0x010fc800078e02ff */
[----:B------:R-:W-:-:S05]  /*00b0*/  IMAD R0, R3, UR4, R0 ;  /* 0x0000000403007c24 */ /* 0x000fca000f8e0200 */
[----:B------:R-:W-:-:S13]  /*00c0*/  ISETP.GE.AND P0, PT, R0, R5, PT ;  /* 0x000000050000720c */ /* 0x000fda0003f06270 */
[----:B------:R-:W-:Y:S05]  /*00d0*/  @P0 EXIT ;  /* 0x000000000000094d */ /* 0x000fea0003800000 */
[----:B------:R-:W-:Y:S01]  /*00e0*/  IABS R6, R7 ;  /* 0x0000000700067213 */ /* 0x000fe20000000000 */
[----:B------:R-:W0:Y:S01]  /*00f0*/  LDCU.64 UR4, c[0x0][0x358] ;  /* 0x00006b00ff0477ac */ /* 0x000e220008000a00 */
[----:B------:R-:W-:Y:S01]  /*0100*/  IABS R8, R0 ;  /* 0x0000000000087213 */ /* 0x000fe20000000000 */
[----:B------:R-:W-:Y:S01]  /*0110*/  BSSY.RECONVERGENT B0, `(.L_x_59) ;  /* 0x000006d000007945 */ /* 0x000fe20003800200 */
[----:B------:R-:W1:Y:S01]  /*0120*/  I2F.RP R5, R6 ;  /* 0x0000000600057306 */ /* 0x000e620000209400 */
[----:B------:R-:W-:Y:S01]  /*0130*/  ISETP.GE.AND P2, PT, R0, RZ, PT ;  /* 0x000000ff0000720c */ /* 0x000fe20003f46270 */
[----:B------:R-:W2:Y:S01]  /*0140*/  LDCU UR8, c[0x0][0x388] ;  /* 0x00007100ff0877ac */ /* 0x000ea20008000800 */
[----:B------:R-:W-:-:S05]  /*0150*/  MOV R12, 0xff7fffff ;  /* 0xff7fffff000c7802 */ /* 0x000fca0000000f00 */
[----:B-1----:R-:W1:Y:S02]  /*0160*/  MUFU.RCP R5, R5 ;  /* 0x0000000500057308 */ /* 0x002e640000001000 */
[----:B-1----:R-:W-:-:S06]  /*0170*/  IADD3 R2, PT, PT, R5, 0xffffffe, RZ ;  /* 0x0ffffffe05027810 */ /* 0x002fcc0007ffe0ff */
[----:B------:R1:W3:Y:S02]  /*0180*/  F2I.FTZ.U32.TRUNC.NTZ R3, R2 ;  /* 0x0000000200037305 */ /* 0x0002e4000021f000 */
[----:B-1----:R-:W-:Y:S01]  /*0190*/  HFMA2 R2, -RZ, RZ, 0, 0 ;  /* 0x00000000ff027431 */ /* 0x002fe200000001ff */
[----:B---3--:R-:W-:-:S05]  /*01a0*/  IADD3 R9, PT, PT, RZ, -R3, RZ ;  /* 0x80000003ff097210 */ /* 0x008fca0007ffe0ff */
[----:B------:R-:W-:-:S04]  /*01b0*/  IMAD R9, R9, R6, RZ ;  /* 0x0000000609097224 */ /* 0x000fc800078e02ff */
[----:B------:R-:W-:-:S06]  /*01c0*/  IMAD.HI.U32 R3, R3, R9, R2 ;  /* 0x0000000903037227 */ /* 0x000fcc00078e0002 */
[----:B------:R-:W-:-:S05]  /*01d0*/  IMAD.HI.U32 R3, R3, R8, RZ ;  /* 0x0000000803037227 */ /* 0x000fca00078e00ff */
[----:B------:R-:W-:-:S05]  /*01e0*/  IADD3 R3, PT, PT, -R3, RZ, RZ ;  /* 0x000000ff03037210 */ /* 0x000fca0007ffe1ff */
[----:B------:R-:W-:-:S05]  /*01f0*/  IMAD R5, R6, R3, R8 ;  /* 0x0000000306057224 */ /* 0x000fca00078e0208 */
[----:B------:R-:W-:-:S13]  /*0200*/  ISETP.GT.U32.AND P0, PT, R6, R5, PT ;  /* 0x000000050600720c */ /* 0x000fda0003f04070 */
[----:B------:R-:W-:Y:S02]  /*0210*/  @!P0 IADD3 R5, PT, PT, R5, -R6, RZ ;  /* 0x8000000605058210 */ /* 0x000fe40007ffe0ff */
[----:B------:R-:W-:Y:S02]  /*0220*/  ISETP.NE.AND P0, PT, R7, RZ, PT ;  /* 0x000000ff0700720c */ /* 0x000fe40003f05270 */
[----:B------:R-:W-:-:S13]  /*0230*/  ISETP.GT.U32.AND P1, PT, R6, R5, PT ;  /* 0x000000050600720c */ /* 0x000fda0003f24070 */
[----:B------:R-:W-:Y:S02]  /*0240*/  @!P1 IADD3 R5, PT, PT, R5, -R6, RZ ;  /* 0x8000000605059210 */ /* 0x000fe40007ffe0ff */
[----:B------:R-:W-:Y:S02]  /*0250*/  LOP3.LUT R6, R4, 0x1f, RZ, 0xc0, !PT ;  /* 0x0000001f04067812 */ /* 0x000fe400078ec0ff */
[----:B------:R-:W-:Y:S02]  /*0260*/  @!P2 IADD3 R5, PT, PT, -R5, RZ, RZ ;  /* 0x000000ff0505a210 */ /* 0x000fe40007ffe1ff */
[-C--:B------:R-:W-:Y:S01]  /*0270*/  @!P0 LOP3.LUT R5, RZ, R7.reuse, RZ, 0x33, !PT ;  /* 0x00000007ff058212 */ /* 0x080fe200078e33ff */
[----:B------:R-:W-:Y:S01]  /*0280*/  IMAD R7, R0, R7, RZ ;  /* 0x0000000700077224 */ /* 0x000fe200078e02ff */
[----:B------:R-:W-:Y:S02]  /*0290*/  MOV R0, RZ ;  /* 0x000000ff00007202 */ /* 0x000fe40000000f00 */
[----:B------:R-:W-:-:S02]  /*02a0*/  SHF.R.S32.HI R2, RZ, 0x1f, R5 ;  /* 0x0000001fff027819 */ /* 0x000fc40000011405 */
[----:B------:R-:W-:Y:S02]  /*02b0*/  SHF.R.S32.HI R8, RZ, 0x1f, R7 ;  /* 0x0000001fff087819 */ /* 0x000fe40000011407 */
[----:B------:R-:W-:-:S04]  /*02c0*/  LEA.HI R2, R2, R5, RZ, 0x2 ;  /* 0x0000000502027211 */ /* 0x000fc800078f10ff */
[----:B------:R-:W-:-:S04]  /*02d0*/  SHF.R.S32.HI R9, RZ, 0x2, R2 ;  /* 0x00000002ff097819 */ /* 0x000fc80000011402 */
[----:B------:R-:W-:-:S13]  /*02e0*/  ISETP.GE.AND P0, PT, R6, R9, PT ;  /* 0x000000090600720c */ /* 0x000fda0003f06270 */
[----:B0-2---:R-:W-:Y:S05]  /*02f0*/  @P0 BRA `(.L_x_60) ;  /* 0x0000000400380947 */ /* 0x005fea0003800000 */
[----:B------:R-:W0:Y:S01]  /*0300*/  LDCU.64 UR6, c[0x0][0x390] ;  /* 0x00007200ff0677ac */ /* 0x000e220008000a00 */
[C---:B------:R-:W-:Y:S01]  /*0310*/  SHF.L.U64.HI R3, R7.reuse, 0x2, R8 ;  /* 0x0000000207037819 */ /* 0x040fe20000010208 */
[----:B------:R-:W-:Y:S01]  /*0320*/  BSSY.RECONVERGENT B1, `(.L_x_61) ;  /* 0x000004a000017945 */ /* 0x000fe20003800200 */
[----:B------:R-:W-:Y:S01]  /*0330*/  SHF.L.U32 R2, R7, 0x2, RZ ;  /* 0x0000000207027819 */ /* 0x000fe200000006ff */
[----:B------:R-:W-:Y:S01]  /*0340*/  IMAD.MOV.U32 R10, RZ, RZ, R6 ;  /* 0x000000ffff0a7224 */ /* 0x000fe200078e0006 */
[----:B------:R-:W-:Y:S02]  /*0350*/  MOV R12, 0xff7fffff ;  /* 0xff7fffff000c7802 */ /* 0x000fe40000000f00 */
[----:B------:R-:W-:Y:S01]  /*0360*/  MOV R0, RZ ;  /* 0x000000ff00007202 */ /* 0x000fe20000000f00 */
[----:B------:R-:W-:-:S03]  /*0370*/  IMAD.WIDE.U32 R2, R6, 0x10, R2 ;  /* 0x0000001006027825 */ /* 0x000fc600078e0002 */
[----:B0-----:R-:W-:-:S04]  /*0380*/  IADD3 R2, P0, PT, R2, UR6, RZ ;  /* 0x0000000602027c10 */ /* 0x001fc8000ff1e0ff */
[----:B------:R-:W-:-:S04]  /*0390*/  IADD3 R2, P1, PT, R2, 0x8, RZ ;  /* 0x0000000802027810 */ /* 0x000fc80007f3e0ff */
[----:B------:R-:W-:-:S09]  /*03a0*/  IADD3.X R3, PT, PT, RZ, UR7, R3, P1, P0 ;  /* 0x00000007ff037c10 */ /* 0x000fd20008fe0403 */
.L_x_62:
[----:B------:R-:W2:Y:S04]  /*03b0*/  LDG.E R16, desc[UR4][R2.64+-0x8] ;  /* 0xfffff80402107981 */ /* 0x000ea8000c1e1900 */
[----:B------:R-:W2:Y:S04]  /*03c0*/  LDG.E R19, desc[UR4][R2.64+-0x4] ;  /* 0xfffffc0402137981 */ /* 0x000ea8000c1e1900 */
[----:B------:R-:W3:Y:S04]  /*03d0*/  LDG.E R17, desc[UR4][R2.64] ;  /* 0x0000000402117981 */ /* 0x000ee8000c1e1900 */
[----:B------:R0:W3:Y:S01]  /*03e0*/  LDG.E R14, desc[UR4][R2.64+0x4] ;  /* 0x00000404020e7981 */ /* 0x0000e2000c1e1900 */
[----:B------:R-:W-:Y:S01]  /*03f0*/  HFMA2 R13, -RZ, RZ, 0.96630859375, -0.0022525787353515625 ;  /* 0x3bbb989dff0d7431 */ /* 0x000fe200000001ff */
[----:B------:R-:W-:-:S02]  /*0400*/  MOV R15, 0x437c0000 ;  /* 0x437c0000000f7802 */ /* 0x000fc40000000f00 */
[----:B------:R-:W-:-:S04]  /*0410*/  IADD3 R10, PT, PT, R10, 0x20, RZ ;  /* 0x000000200a0a7810 */ /* 0x000fc80007ffe0ff */
[----:B------:R-:W-:Y:S02]  /*0420*/  ISETP.GE.AND P0, PT, R10, R9, PT ;  /* 0x000000090a00720c */ /* 0x000fe40003f06270 */
[----:B0-----:R-:W-:-:S04]  /*0430*/  IADD3 R2, P1, PT, R2, 0x200, RZ ;  /* 0x0000020002027810 */ /* 0x001fc80007f3e0ff */
[----:B------:R-:W-:Y:S02]  /*0440*/  IADD3.X R3, PT, PT, RZ, R3, RZ, P1, !PT ;  /* 0x00000003ff037210 */ /* 0x000fe40000ffe4ff */
[----:B--2---:R-:W-:-:S04]  /*0450*/  FMNMX3 R11, R12, R16, R19, !PT ;  /* 0x000000100c0b7276 */ /* 0x004fc80007800013 */
[----:B---3--:R-:W-:-:S05]  /*0460*/  FMNMX3 R11, R11, R17, R14, !PT ;  /* 0x000000110b0b7276 */ /* 0x008fca000780000e */
[----:B------:R-:W-:Y:S01]  /*0470*/  FADD R22, -R11, R12 ;  /* 0x0000000c0b167221 */ /* 0x000fe20000000100 */
[--C-:B------:R-:W-:Y:S01]  /*0480*/  FADD R20, R16, -R11.reuse ;  /* 0x8000000b10147221 */ /* 0x100fe20000000000 */
[--C-:B------:R-:W-:Y:S01]  /*0490*/  FADD R18, R19, -R11.reuse ;  /* 0x8000000b13127221 */ /* 0x100fe20000000000 */
[----:B------:R-:W-:Y:S01]  /*04a0*/  FADD R17, R17, -R11 ;  /* 0x8000000b11117221 */ /* 0x000fe20000000000 */
[----:B------:R-:W-:Y:S01]  /*04b0*/  FMUL R22, R22, UR8 ;  /* 0x0000000816167c20 */ /* 0x000fe20008400000 */
[----:B------:R-:W-:Y:S01]  /*04c0*/  FMUL R20, R20, UR8 ;  /* 0x0000000814147c20 */ /* 0x000fe20008400000 */
[----:B------:R-:W-:Y:S02]  /*04d0*/  FMUL R18, R18, UR8 ;  /* 0x0000000812127c20 */ /* 0x000fe40008400000 */
[-C--:B------:R-:W-:Y:S01]  /*04e0*/  FFMA.SAT R12, R22, R13.reuse, 0.5 ;  /* 0x3f000000160c7423 */ /* 0x080fe2000000200d */
[-C--:B------:R-:W-:Y:S01]  /*04f0*/  FFMA.SAT R16, R20, R13.reuse, 0.5 ;  /* 0x3f00000014107423 */ /* 0x080fe2000000200d */
[----:B------:R-:W-:-:S02]  /*0500*/  FFMA.SAT R24, R18, R13, 0.5 ;  /* 0x3f00000012187423 */ /* 0x000fc4000000200d */
[-C--:B------:R-:W-:Y:S01]  /*0510*/  FFMA.RM R12, R12, R15.reuse, 12582913 ;  /* 0x4b4000010c0c7423 */ /* 0x080fe2000000400f */
[----:B------:R-:W-:-:S03]  /*0520*/  FFMA.RM R16, R16, R15, 12582913 ;  /* 0x4b40000110107423 */ /* 0x000fc6000000400f */
[----:B------:R-:W-:Y:S01]  /*0530*/  FADD R19, R12, -12583039 ;  /* 0xcb40007f0c137421 */ /* 0x000fe20000000000 */
[----:B------:R-:W-:Y:S01]  /*0540*/  FADD R21, R16, -12583039 ;  /* 0xcb40007f10157421 */ /* 0x000fe20000000000 */
[----:B------:R-:W-:Y:S02]  /*0550*/  SHF.L.U32 R12, R12, 0x17, RZ ;  /* 0x000000170c0c7819 */ /* 0x000fe400000006ff */
[----:B------:R-:W-:Y:S01]  /*0560*/  FFMA R19, R22, 1.4426950216293334961, -R19 ;  /* 0x3fb8aa3b16137823 */ /* 0x000fe20000000813 */
[----:B------:R-:W-:-:S03]  /*0570*/  FFMA R21, R20, 1.4426950216293334961, -R21 ;  /* 0x3fb8aa3b14157823 */ /* 0x000fc60000000815 */
[----:B------:R-:W-:Y:S01]  /*0580*/  FFMA R19, R22, 1.925963033500011079e-08, R19 ;  /* 0x32a5706016137823 */ /* 0x000fe20000000013 */
[----:B------:R-:W-:Y:S01]  /*0590*/  FMUL R22, R17, UR8 ;  /* 0x0000000811167c20 */ /* 0x000fe20008400000 */
[----:B------:R-:W-:Y:S01]  /*05a0*/  FFMA.RM R17, R24, R15, 12582913 ;  /* 0x4b40000118117423 */ /* 0x000fe2000000400f */
[----:B------:R-:W-:Y:S01]  /*05b0*/  FADD R24, R14, -R11 ;  /* 0x8000000b0e187221 */ /* 0x000fe20000000000 */
[----:B------:R-:W-:Y:S01]  /*05c0*/  FFMA R20, R20, 1.925963033500011079e-08, R21 ;  /* 0x32a5706014147823 */ /* 0x000fe20000000015 */
[----:B------:R-:W-:Y:S01]  /*05d0*/  FFMA.SAT R14, R22, R13, 0.5 ;  /* 0x3f000000160e7423 */ /* 0x000fe2000000200d */
[C---:B------:R-:W-:Y:S01]  /*05e0*/  FADD R23, R17.reuse, -12583039 ;  /* 0xcb40007f11177421 */ /* 0x040fe20000000000 */
[----:B------:R-:W-:Y:S01]  /*05f0*/  FMUL R24, R24, UR8 ;  /* 0x0000000818187c20 */ /* 0x000fe20008400000 */
[----:B------:R-:W0:Y:S01]  /*0600*/  MUFU.EX2 R19, R19 ;  /* 0x0000001300137308 */ /* 0x000e220000000800 */
[----:B------:R-:W-:Y:S01]  /*0610*/  FFMA.RM R14, R14, R15, 12582913 ;  /* 0x4b4000010e0e7423 */ /* 0x000fe2000000400f */
[----:B------:R-:W-:Y:S01]  /*0620*/  FFMA R23, R18, 1.4426950216293334961, -R23 ;  /* 0x3fb8aa3b12177823 */ /* 0x000fe20000000817 */
[----:B------:R-:W-:Y:S01]  /*0630*/  FFMA.SAT R26, R24, R13, 0.5 ;  /* 0x3f000000181a7423 */ /* 0x000fe2000000200d */
[----:B------:R-:W-:Y:S01]  /*0640*/  SHF.L.U32 R17, R17, 0x17, RZ ;  /* 0x0000001711117819 */ /* 0x000fe200000006ff */
[----:B------:R-:W-:Y:S01]  /*0650*/  FADD R21, R14, -12583039 ;  /* 0xcb40007f0e157421 */ /* 0x000fe20000000000 */
[----:B------:R-:W-:Y:S01]  /*0660*/  FFMA R13, R18, 1.925963033500011079e-08, R23 ;  /* 0x32a57060120d7823 */ /* 0x000fe20000000017 */
[----:B------:R-:W-:Y:S01]  /*0670*/  FFMA.RM R15, R26, R15, 12582913 ;  /* 0x4b4000011a0f7423 */ /* 0x000fe2000000400f */
[----:B------:R-:W1:Y:S01]  /*0680*/  MUFU.EX2 R20, R20 ;  /* 0x0000001400147308 */ /* 0x000e620000000800 */
[----:B------:R-:W-:Y:S01]  /*0690*/  FFMA R21, R22, 1.4426950216293334961, -R21 ;  /* 0x3fb8aa3b16157823 */ /* 0x000fe20000000815 */
[----:B------:R-:W-:Y:S01]  /*06a0*/  SHF.L.U32 R14, R14, 0x17, RZ ;  /* 0x000000170e0e7819 */ /* 0x000fe200000006ff */
[----:B------:R-:W-:-:S02]  /*06b0*/  FADD R23, R15, -12583039 ;  /* 0xcb40007f0f177421 */ /* 0x000fc40000000000 */
[----:B------:R-:W-:Y:S01]  /*06c0*/  FFMA R18, R22, 1.925963033500011079e-08, R21 ;  /* 0x32a5706016127823 */ /* 0x000fe20000000015 */
[----:B------:R-:W-:Y:S01]  /*06d0*/  SHF.L.U32 R21, R16, 0x17, RZ ;  /* 0x0000001710157819 */ /* 0x000fe200000006ff */
[----:B------:R-:W-:Y:S01]  /*06e0*/  FFMA R23, R24, 1.4426950216293334961, -R23 ;  /* 0x3fb8aa3b18177823 */ /* 0x000fe20000000817 */
[----:B------:R-:W2:Y:S01]  /*06f0*/  MUFU.EX2 R13, R13 ;  /* 0x0000000d000d7308 */ /* 0x000ea20000000800 */
[----:B0-----:R-:W-:Y:S01]  /*0700*/  FMUL R19, R12, R19 ;  /* 0x000000130c137220 */ /* 0x001fe20000400000 */
[----:B------:R-:W-:Y:S01]  /*0710*/  MOV R12, R11 ;  /* 0x0000000b000c7202 */ /* 0x000fe20000000f00 */
[----:B------:R-:W-:-:S05]  /*0720*/  FFMA R23, R24, 1.925963033500011079e-08, R23 ;  /* 0x32a5706018177823 */ /* 0x000fca0000000017 */
[----:B------:R-:W0:Y:S01]  /*0730*/  MUFU.EX2 R18, R18 ;  /* 0x0000001200127308 */ /* 0x000e220000000800 */
[----:B-1----:R-:W-:-:S04]  /*0740*/  FMUL R20, R21, R20 ;  /* 0x0000001415147220 */ /* 0x002fc80000400000 */
[----:B------:R-:W-:Y:S01]  /*0750*/  FFMA R20, R19, R0, R20 ;  /* 0x0000000013147223 */ /* 0x000fe20000000014 */
[----:B------:R-:W-:Y:S02]  /*0760*/  SHF.L.U32 R0, R15, 0x17, RZ ;  /* 0x000000170f007819 */ /* 0x000fe400000006ff */
[----:B------:R-:W1:Y:S01]  /*0770*/  MUFU.EX2 R23, R23 ;  /* 0x0000001700177308 */ /* 0x000e620000000800 */
[----:B--2---:R-:W-:-:S04]  /*0780*/  FFMA R13, R17, R13, R20 ;  /* 0x0000000d110d7223 */ /* 0x004fc80000000014 */
[----:B0-----:R-:W-:-:S04]  /*0790*/  FFMA R13, R14, R18, R13 ;  /* 0x000000120e0d7223 */ /* 0x001fc8000000000d */
[----:B-1----:R-:W-:Y:S01]  /*07a0*/  FFMA R0, R0, R23, R13 ;  /* 0x0000001700007223 */ /* 0x002fe2000000000d */
[----:B------:R-:W-:Y:S06]  /*07b0*/  @!P0 BRA `(.L_x_62) ;  /* 0xfffffff800fc8947 */ /* 0x000fec000383ffff */
[----:B------:R-:W-:Y:S05]  /*07c0*/  BSYNC.RECONVERGENT B1 ;  /* 0x0000000000017941 */ /* 0x000fea0003800200 */
.L_x_61:
[----:B------:R-:W-:-:S07]  /*07d0*/  IMAD.MOV.U32 R12, RZ, RZ, R11 ;  /* 0x000000ffff0c7224 */ /* 0x000fce00078e000b */
.L_x_60:
[----:B------:R-:W-:Y:S05]  /*07e0*/  BSYNC.RECONVERGENT B0 ;  /* 0x0000000000007941 */ /* 0x000fea0003800200 */
.L_x_59:
[----:B------:R-:W-:Y:S01]  /*07f0*/  LEA R9, R9, R6, 0x2 ;  /* 0x0000000609097211 */ /* 0x000fe200078e10ff */
[----:B------:R-:W-:Y:S03]  /*0800*/  BSSY.RECONVERGENT B0, `(.L_x_63) ;  /* 0x0000022000007945 */ /* 0x000fe60003800200 */
[----:B------:R-:W-:-:S13]  /*0810*/  ISETP.GT.AND P0, PT, R9, R5, PT ;  /* 0x000000050900720c */ /* 0x000fda0003f04270 */
[----:B------:R-:W-:Y:S05]  /*0820*/  @P0 BRA `(.L_x_64) ;  /* 0x00000000007c0947 */ /* 0x000fea0003800000 */
[----:B------:R-:W0:Y:S02]  /*0830*/  LDCU.64 UR6, c[0x0][0x390] ;  /* 0x00007200ff0677ac */ /* 0x000e240008000a00 */
[C---:B0-----:R-:W-:Y:S01]  /*0840*/  LEA R10, P0, R7.reuse, UR6, 0x2 ;  /* 0x00000006070a7c11 */ /* 0x041fe2000f8010ff */
[----:B------:R-:W0:Y:S03]  /*0850*/  LDCU UR6, c[0x0][0x388] ;  /* 0x00007100ff0677ac */ /* 0x000e260008000800 */
[----:B------:R-:W-:-:S03]  /*0860*/  LEA.HI.X R11, R7, UR7, R8, 0x2, P0 ;  /* 0x00000007070b7c11 */ /* 0x000fc600080f1408 */
[----:B------:R-:W-:-:S06]  /*0870*/  IMAD.WIDE R10, R9, 0x4, R10 ;  /* 0x00000004090a7825 */ /* 0x000fcc00078e020a */
[----:B------:R-:W2:Y:S01]  /*0880*/  LDG.E R11, desc[UR4][R10.64] ;  /* 0x000000040a0b7981 */ /* 0x000ea2000c1e1900 */
[----:B------:R-:W-:Y:S01]  /*0890*/  HFMA2 R13, -RZ, RZ, 0.96630859375, -0.0022525787353515625 ;  /* 0x3bbb989dff0d7431 */ /* 0x000fe200000001ff */
[----:B------:R-:W-:Y:S02]  /*08a0*/  MOV R14, 0x437c0000 ;  /* 0x437c0000000e7802 */ /* 0x000fe40000000f00 */
[----:B--2---:R-:W-:-:S05]  /*08b0*/  FMNMX R2, R12, R11, !PT ;  /* 0x0000000b0c027209 */ /* 0x004fca0007800000 */
[--C-:B------:R-:W-:Y:S01]  /*08c0*/  FADD R3, R12, -R2.reuse ;  /* 0x800000020c037221 */ /* 0x100fe20000000000 */
[----:B------:R-:W-:-:S03]  /*08d0*/  FADD R12, R11, -R2 ;  /* 0x800000020b0c7221 */ /* 0x000fc60000000000 */
[----:B0-----:R-:W-:Y:S01]  /*08e0*/  FMUL R3, R3, UR6 ;  /* 0x0000000603037c20 */ /* 0x001fe20008400000 */
[----:B------:R-:W-:-:S03]  /*08f0*/  FMUL R12, R12, UR6 ;  /* 0x000000060c0c7c20 */ /* 0x000fc60008400000 */
[-C--:B------:R-:W-:Y:S01]  /*0900*/  FFMA.SAT R9, R3, R13.reuse, 0.5 ;  /* 0x3f00000003097423 */ /* 0x080fe2000000200d */
[----:B------:R-:W-:-:S03]  /*0910*/  FFMA.SAT R11, R12, R13, 0.5 ;  /* 0x3f0000000c0b7423 */ /* 0x000fc6000000200d */
[-C--:B------:R-:W-:Y:S01]  /*0920*/  FFMA.RM R9, R9, R14.reuse, 12582913 ;  /* 0x4b40000109097423 */ /* 0x080fe2000000400e */
[----:B------:R-:W-:-:S03]  /*0930*/  FFMA.RM R11, R11, R14, 12582913 ;  /* 0x4b4000010b0b7423 */ /* 0x000fc6000000400e */
[----:B------:R-:W-:Y:S01]  /*0940*/  FADD R10, R9, -12583039 ;  /* 0xcb40007f090a7421 */ /* 0x000fe20000000000 */
[----:B------:R-:W-:Y:S01]  /*0950*/  FADD R13, R11, -12583039 ;  /* 0xcb40007f0b0d7421 */ /* 0x000fe20000000000 */
[----:B------:R-:W-:Y:S02]  /*0960*/  SHF.L.U32 R9, R9, 0x17, RZ ;  /* 0x0000001709097819 */ /* 0x000fe400000006ff */
[----:B------:R-:W-:Y:S01]  /*0970*/  FFMA R10, R3, 1.4426950216293334961, -R10 ;  /* 0x3fb8aa3b030a7823 */ /* 0x000fe2000000080a */
[C---:B------:R-:W-:Y:S01]  /*0980*/  FFMA R13, R12.reuse, 1.4426950216293334961, -R13 ;  /* 0x3fb8aa3b0c0d7823 */ /* 0x040fe2000000080d */
[----:B------:R-:W-:Y:S02]  /*0990*/  SHF.L.U32 R11, R11, 0x17, RZ ;  /* 0x000000170b0b7819 */ /* 0x000fe400000006ff */
[----:B------:R-:W-:Y:S01]  /*09a0*/  FFMA R10, R3, 1.925963033500011079e-08, R10 ;  /* 0x32a57060030a7823 */ /* 0x000fe2000000000a */
[----:B------:R-:W-:Y:S01]  /*09b0*/  FFMA R13, R12, 1.925963033500011079e-08, R13 ;  /* 0x32a570600c0d7823 */ /* 0x000fe2000000000d */
[----:B------:R-:W-:-:S04]  /*09c0*/  MOV R12, R2 ;  /* 0x00000002000c7202 */ /* 0x000fc80000000f00 */
[----:B------:R-:W0:Y:S08]  /*09d0*/  MUFU.EX2 R10, R10 ;  /* 0x0000000a000a7308 */ /* 0x000e300000000800 */
[----:B------:R-:W1:Y:S01]  /*09e0*/  MUFU.EX2 R13, R13 ;  /* 0x0000000d000d7308 */ /* 0x000e620000000800 */
[----:B0-----:R-:W-:-:S04]  /*09f0*/  FMUL R9, R9, R10 ;  /* 0x0000000a09097220 */ /* 0x001fc80000400000 */
[----:B------:R-:W-:-:S04]  /*0a00*/  FMUL R0, R0, R9 ;  /* 0x0000000900007220 */ /* 0x000fc80000400000 */
[----:B-1----:R-:W-:-:S07]  /*0a10*/  FFMA R0, R11, R13, R0 ;  /* 0x0000000d0b007223 */ /* 0x002fce0000000000 */
.L_x_64:
[----:B------:R-:W-:Y:S05]  /*0a20*/  BSYNC.RECONVERGENT B0 ;  /* 0x0000000000007941 */ /* 0x000fea0003800200 */
.L_x_63:
[----:B------:R-:W0:Y:S01]  /*0a30*/  SHFL.DOWN PT, R3, R12, 0x10, 0x1f ;  /* 0x0a001f000c037f89 */ /* 0x000e2200000e0000 */
[----:B------:R-:W1:Y:S01]  /*0a40*/  LDCU UR6, c[0x0][0x388] ;  /* 0x00007100ff0677ac */ /* 0x000e620008000800 */
[----:B------:R-:W-:Y:S01]  /*0a50*/  HFMA2 R13, -RZ, RZ, 0.96630859375, -0.0022525787353515625 ;  /* 0x3bbb989dff0d7431 */ /* 0x000fe200000001ff */
[----:B------:R-:W-:Y:S01]  /*0a60*/  MOV R15, 0x437c0000 ;  /* 0x437c0000000f7802 */ /* 0x000fe20000000f00 */
[----:B------:R-:W-:Y:S01]  /*0a70*/  BSSY.RECONVERGENT B0, `(.L_x_65) ;  /* 0x000002b000007945 */ /* 0x000fe20003800200 */
[----:B0-----:R-:W-:-:S05]  /*0a80*/  FMNMX R2, R3, R12, !PT ;  /* 0x0000000c03027209 */ /* 0x001fca0007800000 */
[----:B------:R-:W0:Y:S02]  /*0a90*/  SHFL.DOWN PT, R3, R2, 0x8, 0x1f ;  /* 0x09001f0002037f89 */ /* 0x000e2400000e0000 */
[----:B0-----:R-:W-:-:S05]  /*0aa0*/  FMNMX R9, R2, R3, !PT ;  /* 0x0000000302097209 */ /* 0x001fca0007800000 */
[----:B------:R-:W0:Y:S02]  /*0ab0*/  SHFL.DOWN PT, R10, R9, 0x4, 0x1f ;  /* 0x08801f00090a7f89 */ /* 0x000e2400000e0000 */
[----:B0-----:R-:W-:-:S05]  /*0ac0*/  FMNMX R10, R9, R10, !PT ;  /* 0x0000000a090a7209 */ /* 0x001fca0007800000 */
[----:B------:R-:W0:Y:S02]  /*0ad0*/  SHFL.DOWN PT, R3, R10, 0x2, 0x1f ;  /* 0x08401f000a037f89 */ /* 0x000e2400000e0000 */
[----:B0-----:R-:W-:-:S05]  /*0ae0*/  FMNMX R11, R10, R3, !PT ;  /* 0x000000030a0b7209 */ /* 0x001fca0007800000 */
[----:B------:R-:W0:Y:S02]  /*0af0*/  SHFL.DOWN PT, R14, R11, 0x1, 0x1f ;  /* 0x08201f000b0e7f89 */ /* 0x000e2400000e0000 */
[----:B0-----:R-:W-:-:S05]  /*0b00*/  FMNMX R3, R11, R14, !PT ;  /* 0x0000000e0b037209 */ /* 0x001fca0007800000 */
[----:B------:R-:W-:-:S04]  /*0b10*/  FADD R12, -R3, R12 ;  /* 0x0000000c030c7221 */ /* 0x000fc80000000100 */
[----:B-1----:R-:W-:-:S04]  /*0b20*/  FMUL R12, R12, UR6 ;  /* 0x000000060c0c7c20 */ /* 0x002fc80008400000 */
[----:B------:R-:W-:-:S04]  /*0b30*/  FFMA.SAT R2, R12, R13, 0.5 ;  /* 0x3f0000000c027423 */ /* 0x000fc8000000200d */
[----:B------:R-:W-:-:S04]  /*0b40*/  FFMA.RM R2, R2, R15, 12582913 ;  /* 0x4b40000102027423 */ /* 0x000fc8000000400f */
[C---:B------:R-:W-:Y:S01]  /*0b50*/  FADD R9, R2.reuse, -12583039 ;  /* 0xcb40007f02097421 */ /* 0x040fe20000000000 */
[----:B------:R-:W-:-:S03]  /*0b60*/  SHF.L.U32 R2, R2, 0x17, RZ ;  /* 0x0000001702027819 */ /* 0x000fc600000006ff */
[----:B------:R-:W-:-:S04]  /*0b70*/  FFMA R9, R12, 1.4426950216293334961, -R9 ;  /* 0x3fb8aa3b0c097823 */ /* 0x000fc80000000809 */
[----:B------:R-:W-:-:S06]  /*0b80*/  FFMA R9, R12, 1.925963033500011079e-08, R9 ;  /* 0x32a570600c097823 */ /* 0x000fcc0000000009 */
[----:B------:R-:W0:Y:S02]  /*0b90*/  MUFU.EX2 R9, R9 ;  /* 0x0000000900097308 */ /* 0x000e240000000800 */
[----:B0-----:R-:W-:-:S04]  /*0ba0*/  FMUL R11, R2, R9 ;  /* 0x00000009020b7220 */ /* 0x001fc80000400000 */
[----:B------:R-:W-:-:S05]  /*0bb0*/  FMUL R11, R11, R0 ;  /* 0x000000000b0b7220 */ /* 0x000fca0000400000 */
[----:B------:R-:W0:Y:S02]  /*0bc0*/  SHFL.DOWN PT, R0, R11, 0x10, 0x1f ;  /* 0x0a001f000b007f89 */ /* 0x000e2400000e0000 */
[----:B0-----:R-:W-:-:S05]  /*0bd0*/  FADD R0, R11, R0 ;  /* 0x000000000b007221 */ /* 0x001fca0000000000 */
        /* <DEDUP_REMOVED lines=8> */
[----:B------:R-:W-:-:S04]  /*0c60*/  IADD3 R9, PT, PT, R17, 0x1800000, RZ ;  /* 0x0180000011097810 */ /* 0x000fc80007ffe0ff */
[----:B------:R-:W-:-:S04]  /*0c70*/  LOP3.LUT R9, R9, 0x7f800000, RZ, 0xc0, !PT ;  /* 0x7f80000009097812 */ /* 0x000fc800078ec0ff */
[----:B------:R-:W-:-:S13]  /*0c80*/  ISETP.GT.U32.AND P0, PT, R9, 0x1ffffff, PT ;  /* 0x01ffffff0900780c */ /* 0x000fda0003f04070 */
[----:B------:R-:W-:Y:S05]  /*0c90*/  @P0 BRA `(.L_x_66) ;  /* 0x0000000000100947 */ /* 0x000fea0003800000 */
[----:B------:R-:W-:-:S07]  /*0ca0*/  MOV R10, 0xcc0 ;  /* 0x00000cc0000a7802 */ /* 0x000fce0000000f00 */
[----:B------:R-:W-:Y:S05]  /*0cb0*/  CALL.REL.NOINC `($__internal_0_$__cuda_sm20_rcp_rn_f32_slowpath) ;  /* 0x00000008000c7944 */ /* 0x000fea0003c00000 */
[----:B------:R-:W-:Y:S01]  /*0cc0*/  MOV R0, R9 ;  /* 0x0000000900007202 */ /* 0x000fe20000000f00 */
[----:B------:R-:W-:Y:S06]  /*0cd0*/  BRA `(.L_x_67) ;  /* 0x0000000000107947 */ /* 0x000fec0003800000 */
.L_x_66:
[----:B------:R-:W0:Y:S02]  /*0ce0*/  MUFU.RCP R0, R17 ;  /* 0x0000001100007308 */ /* 0x000e240000001000 */
[----:B0-----:R-:W-:-:S04]  /*0cf0*/  FFMA R2, R17, R0, -1 ;  /* 0xbf80000011027423 */ /* 0x001fc80000000000 */
[----:B------:R-:W-:-:S04]  /*0d00*/  FADD.FTZ R9, -R2, -RZ ;  /* 0x800000ff02097221 */ /* 0x000fc80000010100 */
[----:B------:R-:W-:-:S07]  /*0d10*/  FFMA R0, R0, R9, R0 ;  /* 0x0000000900007223 */ /* 0x000fce0000000000 */
.L_x_67:
[----:B------:R-:W-:Y:S05]  /*0d20*/  BSYNC.RECONVERGENT B0 ;  /* 0x0000000000007941 */ /* 0x000fea0003800200 */
.L_x_65:
[----:B------:R-:W-:-:S13]  /*0d30*/  ISETP.GE.AND P0, PT, R5, R6, PT ;  /* 0x000000060500720c */ /* 0x000fda0003f06270 */
[----:B------:R-:W-:Y:S05]  /*0d40*/  @!P0 EXIT ;  /* 0x000000000000894d */ /* 0x000fea0003800000 */
[----:B------:R-:W-:Y:S01]  /*0d50*/  IMAD.IADD R9, R5, 0x1, -R6 ;  /* 0x0000000105097824 */ /* 0x000fe200078e0a06 */
[----:B------:R-:W0:Y:S01]  /*0d60*/  LDCU UR10, c[0x0][0x388] ;  /* 0x00007100ff0a77ac */ /* 0x000e220008000800 */
[----:B------:R-:W-:Y:S03]  /*0d70*/  BSSY.RECONVERGENT B0, `(.L_x_68) ;  /* 0x000002f000007945 */ /* 0x000fe60003800200 */
[C---:B------:R-:W-:Y:S02]  /*0d80*/  LOP3.LUT R2, R9.reuse, 0x60, RZ, 0xc0, !PT ;  /* 0x0000006009027812 */ /* 0x040fe400078ec0ff */
[----:B------:R-:W-:Y:S02]  /*0d90*/  ISETP.GE.U32.AND P0, PT, R9, 0x60, PT ;  /* 0x000000600900780c */ /* 0x000fe40003f06070 */
[----:B------:R-:W-:-:S13]  /*0da0*/  ISETP.NE.AND P1, PT, R2, 0x60, PT ;  /* 0x000000600200780c */ /* 0x000fda0003f25270 */
[----:B0-----:R-:W-:Y:S05]  /*0db0*/  @!P1 BRA `(.L_x_69) ;  /* 0x0000000000a89947 */ /* 0x001fea0003800000 */
[----:B------:R-:W0:Y:S01]  /*0dc0*/  LDCU.64 UR8, c[0x0][0x390] ;  /* 0x00007200ff0877ac */ /* 0x000e220008000a00 */
[C---:B------:R-:W-:Y:S02]  /*0dd0*/  SHF.L.U64.HI R11, R7.reuse, 0x2, R8 ;  /* 0x00000002070b7819 */ /* 0x040fe40000010208 */
[----:B------:R-:W-:Y:S01]  /*0de0*/  SHF.L.U32 R10, R7, 0x2, RZ ;  /* 0x00000002070a7819 */ /* 0x000fe200000006ff */
[----:B------:R-:W1:Y:S01]  /*0df0*/  LDCU.64 UR6, c[0x0][0x380] ;  /* 0x00007000ff0677ac */ /* 0x000e620008000a00 */
[----:B------:R-:W-:Y:S02]  /*0e00*/  LOP3.LUT R4, R4, 0x1f, RZ, 0xc0, !PT ;  /* 0x0000001f04047812 */ /* 0x000fe400078ec0ff */
[----:B------:R-:W-:Y:S02]  /*0e10*/  LEA.HI R9, R9, 0x1, RZ, 0x1b ;  /* 0x0000000109097811 */ /* 0x000fe400078fd8ff */
[C---:B------:R-:W-:Y:S01]  /*0e20*/  IADD3 R12, P1, PT, R4.reuse, R7, RZ ;  /* 0x00000007040c7210 */ /* 0x040fe20007f3e0ff */
[----:B------:R-:W-:Y:S01]  /*0e30*/  IMAD.WIDE.U32 R10, R4, 0x4, R10 ;  /* 0x00000004040a7825 */ /* 0x000fe200078e000a */
[----:B------:R-:W-:-:S02]  /*0e40*/  SHF.L.U32 R13, R9, 0x5, RZ ;  /* 0x00000005090d7819 */ /* 0x000fc400000006ff */
[----:B------:R-:W-:Y:S02]  /*0e50*/  IADD3.X R15, PT, PT, RZ, R8, RZ, P1, !PT ;  /* 0x00000008ff0f7210 */ /* 0x000fe40000ffe4ff */
[----:B------:R-:W-:Y:S02]  /*0e60*/  LOP3.LUT R6, R6, 0x60, R13, 0xf8, !PT ;  /* 0x0000006006067812 */ /* 0x000fe400078ef80d */
[----:B0-----:R-:W-:Y:S02]  /*0e70*/  IADD3 R2, P2, PT, R10, UR8, RZ ;  /* 0x000000080a027c10 */ /* 0x001fe4000ff5e0ff */
[----:B------:R-:W-:Y:S02]  /*0e80*/  LOP3.LUT R10, R9, 0x3, RZ, 0xc0, !PT ;  /* 0x00000003090a7812 */ /* 0x000fe400078ec0ff */
[----:B-1----:R-:W-:Y:S02]  /*0e90*/  LEA R4, P1, R12, UR6, 0x2 ;  /* 0x000000060c047c11 */ /* 0x002fe4000f8210ff */
[----:B------:R-:W-:-:S02]  /*0ea0*/  IADD3.X R11, PT, PT, R11, UR9, RZ, P2, !PT ;  /* 0x000000090b0b7c10 */ /* 0x000fc400097fe4ff */
[----:B------:R-:W-:Y:S02]  /*0eb0*/  LEA.HI.X R9, R12, UR7, R15, 0x2, P1 ;  /* 0x000000070c097c11 */ /* 0x000fe400088f140f */
[----:B------:R-:W-:-:S07]  /*0ec0*/  IADD3 R14, PT, PT, -R10, RZ, RZ ;  /* 0x000000ff0a0e7210 */ /* 0x000fce0007ffe1ff */
.L_x_70:
[----:B------:R-:W-:-:S06]  /*0ed0*/  MOV R10, R2 ;  /* 0x00000002000a7202 */ /* 0x000fcc0000000f00 */
[----:B0-----:R0:W2:Y:S01]  /*0ee0*/  LDG.E.EF R10, desc[UR4][R10.64] ;  /* 0x000000040a0a7981 */ /* 0x0010a2000c0e1900 */
[----:B------:R-:W-:Y:S01]  /*0ef0*/  HFMA2 R13, -RZ, RZ, 0.96630859375, -0.0022525787353515625 ;  /* 0x3bbb989dff0d7431 */ /* 0x000fe200000001ff */
[----:B------:R-:W-:Y:S02]  /*0f00*/  MOV R16, 0x437c0000 ;  /* 0x437c000000107802 */ /* 0x000fe40000000f00 */
[----:B------:R-:W-:Y:S02]  /*0f10*/  IADD3 R14, PT, PT, R14, 0x1, RZ ;  /* 0x000000010e0e7810 */ /* 0x000fe40007ffe0ff */
[----:B------:R-:W-:Y:S02]  /*0f20*/  IADD3 R2, P3, PT, R2, 0x80, RZ ;  /* 0x0000008002027810 */ /* 0x000fe40007f7e0ff */
[----:B------:R-:W-:Y:S02]  /*0f30*/  ISETP.NE.AND P1, PT, R14, RZ, PT ;  /* 0x000000ff0e00720c */ /* 0x000fe40003f25270 */
[----:B0-----:R-:W-:Y:S01]  /*0f40*/  IADD3.X R11, PT, PT, RZ, R11, RZ, P3, !PT ;  /* 0x0000000bff0b7210 */ /* 0x001fe20001ffe4ff */
[----:B--2---:R-:W-:-:S04]  /*0f50*/  FADD R12, -R3, R10 ;  /* 0x0000000a030c7221 */ /* 0x004fc80000000100 */
[----:B------:R-:W-:-:S04]  /*0f60*/  FMUL R12, R12, UR10 ;  /* 0x0000000a0c0c7c20 */ /* 0x000fc80008400000 */
[----:B------:R-:W-:-:S04]  /*0f70*/  FFMA.SAT R13, R12, R13, 0.5 ;  /* 0x3f0000000c0d7423 */ /* 0x000fc8000000200d */
[----:B------:R-:W-:-:S04]  /*0f80*/  FFMA.RM R13, R13, R16, 12582913 ;  /* 0x4b4000010d0d7423 */ /* 0x000fc80000004010 */
[C---:B------:R-:W-:Y:S01]  /*0f90*/  FADD R15, R13.reuse, -12583039 ;  /* 0xcb40007f0d0f7421 */ /* 0x040fe20000000000 */
[----:B------:R-:W-:-:S03]  /*0fa0*/  SHF.L.U32 R13, R13, 0x17, RZ ;  /* 0x000000170d0d7819 */ /* 0x000fc600000006ff */
[----:B------:R-:W-:-:S04]  /*0fb0*/  FFMA R15, R12, 1.4426950216293334961, -R15 ;  /* 0x3fb8aa3b0c0f7823 */ /* 0x000fc8000000080f */
[----:B------:R-:W-:-:S04]  /*0fc0*/  FFMA R15, R12, 1.925963033500011079e-08, R15 ;  /* 0x32a570600c0f7823 */ /* 0x000fc8000000000f */
[----:B------:R-:W0:Y:S02]  /*0fd0*/  MUFU.EX2 R12, R15 ;  /* 0x0000000f000c7308 */ /* 0x000e240000000800 */
[----:B0-----:R-:W-:Y:S01]  /*0fe0*/  FMUL R13, R13, R12 ;  /* 0x0000000c0d0d7220 */ /* 0x001fe20000400000 */
[----:B------:R-:W-:Y:S02]  /*0ff0*/  MOV R12, R4 ;  /* 0x00000004000c7202 */ /* 0x000fe40000000f00 */
[----:B------:R-:W-:Y:S01]  /*1000*/  IADD3 R4, P2, PT, R4, 0x80, RZ ;  /* 0x0000008004047810 */ /* 0x000fe20007f5e0ff */
[----:B------:R-:W-:Y:S01]  /*1010*/  FMUL R17, R13, R0 ;  /* 0x000000000d117220 */ /* 0x000fe20000400000 */
[----:B------:R-:W-:-:S03]  /*1020*/  MOV R13, R9 ;  /* 0x00000009000d7202 */ /* 0x000fc60000000f00 */
[----:B------:R-:W-:Y:S02]  /*1030*/  IMAD.X R9, RZ, RZ, R9, P2 ;  /* 0x000000ffff097224 */ /* 0x000fe400010e0609 */
[----:B------:R0:W-:Y:S01]  /*1040*/  STG.E.EF desc[UR4][R12.64], R17 ;  /* 0x000000110c007986 */ /* 0x0001e2000c001904 */
[----:B------:R-:W-:Y:S05]  /*1050*/  @P1 BRA `(.L_x_70) ;  /* 0xfffffffc009c1947 */ /* 0x000fea000383ffff */
.L_x_69:
[----:B------:R-:W-:Y:S05]  /*1060*/  BSYNC.RECONVERGENT B0 ;  /* 0x0000000000007941 */ /* 0x000fea0003800200 */
.L_x_68:
[----:B------:R-:W-:Y:S05]  /*1070*/  @!P0 EXIT ;  /* 0x000000000000894d */ /* 0x000fea0003800000 */
[----:B------:R-:W1:Y:S01]  /*1080*/  LDC.64 R10, c[0x0][0x380] ;  /* 0x0000e000ff0a7b82 */ /* 0x000e620000000a00 */
[C---:B------:R-:W-:Y:S01]  /*1090*/  SHF.L.U64.HI R15, R7.reuse, 0x2, R8 ;  /* 0x00000002070f7819 */ /* 0x040fe20000010208 */
[----:B------:R-:W2:Y:S01]  /*10a0*/  LDCU UR6, c[0x0][0x388] ;  /* 0x00007100ff0677ac */ /* 0x000ea20008000800 */
[----:B------:R-:W-:-:S05]  /*10b0*/  SHF.L.U32 R7, R7, 0x2, RZ ;  /* 0x0000000207077819 */ /* 0x000fca00000006ff */
[----:B0-----:R-:W0:Y:S01]  /*10c0*/  LDC.64 R12, c[0x0][0x390] ;  /* 0x0000e400ff0c7b82 */ /* 0x001e220000000a00 */
[----:B-1----:R-:W-:-:S04]  /*10d0*/  IMAD.WIDE.U32 R8, R6, 0x4, R10 ;  /* 0x0000000406087825 */ /* 0x002fc800078e000a */
[----:B0-2---:R-:W-:-:S07]  /*10e0*/  IMAD.WIDE.U32 R10, R6, 0x4, R12 ;  /* 0x00000004060a7825 */ /* 0x005fce00078e000c */
.L_x_71:
[----:B------:R-:W-:-:S04]  /*10f0*/  IADD3 R12, P0, PT, R10, R7, RZ ;  /* 0x000000070a0c7210 */ /* 0x000fc80007f1e0ff */
[----:B------:R-:W-:-:S05]  /*1100*/  IADD3.X R13, PT, PT, R11, R15, RZ, P0, !PT ;  /* 0x0000000f0b0d7210 */ /* 0x000fca00007fe4ff */
[----:B------:R-:W2:Y:S01]  /*1110*/  LDG.E.EF R2, desc[UR4][R12.64] ;  /* 0x000000040c027981 */ /* 0x000ea2000c0e1900 */
[----:B0-----:R-:W-:Y:S01]  /*1120*/  IADD3 R16, P0, PT, R8, R7, RZ ;  /* 0x0000000708107210 */ /* 0x001fe20007f1e0ff */
[----:B--2---:R-:W-:Y:S01]  /*1130*/  FADD R4, -R3, R2 ;  /* 0x0000000203047221 */ /* 0x004fe20000000100 */
[----:B------:R-:W-:-:S03]  /*1140*/  HFMA2 R2, -RZ, RZ, 0.96630859375, -0.0022525787353515625 ;  /* 0x3bbb989dff027431 */ /* 0x000fc600000001ff */
[----:B------:R-:W-:Y:S01]  /*1150*/  FMUL R17, R4, UR6 ;  /* 0x0000000604117c20 */ /* 0x000fe20008400000 */
[----:B------:R-:W-:-:S03]  /*1160*/  MOV R4, 0x437c0000 ;  /* 0x437c000000047802 */ /* 0x000fc60000000f00 */
[----:B------:R-:W-:-:S04]  /*1170*/  FFMA.SAT R19, R17, R2, 0.5 ;  /* 0x3f00000011137423 */ /* 0x000fc80000002002 */
[----:B------:R-:W-:-:S04]  /*1180*/  FFMA.RM R19, R19, R4, 12582913 ;  /* 0x4b40000113137423 */ /* 0x000fc80000004004 */
[C---:B------:R-:W-:Y:S01]  /*1190*/  FADD R14, R19.reuse, -12583039 ;  /* 0xcb40007f130e7421 */ /* 0x040fe20000000000 */
[----:B------:R-:W-:-:S03]  /*11a0*/  SHF.L.U32 R19, R19, 0x17, RZ ;  /* 0x0000001713137819 */ /* 0x000fc600000006ff */
[----:B------:R-:W-:-:S04]  /*11b0*/  FFMA R14, R17, 1.4426950216293334961, -R14 ;  /* 0x3fb8aa3b110e7823 */ /* 0x000fc8000000080e */
[----:B------:R-:W-:Y:S01]  /*11c0*/  FFMA R14, R17, 1.925963033500011079e-08, R14 ;  /* 0x32a57060110e7823 */ /* 0x000fe2000000000e */
[----:B------:R-:W-:-:S05]  /*11d0*/  IADD3.X R17, PT, PT, R9, R15, RZ, P0, !PT ;  /* 0x0000000f09117210 */ /* 0x000fca00007fe4ff */
[----:B------:R-:W0:Y:S02]  /*11e0*/  MUFU.EX2 R14, R14 ;  /* 0x0000000e000e7308 */ /* 0x000e240000000800 */
[----:B0-----:R-:W-:-:S04]  /*11f0*/  FMUL R19, R19, R14 ;  /* 0x0000000e13137220 */ /* 0x001fc80000400000 */
[----:B------:R-:W-:-:S05]  /*1200*/  FMUL R19, R19, R0 ;  /* 0x0000000013137220 */ /* 0x000fca0000400000 */
[----:B------:R0:W-:Y:S04]  /*1210*/  STG.E.EF desc[UR4][R16.64], R19 ;  /* 0x0000001310007986 */ /* 0x0001e8000c001904 */
[----:B------:R-:W2:Y:S02]  /*1220*/  LDG.E.EF R18, desc[UR4][R12.64+0x80] ;  /* 0x000080040c127981 */ /* 0x000ea4000c0e1900 */
[----:B--2---:R-:W-:-:S04]  /*1230*/  FADD R18, -R3, R18 ;  /* 0x0000001203127221 */ /* 0x004fc80000000100 */
[----:B------:R-:W-:-:S04]  /*1240*/  FMUL R21, R18, UR6 ;  /* 0x0000000612157c20 */ /* 0x000fc80008400000 */
[----:B------:R-:W-:-:S04]  /*1250*/  FFMA.SAT R23, R21, R2, 0.5 ;  /* 0x3f00000015177423 */ /* 0x000fc80000002002 */
[----:B------:R-:W-:-:S04]  /*1260*/  FFMA.RM R23, R23, R4, 12582913 ;  /* 0x4b40000117177423 */ /* 0x000fc80000004004 */
[C---:B------:R-:W-:Y:S01]  /*1270*/  FADD R14, R23.reuse, -12583039 ;  /* 0xcb40007f170e7421 */ /* 0x040fe20000000000 */
[----:B------:R-:W-:-:S03]  /*1280*/  SHF.L.U32 R23, R23, 0x17, RZ ;  /* 0x0000001717177819 */ /* 0x000fc600000006ff */
[----:B------:R-:W-:-:S04]  /*1290*/  FFMA R14, R21, 1.4426950216293334961, -R14 ;  /* 0x3fb8aa3b150e7823 */ /* 0x000fc8000000080e */
[----:B------:R-:W-:-:S06]  /*12a0*/  FFMA R14, R21, 1.925963033500011079e-08, R14 ;  /* 0x32a57060150e7823 */ /* 0x000fcc000000000e */
[----:B------:R-:W1:Y:S02]  /*12b0*/  MUFU.EX2 R14, R14 ;  /* 0x0000000e000e7308 */ /* 0x000e640000000800 */
[----:B-1----:R-:W-:-:S04]  /*12c0*/  FMUL R23, R23, R14 ;  /* 0x0000000e17177220 */ /* 0x002fc80000400000 */
[----:B------:R-:W-:-:S05]  /*12d0*/  FMUL R23, R23, R0 ;  /* 0x0000000017177220 */ /* 0x000fca0000400000 */
[----:B------:R1:W-:Y:S04]  /*12e0*/  STG.E.EF desc[UR4][R16.64+0x80], R23 ;  /* 0x0000801710007986 */ /* 0x0003e8000c001904 */
[----:B------:R-:W2:Y:S02]  /*12f0*/  LDG.E.EF R18, desc[UR4][R12.64+0x100] ;  /* 0x000100040c127981 */ /* 0x000ea4000c0e1900 */
[----:B--2---:R-:W-:-:S04]  /*1300*/  FADD R18, -R3, R18 ;  /* 0x0000001203127221 */ /* 0x004fc80000000100 */
[----:B0-----:R-:W-:-:S04]  /*1310*/  FMUL R19, R18, UR6 ;  /* 0x0000000612137c20 */ /* 0x001fc80008400000 */
        /* <DEDUP_REMOVED lines=9> */
[----:B------:R0:W-:Y:S04]  /*13b0*/  STG.E.EF desc[UR4][R16.64+0x100], R21 ;  /* 0x0001001510007986 */ /* 0x0001e8000c001904 */
[----:B------:R-:W2:Y:S01]  /*13c0*/  LDG.E.EF R12, desc[UR4][R12.64+0x180] ;  /* 0x000180040c0c7981 */ /* 0x000ea2000c0e1900 */
[----:B------:R-:W-:Y:S02]  /*13d0*/  IADD3 R6, PT, PT, R6, 0x80, RZ ;  /* 0x0000008006067810 */ /* 0x000fe40007ffe0ff */
[----:B------:R-:W-:Y:S02]  /*13e0*/  IADD3 R7, P1, PT, R7, 0x200, RZ ;  /* 0x0000020007077810 */ /* 0x000fe40007f3e0ff */
[----:B------:R-:W-:-:S03]  /*13f0*/  ISETP.GT.AND P0, PT, R6, R5, PT ;  /* 0x000000050600720c */ /* 0x000fc60003f04270 */
[----:B------:R-:W-:Y:S02]  /*1400*/  IMAD.X R15, RZ, RZ, R15, P1 ;  /* 0x000000ffff0f7224 */ /* 0x000fe400008e060f */
[----:B--2---:R-:W-:-:S04]  /*1410*/  FADD R14, -R3, R12 ;  /* 0x0000000c030e7221 */ /* 0x004fc80000000100 */
[----:B------:R-:W-:-:S04]  /*1420*/  FMUL R19, R14, UR6 ;  /* 0x000000060e137c20 */ /* 0x000fc80008400000 */
[----:B-1----:R-:W-:-:S04]  /*1430*/  FFMA.SAT R23, R19, R2, 0.5 ;  /* 0x3f00000013177423 */ /* 0x002fc80000002002 */
        /* <DEDUP_REMOVED lines=8> */
[----:B------:R0:W-:Y:S01]  /*14c0*/  STG.E.EF desc[UR4][R16.64+0x180], R23 ;  /* 0x0001801710007986 */ /* 0x0001e2000c001904 */
[----:B------:R-:W-:Y:S05]  /*14d0*/  @!P0 BRA `(.L_x_71) ;  /* 0xfffffffc00048947 */ /* 0x000fea000383ffff */
[----:B------:R-:W-:Y:S05]  /*14e0*/  EXIT ;  /* 0x000000000000794d */ /* 0x000fea0003800000 */
        .weak           $__internal_0_$__cuda_sm20_rcp_rn_f32_slowpath
        .type           $__internal_0_$__cuda_sm20_rcp_rn_f32_slowpath,@function
        .size           $__internal_0_$__cuda_sm20_rcp_rn_f32_slowpath,(.L_x_459 - $__internal_0_$__cuda_sm20_rcp_rn_f32_slowpath)
$__internal_0_$__cuda_sm20_rcp_rn_f32_slowpath:
[----:B------:R-:W-:Y:S01]  /*14f0*/  SHF.L.U32 R0, R17, 0x1, RZ ;  /* 0x0000000111007819 */ /* 0x000fe200000006ff */
[----:B------:R-:W-:Y:S03]  /*1500*/  BSSY.RECONVERGENT B1, `(.L_x_72) ;  /* 0x0000031000017945 */ /* 0x000fe60003800200 */
[----:B------:R-:W-:Y:S02]  /*1510*/  SHF.R.U32.HI R13, RZ, 0x18, R0 ;  /* 0x00000018ff0d7819 */ /* 0x000fe40000011600 */
[----:B------:R-:W-:Y:S02]  /*1520*/  MOV R0, R17 ;  /* 0x0000001100007202 */ /* 0x000fe40000000f00 */
[----:B------:R-:W-:-:S13]  /*1530*/  ISETP.NE.U32.AND P0, PT, R13, RZ, PT ;  /* 0x000000ff0d00720c */ /* 0x000fda0003f05070 */
[----:B------:R-:W-:Y:S05]  /*1540*/  @P0 BRA `(.L_x_73) ;  /* 0x0000000000280947 */ /* 0x000fea0003800000 */
[----:B------:R-:W-:-:S04]  /*1550*/  SHF.L.U32 R2, R0, 0x1, RZ ;  /* 0x0000000100027819 */ /* 0x000fc800000006ff */
[----:B------:R-:W-:-:S13]  /*1560*/  ISETP.NE.AND P0, PT, R2, RZ, PT ;  /* 0x000000ff0200720c */ /* 0x000fda0003f05270 */
[----:B------:R-:W-:Y:S01]  /*1570*/  @P0 FFMA R11, R0, 1.84467440737095516160e+19, RZ ;  /* 0x5f800000000b0823 */ /* 0x000fe200000000ff */
[----:B------:R-:W-:Y:S08]  /*1580*/  @!P0 MUFU.RCP R9, R0 ;  /* 0x0000000000098308 */ /* 0x000ff00000001000 */
[----:B------:R-:W0:Y:S02]  /*1590*/  @P0 MUFU.RCP R2, R11 ;  /* 0x0000000b00020308 */ /* 0x000e240000001000 */
[----:B0-----:R-:W-:-:S04]  /*15a0*/  @P0 FFMA R12, R11, R2, -1 ;  /* 0xbf8000000b0c0423 */ /* 0x001fc80000000002 */
[----:B------:R-:W-:-:S04]  /*15b0*/  @P0 FADD.FTZ R13, -R12, -RZ ;  /* 0x800000ff0c0d0221 */ /* 0x000fc80000010100 */
[----:B------:R-:W-:-:S04]  /*15c0*/  @P0 FFMA R2, R2, R13, R2 ;  /* 0x0000000d02020223 */ /* 0x000fc80000000002 */
[----:B------:R-:W-:Y:S01]  /*15d0*/  @P0 FFMA R9, R2, 1.84467440737095516160e+19, RZ ;  /* 0x5f80000002090823 */ /* 0x000fe200000000ff */
[----:B------:R-:W-:Y:S06]  /*15e0*/  BRA `(.L_x_74) ;  /* 0x0000000000887947 */ /* 0x000fec0003800000 */
.L_x_73:
[----:B------:R-:W-:-:S04]  /*15f0*/  IADD3 R15, PT, PT, R13, -0xfd, RZ ;  /* 0xffffff030d0f7810 */ /* 0x000fc80007ffe0ff */
[----:B------:R-:W-:-:S13]  /*1600*/  ISETP.GT.U32.AND P0, PT, R15, 0x1, PT ;  /* 0x000000010f00780c */ /* 0x000fda0003f04070 */
[----:B------:R-:W-:Y:S05]  /*1610*/  @P0 BRA `(.L_x_75) ;  /* 0x0000000000780947 */ /* 0x000fea0003800000 */
[----:B------:R-:W-:Y:S01]  /*1620*/  LOP3.LUT R2, R0, 0x7fffff, RZ, 0xc0, !PT ;  /* 0x007fffff00027812 */ /* 0x000fe200078ec0ff */
[----:B------:R-:W-:-:S03]  /*1630*/  HFMA2 R14, -RZ, RZ, 0, 1.78813934326171875e-07 ;  /* 0x00000003ff0e7431 */ /* 0x000fc600000001ff */
[----:B------:R-:W-:-:S04]  /*1640*/  LOP3.LUT R2, R2, 0x3f800000, RZ, 0xfc, !PT ;  /* 0x3f80000002027812 */ /* 0x000fc800078efcff */
[----:B------:R-:W0:Y:S01]  /*1650*/  MUFU.RCP R9, R2 ;  /* 0x0000000200097308 */ /* 0x000e220000001000 */
[----:B------:R-:W-:Y:S01]  /*1660*/  SHF.L.U32 R14, R14, R15, RZ ;  /* 0x0000000f0e0e7219 */ /* 0x000fe200000006ff */
[----:B0-----:R-:W-:-:S04]  /*1670*/  FFMA R11, R2, R9, -1 ;  /* 0xbf800000020b7423 */ /* 0x001fc80000000009 */
[----:B------:R-:W-:-:S04]  /*1680*/  FADD.FTZ R12, -R11, -RZ ;  /* 0x800000ff0b0c7221 */ /* 0x000fc80000010100 */
[CCC-:B------:R-:W-:Y:S01]  /*1690*/  FFMA.RM R11, R9.reuse, R12.reuse, R9.reuse ;  /* 0x0000000c090b7223 */ /* 0x1c0fe20000004009 */
[----:B------:R-:W-:-:S04]  /*16a0*/  FFMA.RP R12, R9, R12, R9 ;  /* 0x0000000c090c7223 */ /* 0x000fc80000008009 */
[C---:B------:R-:W-:Y:S02]  /*16b0*/  LOP3.LUT R9, R11.reuse, 0x7fffff, RZ, 0xc0, !PT ;  /* 0x007fffff0b097812 */ /* 0x040fe400078ec0ff */
[----:B------:R-:W-:Y:S02]  /*16c0*/  FSETP.NEU.FTZ.AND P0, PT, R11, R12, PT ;  /* 0x0000000c0b00720b */ /* 0x000fe40003f1d000 */
[----:B------:R-:W-:Y:S02]  /*16d0*/  LOP3.LUT R9, R9, 0x800000, RZ, 0xfc, !PT ;  /* 0x0080000009097812 */ /* 0x000fe400078efcff */
[----:B------:R-:W-:Y:S02]  /*16e0*/  SEL R11, RZ, 0xffffffff, !P0 ;  /* 0xffffffffff0b7807 */ /* 0x000fe40004000000 */
[----:B------:R-:W-:Y:S02]  /*16f0*/  LOP3.LUT R14, R14, R9, RZ, 0xc0, !PT ;  /* 0x000000090e0e7212 */ /* 0x000fe400078ec0ff */
[----:B------:R-:W-:-:S02]  /*1700*/  IADD3 R2, PT, PT, -R11, RZ, RZ ;  /* 0x000000ff0b027210 */ /* 0x000fc40007ffe1ff */
[-C--:B------:R-:W-:Y:S02]  /*1710*/  SHF.R.U32.HI R14, RZ, R15.reuse, R14 ;  /* 0x0000000fff0e7219 */ /* 0x080fe4000001160e */
[----:B------:R-:W-:Y:S02]  /*1720*/  LOP3.LUT P1, RZ, R2, R15, R9, 0xf8, !PT ;  /* 0x0000000f02ff7212 */ /* 0x000fe4000782f809 */
[C---:B------:R-:W-:Y:S02]  /*1730*/  LOP3.LUT P0, RZ, R14.reuse, 0x1, RZ, 0xc0, !PT ;  /* 0x000000010eff7812 */ /* 0x040fe4000780c0ff */
[----:B------:R-:W-:-:S04]  /*1740*/  LOP3.LUT P2, RZ, R14, 0x2, RZ, 0xc0, !PT ;  /* 0x000000020eff7812 */ /* 0x000fc8000784c0ff */
[----:B------:R-:W-:Y:S02]  /*1750*/  PLOP3.LUT P0, PT, P0, P1, P2, 0xe0, 0x0 ;  /* 0x000000000000781c */ /* 0x000fe40000703c20 */
[----:B------:R-:W-:Y:S02]  /*1760*/  LOP3.LUT P1, RZ, R0, 0x7fffff, RZ, 0xc0, !PT ;  /* 0x007fffff00ff7812 */ /* 0x000fe4000782c0ff */
[----:B------:R-:W-:-:S04]  /*1770*/  SEL R2, RZ, 0x1, !P0 ;  /* 0x00000001ff027807 */ /* 0x000fc80004000000 */
[----:B------:R-:W-:-:S04]  /*1780*/  IADD3 R2, PT, PT, -R2, RZ, RZ ;  /* 0x000000ff02027210 */ /* 0x000fc80007ffe1ff */
[----:B------:R-:W-:Y:S02]  /*1790*/  ISETP.GE.AND P0, PT, R2, RZ, PT ;  /* 0x000000ff0200720c */ /* 0x000fe40003f06270 */
[----:B------:R-:W-:-:S04]  /*17a0*/  IADD3 R2, PT, PT, R13, -0xfc, RZ ;  /* 0xffffff040d027810 */ /* 0x000fc80007ffe0ff */
[----:B------:R-:W-:-:S07]  /*17b0*/  SHF.R.U32.HI R9, RZ, R2, R9 ;  /* 0x00000002ff097219 */ /* 0x000fce0000011609 */
[----:B------:R-:W-:-:S04]  /*17c0*/  @!P0 IADD3 R9, PT, PT, R9, 0x1, RZ ;  /* 0x0000000109098810 */ /* 0x000fc80007ffe0ff */
[----:B------:R-:W-:-:S04]  /*17d0*/  @!P1 SHF.L.U32 R9, R9, 0x1, RZ ;  /* 0x0000000109099819 */ /* 0x000fc800000006ff */
[----:B------:R-:W-:Y:S01]  /*17e0*/  LOP3.LUT R9, R9, 0x80000000, R0, 0xf8, !PT ;  /* 0x8000000009097812 */ /* 0x000fe200078ef800 */
[----:B------:R-:W-:Y:S06]  /*17f0*/  BRA `(.L_x_74) ;  /* 0x0000000000047947 */ /* 0x000fec0003800000 */
.L_x_75:
[----:B------:R0:W1:Y:S02]  /*1800*/  MUFU.RCP R9, R0 ;  /* 0x0000000000097308 */ /* 0x0000640000001000 */
.L_x_74:
[----:B------:R-:W-:Y:S05]  /*1810*/  BSYNC.RECONVERGENT B1 ;  /* 0x0000000000017941 */ /* 0x000fea0003800200 */
.L_x_72:
[----:B------:R-:W-:-:S04]  /*1820*/  MOV R11, 0x0 ;  /* 0x00000000000b7802 */ /* 0x000fc80000000f00 */
[----:B01----:R-:W-:Y:S05]  /*1830*/  RET.REL.NODEC R10 `(softmax_forward_kernel52) ;  /* 0xffffffe40af07950 */ /* 0x003fea0003c3ffff */
.L_x_76:
        /* <DEDUP_REMOVED lines=12> */
.L_x_459:


//--------------------- .text.softmax_autoregressive_nomask_backward_kernel8 --------------------------
	.section	.text.softmax_autoregressive_nomask_backward_kernel8,"ax",@progbits
	.align	128
        .global         softmax_autoregressive_nomask_backward_kernel8
        .type           softmax_autoregressive_nomask_backward_kernel8,@function
        .size           softmax_autoregressive_nomask_backward_kernel8,(.L_x_477 - softmax_autoregressive_nomask_backward_kernel8)
        .other          softmax_autoregressive_nomask_backward_kernel8,@"STO_CUDA_ENTRY STV_DEFAULT"
softmax_autoregressive_nomask_backward_kernel8:
.text.softmax_autoregressive_nomask_backward_kernel8:
[----:B------:R-:W-:Y:S01]  /*0000*/  LDC R1, c[0x0][0x37c] ;  /* 0x0000df00ff017b82 */ /* 0x000fe20000000800 */
[----:B------:R-:W0:Y:S01]  /*0010*/  S2R R2, SR_TID.Y ;  /* 0x0000000000027919 */ /* 0x000e220000002200 */
[----:B------:R-:W1:Y:S06]  /*0020*/  LDCU UR9, c[0x0][0x360] ;  /* 0x00006c00ff0977ac */ /* 0x000e6c0008000800 */
[----:B------:R-:W2:Y:S01]  /*0030*/  S2UR UR4, SR_CTAID.Y ;  /* 0x00000000000479c3 */ /* 0x000ea20000002600 */
[----:B------:R-:W-:Y:S01]  /*0040*/  HFMA2 R3, -RZ, RZ, 0, 0 ;  /* 0x00000000ff037431 */ /* 0x000fe200000001ff */
[----:B------:R-:W0:Y:S01]  /*0050*/  S2R R9, SR_TID.Z ;  /* 0x0000000000097919 */ /* 0x000e220000002300 */
[----:B------:R-:W0:Y:S01]  /*0060*/  LDCU UR10, c[0x0][0x364] ;  /* 0x00006c80ff0a77ac */ /* 0x000e220008000800 */
[----:B------:R-:W3:Y:S01]  /*0070*/  S2R R13, SR_TID.X ;  /* 0x00000000000d7919 */ /* 0x000ee20000002100 */
[----:B------:R-:W2:Y:S03]  /*0080*/  LDCU UR8, c[0x0][0x39c] ;  /* 0x00007380ff0877ac */ /* 0x000ea60008000800 */
[----:B------:R-:W4:Y:S01]  /*0090*/  S2UR UR6, SR_CgaCtaId ;  /* 0x00000000000679c3 */ /* 0x000f220000008800 */
[----:B------:R-:W-:-:S07]  /*00a0*/  UMOV UR5, 0x400 ;  /* 0x0000040000057882 */ /* 0x000fce0000000000 */
[----:B------:R-:W5:Y:S01]  /*00b0*/  S2UR UR7, SR_CTAID.X ;  /* 0x00000000000779c3 */ /* 0x000f620000002500 */
[----:B--2---:R-:W-:Y:S02]  /*00c0*/  UIMAD UR4, UR4, UR8, URZ ;  /* 0x00000008040472a4 */ /* 0x004fe4000f8e02ff */
[----:B----4-:R-:W-:Y:S01]  /*00d0*/  ULEA UR6, UR6, UR5, 0x18 ;  /* 0x0000000506067291 */ /* 0x010fe2000f8ec0ff */
[C-C-:B0-----:R-:W-:Y:S01]  /*00e0*/  IMAD R0, R9.reuse, UR10, R2.reuse ;  /* 0x0000000a09007c24 */ /* 0x141fe2000f8e0202 */
[----:B------:R-:W-:Y:S01]  /*00f0*/  UIMAD UR5, UR4, UR8, URZ ;  /* 0x00000008040572a4 */ /* 0x000fe2000f8e02ff */
[----:B------:R-:W-:Y:S01]  /*0100*/  IMAD.WIDE.U32 R2, R9, UR10, R2 ;  /* 0x0000000a09027c25 */ /* 0x000fe2000f8e0002 */
[----:B------:R-:W0:Y:S03]  /*0110*/  LDCU.64 UR10, c[0x0][0x358] ;  /* 0x00006b00ff0a77ac */ /* 0x000e260008000a00 */
[----:B-1----:R-:W-:Y:S01]  /*0120*/  IMAD R4, R0, UR9, RZ ;  /* 0x0000000900047c24 */ /* 0x002fe2000f8e02ff */
[----:B------:R-:W-:-:S02]  /*0130*/  USHF.R.S32.HI UR12, URZ, 0x1f, UR5 ;  /* 0x0000001fff0c7899 */ /* 0x000fc40008011405 */
[----:B------:R-:W-:Y:S01]  /*0140*/  MOV R10, UR5 ;  /* 0x00000005000a7c02 */ /* 0x000fe20008000f00 */
[----:B-----5:R-:W-:Y:S01]  /*0150*/  USHF.L.U32 UR4, UR7, 0x2, URZ ;  /* 0x0000000207047899 */ /* 0x020fe200080006ff */
[----:B---3--:R-:W-:Y:S01]  /*0160*/  IMAD.IADD R0, R4, 0x1, R13 ;  /* 0x0000000104007824 */ /* 0x008fe200078e020d */
[----:B------:R-:W-:Y:S01]  /*0170*/  LOP3.LUT R4, RZ, R4, RZ, 0x33, !PT ;  /* 0x00000004ff047212 */ /* 0x000fe200078e33ff */
[----:B------:R-:W-:Y:S01]  /*0180*/  IMAD R3, R3, UR9, RZ ;  /* 0x0000000903037c24 */ /* 0x000fe2000f8e02ff */
[----:B------:R-:W-:Y:S01]  /*0190*/  ULOP3.LUT UR4, URZ, UR4, URZ, 0x33, !UPT ;  /* 0x00000004ff047292 */ /* 0x000fe2000f8e33ff */
[C---:B------:R-:W-:Y:S02]  /*01a0*/  VIADD R6, R0.reuse, 0x20 ;  /* 0x0000002000067836 */ /* 0x040fe40000000000 */
[C---:B------:R-:W-:Y:S01]  /*01b0*/  IMAD.SHL.U32 R5, R0.reuse, 0x800, RZ ;  /* 0x0000080000057824 */ /* 0x040fe200078e00ff */
[----:B------:R-:W-:Y:S01]  /*01c0*/  UIADD3 UR7, UPT, UPT, UR4, UR8, URZ ;  /* 0x0000000804077290 */ /* 0x000fe2000fffe0ff */
[----:B------:R-:W-:Y:S01]  /*01d0*/  IMAD.SHL.U32 R8, R0, 0x4, RZ ;  /* 0x0000000400087824 */ /* 0x000fe200078e00ff */
[----:B------:R-:W-:Y:S01]  /*01e0*/  VIMNMX R7, PT, PT, R6, UR8, !PT ;  /* 0x0000000806077c48 */ /* 0x000fe2000ffe0100 */
[----:B------:R-:W-:Y:S01]  /*01f0*/  IMAD.U32 R11, RZ, RZ, UR12 ;  /* 0x0000000cff0b7e24 */ /* 0x000fe2000f8e00ff */
[----:B------:R-:W-:Y:S01]  /*0200*/  ISETP.GT.U32.AND P0, PT, R5, 0xffff, PT ;  /* 0x0000ffff0500780c */ /* 0x000fe20003f04070 */
[----:B------:R-:W-:Y:S01]  /*0210*/  UMOV UR4, URZ ;  /* 0x000000ff00047c82 */ /* 0x000fe20008000000 */
[----:B------:R-:W-:Y:S01]  /*0220*/  IADD3 R7, PT, PT, -R13, R7, R4 ;  /* 0x000000070d077210 */ /* 0x000fe20007ffe104 */
[----:B------:R-:W-:Y:S01]  /*0230*/  IMAD.WIDE.U32 R10, R2, UR9, R10 ;  /* 0x00000009020a7c25 */ /* 0x000fe2000f8e000a */
[----:B------:R-:W-:-:S02]  /*0240*/  LOP3.LUT R8, R8, 0x7c, RZ, 0xc0, !PT ;  /* 0x0000007c08087812 */ /* 0x000fc400078ec0ff */
[----:B------:R-:W-:Y:S02]  /*0250*/  LEA.HI R12, R7, 0x1, RZ, 0x1b ;  /* 0x00000001070c7811 */ /* 0x000fe400078fd8ff */
[----:B------:R-:W-:Y:S02]  /*0260*/  SHF.R.U32.HI R5, RZ, 0xe, R5 ;  /* 0x0000000eff057819 */ /* 0x000fe40000011605 */
[C---:B------:R-:W-:Y:S02]  /*0270*/  LOP3.LUT R9, R12.reuse, 0x7, RZ, 0xc0, !PT ;  /* 0x000000070c097812 */ /* 0x040fe400078ec0ff */
[C---:B------:R-:W-:Y:S01]  /*0280*/  LOP3.LUT R4, R12.reuse, 0xf, RZ, 0xc0, !PT ;  /* 0x0000000f0c047812 */ /* 0x040fe200078ec0ff */
[----:B------:R1:W-:Y:S01]  /*0290*/  @!P0 STS [R8+UR6], RZ ;  /* 0x000000ff08008988 */ /* 0x0003e20008000806 */
[----:B------:R-:W-:Y:S02]  /*02a0*/  IADD3 R9, PT, PT, R9, -0x1, RZ ;  /* 0xffffffff09097810 */ /* 0x000fe40007ffe0ff */
[----:B------:R-:W-:Y:S01]  /*02b0*/  LOP3.LUT R12, R12, 0x3, RZ, 0xc0, !PT ;  /* 0x000000030c0c7812 */ /* 0x000fe200078ec0ff */
[----:B------:R-:W-:Y:S01]  /*02c0*/  VIADD R4, R4, 0xffffffff ;  /* 0xffffffff04047836 */ /* 0x000fe20000000000 */
[----:B------:R-:W-:-:S02]  /*02d0*/  ISETP.GE.U32.AND P0, PT, R9, 0x3, PT ;  /* 0x000000030900780c */ /* 0x000fc40003f06070 */
[----:B------:R-:W-:Y:S02]  /*02e0*/  IADD3 R9, P2, PT, R13, R10, RZ ;  /* 0x0000000a0d097210 */ /* 0x000fe40007f5e0ff */
[----:B------:R-:W-:-:S03]  /*02f0*/  ISETP.GE.U32.AND P1, PT, R4, 0x7, PT ;  /* 0x000000070400780c */ /* 0x000fc60003f26070 */
[----:B------:R-:W-:Y:S01]  /*0300*/  IMAD.X R10, R11, 0x1, R3, P2 ;  /* 0x000000010b0a7824 */ /* 0x000fe200010e0603 */
[----:B01----:R-:W-:-:S09]  /*0310*/  LOP3.LUT R11, R5, 0x3fffc, RZ, 0xc0, !PT ;  /* 0x0003fffc050b7812 */ /* 0x003fd200078ec0ff */
.L_x_91:
[----:B------:R-:W-:-:S06]  /*0320*/  UIADD3 UR8, UPT, UPT, UR7, -UR4, URZ ;  /* 0x8000000407087290 */ /* 0x000fcc000fffe0ff */
[----:B------:R-:W-:-:S13]  /*0330*/  ISETP.LE.AND P2, PT, RZ, UR8, PT ;  /* 0x00000008ff007c0c */ /* 0x000fda000bf43270 */
[----:B0123--:R-:W-:Y:S05]  /*0340*/  @!P2 EXIT ;  /* 0x000000000000a94d */ /* 0x00ffea0003800000 */
[----:B------:R-:W0:Y:S01]  /*0350*/  LDCU UR18, c[0x0][0x39c] ;  /* 0x00007380ff1277ac */ /* 0x000e220008000800 */
[----:B------:R-:W-:Y:S01]  /*0360*/  BSSY.RECONVERGENT B0, `(.L_x_77) ;  /* 0x00000bd000007945 */ /* 0x000fe20003800200 */
[----:B------:R-:W-:Y:S01]  /*0370*/  IMAD.MOV.U32 R16, RZ, RZ, RZ ;  /* 0x000000ffff107224 */ /* 0x000fe200078e00ff */
[----:B------:R-:W-:Y:S02]  /*0380*/  USHF.R.S32.HI UR9, URZ, 0x1f, UR5 ;  /* 0x0000001fff097899 */ /* 0x000fe40008011405 */
[----:B------:R-:W-:Y:S01]  /*0390*/  UIADD3 UR4, UPT, UPT, UR4, 0x1, URZ ;  /* 0x0000000104047890 */ /* 0x000fe2000fffe0ff */
[----:B0-----:R-:W-:Y:S01]  /*03a0*/  ISETP.GE.AND P2, PT, R0, UR18, PT ;  /* 0x0000001200007c0c */ /* 0x001fe2000bf46270 */
[----:B------:R-:W-:-:S04]  /*03b0*/  UIMAD UR8, UR8, UR18, URZ ;  /* 0x00000012080872a4 */ /* 0x000fc8000f8e02ff */
[----:B------:R-:W-:Y:S02]  /*03c0*/  USHF.R.S32.HI UR16, URZ, 0x1f, UR8 ;  /* 0x0000001fff107899 */ /* 0x000fe40008011408 */
[----:B------:R-:W-:-:S04]  /*03d0*/  UIADD3 UR17, UP0, UPT, UR5, UR8, URZ ;  /* 0x0000000805117290 */ /* 0x000fc8000ff1e0ff */
[----:B------:R-:W-:Y:S02]  /*03e0*/  UIADD3.X UR9, UPT, UPT, UR9, UR16, URZ, UP0, !UPT ;  /* 0x0000001009097290 */ /* 0x000fe400087fe4ff */
[----:B------:R-:W-:Y:S01]  /*03f0*/  UISETP.NE.AND UP0, UPT, UR4, 0x4, UPT ;  /* 0x000000040400788c */ /* 0x000fe2000bf05270 */
[----:B------:R-:W-:Y:S10]  /*0400*/  @P2 BRA `(.L_x_78) ;  /* 0x0000000800c82947 */ /* 0x000ff40003800000 */
[C---:B------:R-:W-:Y:S01]  /*0410*/  ISETP.GE.U32.AND P3, PT, R7.reuse, 0x1e0, PT ;  /* 0x000001e00700780c */ /* 0x040fe20003f66070 */
[----:B------:R-:W-:Y:S01]  /*0420*/  BSSY.RECONVERGENT B1, `(.L_x_79) ;  /* 0x0000053000017945 */ /* 0x000fe20003800200 */
[----:B------:R-:W-:Y:S01]  /*0430*/  LEA.HI R14, R7, 0x1, RZ, 0x1b ;  /* 0x00000001070e7811 */ /* 0x000fe200078fd8ff */
[----:B------:R-:W-:Y:S02]  /*0440*/  HFMA2 R16, -RZ, RZ, 0, 0 ;  /* 0x00000000ff107431 */ /* 0x000fe400000001ff */
[----:B------:R-:W-:Y:S01]  /*0450*/  IMAD.MOV.U32 R13, RZ, RZ, R0 ;  /* 0x000000ffff0d7224 */ /* 0x000fe200078e0000 */
[----:B------:R-:W-:-:S07]  /*0460*/  LOP3.LUT R24, R14, 0xf, RZ, 0xc0, !PT ;  /* 0x0000000f0e187812 */ /* 0x000fce00078ec0ff */
[----:B------:R-:W-:Y:S05]  /*0470*/  @!P3 BRA `(.L_x_80) ;  /* 0x000000040034b947 */ /* 0x000fea0003800000 */
[----:B------:R-:W0:Y:S01]  /*0480*/  LDCU.64 UR12, c[0x0][0x390] ;  /* 0x00007200ff0c77ac */ /* 0x000e220008000a00 */
[----:B------:R-:W-:Y:S01]  /*0490*/  IADD3 R19, P3, PT, R9, UR8, RZ ;  /* 0x0000000809137c10 */ /* 0x000fe2000ff7e0ff */
[----:B------:R-:W-:Y:S01]  /*04a0*/  IMAD.MOV.U32 R13, RZ, RZ, R0 ;  /* 0x000000ffff0d7224 */ /* 0x000fe200078e0000 */
[----:B------:R-:W-:Y:S01]  /*04b0*/  MOV R16, RZ ;  /* 0x000000ff00107202 */ /* 0x000fe20000000f00 */
[----:B------:R-:W1:Y:S01]  /*04c0*/  LDCU.64 UR14, c[0x0][0x388] ;  /* 0x00007100ff0e77ac */ /* 0x000e620008000a00 */
[----:B------:R-:W-:Y:S01]  /*04d0*/  IADD3.X R2, PT, PT, R10, UR16, RZ, P3, !PT ;  /* 0x000000100a027c10 */ /* 0x000fe20009ffe4ff */
[----:B------:R-:W-:-:S03]  /*04e0*/  IMAD.SHL.U32 R18, R19, 0x4, RZ ;  /* 0x0000000413127824 */ /* 0x000fc600078e00ff */
[----:B------:R-:W-:Y:S02]  /*04f0*/  SHF.L.U64.HI R19, R19, 0x2, R2 ;  /* 0x0000000213137819 */ /* 0x000fe40000010202 */
[----:B------:R-:W-:-:S04]  /*0500*/  LEA.HI R2, R7, 0x1, RZ, 0x1b ;  /* 0x0000000107027811 */ /* 0x000fc800078fd8ff */
[----:B------:R-:W-:Y:S02]  /*0510*/  LOP3.LUT R2, R2, 0xffffff0, RZ, 0xc0, !PT ;  /* 0x0ffffff002027812 */ /* 0x000fe400078ec0ff */
[----:B0-----:R-:W-:-:S03]  /*0520*/  IADD3 R17, P3, PT, R18, UR12, RZ ;  /* 0x0000000c12117c10 */ /* 0x001fc6000ff7e0ff */
[----:B------:R-:W-:Y:S01]  /*0530*/  IMAD.MOV R15, RZ, RZ, -R2 ;  /* 0x000000ffff0f7224 */ /* 0x000fe200078e0a02 */
[----:B-1----:R-:W-:Y:S02]  /*0540*/  IADD3 R18, P5, PT, R18, UR14, RZ ;  /* 0x0000000e12127c10 */ /* 0x002fe4000ffbe0ff */
[----:B------:R-:W-:Y:S02]  /*0550*/  IADD3 R17, P4, PT, R17, 0x400, RZ ;  /* 0x0000040011117810 */ /* 0x000fe40007f9e0ff */
[----:B------:R-:W-:Y:S02]  /*0560*/  IADD3 R18, P6, PT, R18, 0x400, RZ ;  /* 0x0000040012127810 */ /* 0x000fe40007fde0ff */
[--C-:B------:R-:W-:Y:S02]  /*0570*/  IADD3.X R20, PT, PT, RZ, UR13, R19.reuse, P4, P3 ;  /* 0x0000000dff147c10 */ /* 0x100fe4000a7e6413 */
[----:B------:R-:W-:-:S09]  /*0580*/  IADD3.X R19, PT, PT, RZ, UR15, R19, P6, P5 ;  /* 0x0000000fff137c10 */ /* 0x000fd2000b7ea413 */
.L_x_81:
        /* <DEDUP_REMOVED lines=15> */
[----:B------:R-:W2:Y:S01]  /*0680*/  LDG.E R19, desc[UR10][R2.64+-0x180] ;  /* 0xfffe800a02137981 */ /* 0x000ea2000c1e1900 */
[----:B---3--:R-:W-:-:S03]  /*0690*/  FFMA R23, R23, R26, R18 ;  /* 0x0000001a17177223 */ /* 0x008fc60000000012 */
[----:B------:R-:W3:Y:S01]  /*06a0*/  LDG.E R18, desc[UR10][R4.64+-0x180] ;  /* 0xfffe800a04127981 */ /* 0x000ee2000c1e1900 */
[----:B----4-:R-:W-:-:S03]  /*06b0*/  FFMA R26, R20, R21, R23 ;  /* 0x00000015141a7223 */ /* 0x010fc60000000017 */
[----:B------:R-:W4:Y:S04]  /*06c0*/  LDG.E R20, desc[UR10][R4.64+-0x100] ;  /* 0xffff000a04147981 */ /* 0x000f28000c1e1900 */
[----:B------:R-:W4:Y:S01]  /*06d0*/  LDG.E R21, desc[UR10][R2.64+-0x100] ;  /* 0xffff000a02157981 */ /* 0x000f22000c1e1900 */
[----:B-----5:R-:W-:-:S03]  /*06e0*/  FFMA R17, R17, R22, R26 ;  /* 0x0000001611117223 */ /* 0x020fc6000000001a */
[----:B------:R-:W5:Y:S04]  /*06f0*/  LDG.E R22, desc[UR10][R4.64+-0x80] ;  /* 0xffff800a04167981 */ /* 0x000f68000c1e1900 */
[----:B------:R-:W5:Y:S01]  /*0700*/  LDG.E R23, desc[UR10][R2.64+-0x80] ;  /* 0xffff800a02177981 */ /* 0x000f62000c1e1900 */
[----:B--2---:R-:W-:-:S03]  /*0710*/  FFMA R25, R16, R25, R17 ;  /* 0x0000001910197223 */ /* 0x004fc60000000011 */
[----:B------:R-:W2:Y:S04]  /*0720*/  LDG.E R16, desc[UR10][R4.64] ;  /* 0x0000000a04107981 */ /* 0x000ea8000c1e1900 */
[----:B------:R-:W2:Y:S01]  /*0730*/  LDG.E R17, desc[UR10][R2.64] ;  /* 0x0000000a02117981 */ /* 0x000ea2000c1e1900 */
[----:B---3--:R-:W-:-:S03]  /*0740*/  FFMA R25, R18, R19, R25 ;  /* 0x0000001312197223 */ /* 0x008fc60000000019 */
[----:B------:R-:W3:Y:S04]  /*0750*/  LDG.E R18, desc[UR10][R4.64+0x80] ;  /* 0x0000800a04127981 */ /* 0x000ee8000c1e1900 */
        /* <DEDUP_REMOVED lines=19> */
[----:B------:R-:W-:-:S05]  /*0890*/  VIADD R15, R15, 0x10 ;  /* 0x000000100f0f7836 */ /* 0x000fca0000000000 */
[----:B------:R-:W-:Y:S01]  /*08a0*/  ISETP.NE.AND P3, PT, R15, RZ, PT ;  /* 0x000000ff0f00720c */ /* 0x000fe20003f65270 */
[----:B------:R-:W-:Y:S02]  /*08b0*/  VIADD R13, R13, 0x200 ;  /* 0x000002000d0d7836 */ /* 0x000fe40000000000 */
[----:B--2---:R-:W-:-:S04]  /*08c0*/  FFMA R17, R16, R17, R25 ;  /* 0x0000001110117223 */ /* 0x004fc80000000019 */
[----:B---3--:R-:W-:Y:S01]  /*08d0*/  FFMA R16, R18, R19, R17 ;  /* 0x0000001312107223 */ /* 0x008fe20000000011 */
[----:B------:R-:W-:Y:S02]  /*08e0*/  IADD3 R17, P4, PT, R4, 0x800, RZ ;  /* 0x0000080004117810 */ /* 0x000fe40007f9e0ff */
[----:B------:R-:W-:-:S04]  /*08f0*/  IADD3 R18, P5, PT, R2, 0x800, RZ ;  /* 0x0000080002127810 */ /* 0x000fc80007fbe0ff */
[----:B------:R-:W-:Y:S01]  /*0900*/  IADD3.X R19, PT, PT, RZ, R3, RZ, P5, !PT ;  /* 0x00000003ff137210 */ /* 0x000fe20002ffe4ff */
[----:B----4-:R-:W-:Y:S01]  /*0910*/  FFMA R21, R21, R20, R16 ;  /* 0x0000001415157223 */ /* 0x010fe20000000010 */
[----:B------:R-:W-:-:S03]  /*0920*/  IMAD.X R20, RZ, RZ, R5, P4 ;  /* 0x000000ffff147224 */ /* 0x000fc600020e0605 */
[----:B-----5:R-:W-:Y:S01]  /*0930*/  FFMA R16, R22, R23, R21 ;  /* 0x0000001716107223 */ /* 0x020fe20000000015 */
[----:B------:R-:W-:Y:S06]  /*0940*/  @P3 BRA `(.L_x_81) ;  /* 0xfffffffc00103947 */ /* 0x000fec000383ffff */
.L_x_80:
[----:B------:R-:W-:Y:S05]  /*0950*/  BSYNC.RECONVERGENT B1 ;  /* 0x0000000000017941 */ /* 0x000fea0003800200 */
.L_x_79:
[----:B------:R-:W-:-:S13]  /*0960*/  ISETP.NE.AND P3, PT, R24, RZ, PT ;  /* 0x000000ff1800720c */ /* 0x000fda0003f65270 */
[----:B------:R-:W-:Y:S05]  /*0970*/  @!P3 BRA `(.L_x_78) ;  /* 0x00000004006cb947 */ /* 0x000fea0003800000 */
[----:B------:R-:W-:Y:S01]  /*0980*/  LOP3.LUT R14, R14, 0x7, RZ, 0xc0, !PT ;  /* 0x000000070e0e7812 */ /* 0x000fe200078ec0ff */
[----:B------:R-:W-:Y:S03]  /*0990*/  BSSY.RECONVERGENT B1, `(.L_x_82) ;  /* 0x0000026000017945 */ /* 0x000fe60003800200 */
[----:B------:R-:W-:Y:S01]  /*09a0*/  ISETP.NE.AND P3, PT, R14, RZ, PT ;  /* 0x000000ff0e00720c */ /* 0x000fe20003f65270 */
[----:B------:R-:W-:-:S12]  /*09b0*/  @!P1 BRA `(.L_x_83) ;  /* 0x00000000008c9947 */ /* 0x000fd80003800000 */
[----:B------:R-:W0:Y:S01]  /*09c0*/  LDCU.64 UR12, c[0x0][0x390] ;  /* 0x00007200ff0c77ac */ /* 0x000e220008000a00 */
[----:B------:R-:W-:Y:S01]  /*09d0*/  IADD3 R5, P4, PT, R13, UR17, RZ ;  /* 0x000000110d057c10 */ /* 0x000fe2000ff9e0ff */
[----:B------:R-:W1:Y:S03]  /*09e0*/  LDCU.64 UR14, c[0x0][0x388] ;  /* 0x00007100ff0e77ac */ /* 0x000e660008000a00 */
[----:B------:R-:W-:Y:S01]  /*09f0*/  IADD3.X R2, PT, PT, RZ, UR9, RZ, P4, !PT ;  /* 0x00000009ff027c10 */ /* 0x000fe2000a7fe4ff */
[----:B------:R-:W-:-:S03]  /*0a00*/  IMAD.SHL.U32 R4, R5, 0x4, RZ ;  /* 0x0000000405047824 */ /* 0x000fc600078e00ff */
[----:B------:R-:W-:Y:S02]  /*0a10*/  SHF.L.U64.HI R5, R5, 0x2, R2 ;  /* 0x0000000205057819 */ /* 0x000fe40000010202 */
[C---:B0-----:R-:W-:Y:S02]  /*0a20*/  IADD3 R2, P4, PT, R4.reuse, UR12, RZ ;  /* 0x0000000c04027c10 */ /* 0x041fe4000ff9e0ff */
[----:B-1----:R-:W-:Y:S02]  /*0a30*/  IADD3 R4, P5, PT, R4, UR14, RZ ;  /* 0x0000000e04047c10 */ /* 0x002fe4000ffbe0ff */
        /* <DEDUP_REMOVED lines=12> */
[----:B------:R-:W5:Y:S04]  /*0b00*/  LDG.E R27, desc[UR10][R4.64+0x300] ;  /* 0x0003000a041b7981 */ /* 0x000f68000c1e1900 */
[----:B------:R-:W5:Y:S04]  /*0b10*/  LDG.E R25, desc[UR10][R2.64+0x380] ;  /* 0x0003800a02197981 */ /* 0x000f68000c1e1900 */
[----:B------:R-:W5:Y:S01]  /*0b20*/  LDG.E R26, desc[UR10][R4.64+0x380] ;  /* 0x0003800a041a7981 */ /* 0x000f62000c1e1900 */
[----:B--2---:R-:W-:-:S03]  /*0b30*/  FFMA R29, R23, R24, R16 ;  /* 0x00000018171d7223 */ /* 0x004fc60000000010 */
[----:B------:R-:W2:Y:S04]  /*0b40*/  LDG.E R23, desc[UR10][R2.64+0x280] ;  /* 0x0002800a02177981 */ /* 0x000ea8000c1e1900 */
[----:B------:R-:W2:Y:S04]  /*0b50*/  LDG.E R24, desc[UR10][R4.64+0x280] ;  /* 0x0002800a04187981 */ /* 0x000ea8000c1e1900 */
[----:B------:R-:W2:Y:S01]  /*0b60*/  LDG.E R16, desc[UR10][R2.64+0x300] ;  /* 0x0003000a02107981 */ /* 0x000ea2000c1e1900 */
[----:B---3--:R-:W-:-:S04]  /*0b70*/  FFMA R14, R14, R15, R29 ;  /* 0x0000000f0e0e7223 */ /* 0x008fc8000000001d */
[----:B----4-:R-:W-:-:S04]  /*0b80*/  FFMA R14, R17, R18, R14 ;  /* 0x00000012110e7223 */ /* 0x010fc8000000000e */
[----:B-----5:R-:W-:-:S04]  /*0b90*/  FFMA R14, R19, R20, R14 ;  /* 0x00000014130e7223 */ /* 0x020fc8000000000e */
[----:B------:R-:W-:Y:S01]  /*0ba0*/  FFMA R14, R21, R22, R14 ;  /* 0x00000016150e7223 */ /* 0x000fe2000000000e */
[----:B------:R-:W-:-:S03]  /*0bb0*/  IADD3 R13, PT, PT, R13, 0x100, RZ ;  /* 0x000001000d0d7810 */ /* 0x000fc60007ffe0ff */
[----:B--2---:R-:W-:-:S04]  /*0bc0*/  FFMA R23, R23, R24, R14 ;  /* 0x0000001817177223 */ /* 0x004fc8000000000e */
[----:B------:R-:W-:-:S04]  /*0bd0*/  FFMA R16, R16, R27, R23 ;  /* 0x0000001b10107223 */ /* 0x000fc80000000017 */
[----:B------:R-:W-:-:S07]  /*0be0*/  FFMA R16, R25, R26, R16 ;  /* 0x0000001a19107223 */ /* 0x000fce0000000010 */
.L_x_83:
[----:B------:R-:W-:Y:S05]  /*0bf0*/  BSYNC.RECONVERGENT B1 ;  /* 0x0000000000017941 */ /* 0x000fea0003800200 */
.L_x_82:
[----:B------:R-:W-:Y:S05]  /*0c00*/  @!P3 BRA `(.L_x_78) ;  /* 0x0000000000c8b947 */ /* 0x000fea0003800000 */
[----:B------:R-:W-:Y:S01]  /*0c10*/  BSSY.RECONVERGENT B1, `(.L_x_84) ;  /* 0x000001a000017945 */ /* 0x000fe20003800200 */
[----:B------:R-:W-:-:S03]  /*0c20*/  ISETP.NE.AND P3, PT, R12, RZ, PT ;  /* 0x000000ff0c00720c */ /* 0x000fc60003f65270 */
[----:B------:R-:W-:Y:S10]  /*0c30*/  @!P0 BRA `(.L_x_85) ;  /* 0x00000000005c8947 */ /* 0x000ff40003800000 */
[----:B------:R-:W0:Y:S01]  /*0c40*/  LDCU.64 UR12, c[0x0][0x390] ;  /* 0x00007200ff0c77ac */ /* 0x000e220008000a00 */
[----:B------:R-:W-:Y:S01]  /*0c50*/  IADD3 R2, P4, PT, R13, UR17, RZ ;  /* 0x000000110d027c10 */ /* 0x000fe2000ff9e0ff */
[----:B------:R-:W1:Y:S03]  /*0c60*/  LDCU.64 UR14, c[0x0][0x388] ;  /* 0x00007100ff0e77ac */ /* 0x000e660008000a00 */
[----:B------:R-:W-:Y:S01]  /*0c70*/  SHF.L.U32 R4, R2, 0x2, RZ ;  /* 0x0000000202047819 */ /* 0x000fe200000006ff */
[----:B------:R-:W-:-:S05]  /*0c80*/  IMAD.X R3, RZ, RZ, UR9, P4 ;  /* 0x00000009ff037e24 */ /* 0x000fca000a0e06ff */
        /* <DEDUP_REMOVED lines=13> */
[----:B------:R-:W-:-:S02]  /*0d60*/  VIADD R13, R13, 0x80 ;  /* 0x000000800d0d7836 */ /* 0x000fc40000000000 */
[----:B--2---:R-:W-:-:S04]  /*0d70*/  FFMA R14, R15, R14, R16 ;  /* 0x0000000e0f0e7223 */ /* 0x004fc80000000010 */
[----:B---3--:R-:W-:-:S04]  /*0d80*/  FFMA R14, R17, R18, R14 ;  /* 0x00000012110e7223 */ /* 0x008fc8000000000e */
[----:B----4-:R-:W-:-:S04]  /*0d90*/  FFMA R14, R19, R20, R14 ;  /* 0x00000014130e7223 */ /* 0x010fc8000000000e */
[----:B-----5:R-:W-:-:S07]  /*0da0*/  FFMA R16, R21, R22, R14 ;  /* 0x0000001615107223 */ /* 0x020fce000000000e */
.L_x_85:
[----:B------:R-:W-:Y:S05]  /*0db0*/  BSYNC.RECONVERGENT B1 ;  /* 0x0000000000017941 */ /* 0x000fea0003800200 */
.L_x_84:
[----:B------:R-:W-:Y:S05]  /*0dc0*/  @!P3 BRA `(.L_x_78) ;  /* 0x000000000058b947 */ /* 0x000fea0003800000 */
        /* <DEDUP_REMOVED lines=22> */
.L_x_78:
[----:B------:R-:W-:Y:S05]  /*0f30*/  BSYNC.RECONVERGENT B0 ;  /* 0x0000000000007941 */ /* 0x000fea0003800200 */
.L_x_77:
[----:B------:R-:W0:Y:S01]  /*0f40*/  SHFL.BFLY PT, R3, R16, 0x10, 0x1f ;  /* 0x0e001f0010037f89 */ /* 0x000e2200000e0000 */
[----:B------:R-:W1:Y:S01]  /*0f50*/  LDCU UR8, c[0x0][0x3a0] ;  /* 0x00007400ff0877ac */ /* 0x000e620008000800 */
[----:B------:R-:W-:Y:S01]  /*0f60*/  BSSY.RECONVERGENT B0, `(.L_x_86) ;  /* 0x000006c000007945 */ /* 0x000fe20003800200 */
[----:B------:R-:W2:Y:S01]  /*0f70*/  LDCU.64 UR22, c[0x0][0x390] ;  /* 0x00007200ff1677ac */ /* 0x000ea20008000a00 */
[----:B------:R-:W3:Y:S01]  /*0f80*/  LDCU.128 UR24, c[0x0][0x380] ;  /* 0x00007000ff1877ac */ /* 0x000ee20008000c00 */
        /* <DEDUP_REMOVED lines=9> */
[----:B------:R-:W-:Y:S01]  /*1020*/  STS [R11+UR6], R14 ;  /* 0x0000000e0b007988 */ /* 0x000fe20008000806 */
[----:B------:R-:W-:Y:S06]  /*1030*/  BAR.SYNC.DEFER_BLOCKING 0x0 ;  /* 0x0000000000007b1d */ /* 0x000fec0000010000 */
[----:B------:R-:W0:Y:S04]  /*1040*/  LDS R13, [R8+UR6] ;  /* 0x00000006080d7984 */ /* 0x000e280008000800 */
        /* <DEDUP_REMOVED lines=11> */
[----:B------:R-:W-:Y:S01]  /*1100*/  ISETP.NE.AND P2, PT, R12, RZ, PT ;  /* 0x000000ff0c00720c */ /* 0x000fe20003f45270 */
[----:B------:R-:W-:Y:S01]  /*1110*/  BSSY.RECONVERGENT B1, `(.L_x_88) ;  /* 0x0000029000017945 */ /* 0x000fe20003800200 */
[----:B------:R-:W-:-:S11]  /*1120*/  MOV R17, R0 ;  /* 0x0000000000117202 */ /* 0x000fd60000000f00 */
[----:B------:R-:W-:Y:S05]  /*1130*/  @!P2 BRA `(.L_x_89) ;  /* 0x000000000098a947 */ /* 0x000fea0003800000 */
[----:B------:R-:W0:Y:S01]  /*1140*/  LDCU.128 UR12, c[0x0][0x380] ;  /* 0x00007000ff0c77ac */ /* 0x000e220008000c00 */
[----:B------:R-:W-:Y:S01]  /*1150*/  IADD3 R19, P2, PT, R0, UR17, RZ ;  /* 0x0000001100137c10 */ /* 0x000fe2000ff5e0ff */
[----:B------:R-:W1:Y:S01]  /*1160*/  LDC R16, c[0x0][0x3a0] ;  /* 0x0000e800ff107b82 */ /* 0x000e620000000800 */
[----:B------:R-:W2:Y:S02]  /*1170*/  LDCU.64 UR20, c[0x0][0x390] ;  /* 0x00007200ff1477ac */ /* 0x000ea40008000a00 */
[----:B------:R-:W-:Y:S01]  /*1180*/  SHF.L.U32 R17, R19, 0x2, RZ ;  /* 0x0000000213117819 */ /* 0x000fe200000006ff */
[----:B------:R-:W-:-:S05]  /*1190*/  IMAD.X R2, RZ, RZ, UR9, P2 ;  /* 0x00000009ff027e24 */ /* 0x000fca00090e06ff */
[----:B------:R-:W-:Y:S02]  /*11a0*/  SHF.L.U64.HI R19, R19, 0x2, R2 ;  /* 0x0000000213137819 */ /* 0x000fe40000010202 */
[C---:B0-----:R-:W-:Y:S02]  /*11b0*/  IADD3 R4, P3, PT, R17.reuse, UR14, RZ ;  /* 0x0000000e11047c10 */ /* 0x041fe4000ff7e0ff */
[----:B--2---:R-:W-:Y:S02]  /*11c0*/  IADD3 R14, P2, PT, R17, UR20, RZ ;  /* 0x00000014110e7c10 */ /* 0x004fe4000ff5e0ff */
[C---:B------:R-:W-:Y:S02]  /*11d0*/  IADD3.X R5, PT, PT, R19.reuse, UR15, RZ, P3, !PT ;  /* 0x0000000f13057c10 */ /* 0x040fe40009ffe4ff */
[----:B------:R-:W-:-:S03]  /*11e0*/  IADD3.X R15, PT, PT, R19, UR21, RZ, P2, !PT ;  /* 0x00000015130f7c10 */ /* 0x000fc600097fe4ff */
[----:B------:R-:W2:Y:S04]  /*11f0*/  LDG.E.EF R2, desc[UR10][R4.64] ;  /* 0x0000000a04027981 */ /* 0x000ea8000c0e1900 */
[----:B------:R-:W3:Y:S01]  /*1200*/  LDG.E.EF R3, desc[UR10][R14.64] ;  /* 0x0000000a0e037981 */ /* 0x000ee2000c0e1900 */
[----:B--2---:R-:W-:Y:S01]  /*1210*/  FADD R18, -R13, R2 ;  /* 0x000000020d127221 */ /* 0x004fe20000000100 */
[----:B------:R-:W-:-:S03]  /*1220*/  IADD3 R2, P2, PT, R17, UR12, RZ ;  /* 0x0000000c11027c10 */ /* 0x000fc6000ff5e0ff */
[----:B---3--:R-:W-:Y:S01]  /*1230*/  FMUL R17, R3, R18 ;  /* 0x0000001203117220 */ /* 0x008fe20000400000 */
[----:B------:R-:W-:Y:S02]  /*1240*/  IADD3.X R3, PT, PT, R19, UR13, RZ, P2, !PT ;  /* 0x0000000d13037c10 */ /* 0x000fe400097fe4ff */
[----:B------:R-:W-:Y:S01]  /*1250*/  ISETP.NE.AND P2, PT, R12, 0x1, PT ;  /* 0x000000010c00780c */ /* 0x000fe20003f45270 */
[----:B-1----:R-:W-:Y:S01]  /*1260*/  FMUL R19, R17, R16 ;  /* 0x0000001011137220 */ /* 0x002fe20000400000 */
[----:B------:R-:W-:-:S04]  /*1270*/  IMAD.MOV.U32 R17, RZ, RZ, R6 ;  /* 0x000000ffff117224 */ /* 0x000fc800078e0006 */
[----:B------:R0:W-:Y:S07]  /*1280*/  STG.E.EF desc[UR10][R2.64], R19 ;  /* 0x0000001302007986 */ /* 0x0001ee000c00190a */
[----:B------:R-:W-:Y:S05]  /*1290*/  @!P2 BRA `(.L_x_89) ;  /* 0x000000000040a947 */ /* 0x000fea0003800000 */
[----:B------:R-:W2:Y:S04]  /*12a0*/  LDG.E.EF R18, desc[UR10][R4.64+0x80] ;  /* 0x0000800a04127981 */ /* 0x000ea8000c0e1900 */
[----:B------:R-:W3:Y:S01]  /*12b0*/  LDG.E.EF R17, desc[UR10][R14.64+0x80] ;  /* 0x0000800a0e117981 */ /* 0x000ee2000c0e1900 */
[----:B------:R-:W-:Y:S01]  /*12c0*/  ISETP.NE.AND P2, PT, R12, 0x2, PT ;  /* 0x000000020c00780c */ /* 0x000fe20003f45270 */
[----:B--2---:R-:W-:-:S04]  /*12d0*/  FADD R18, -R13, R18 ;  /* 0x000000120d127221 */ /* 0x004fc80000000100 */
[----:B---3--:R-:W-:-:S04]  /*12e0*/  FMUL R17, R17, R18 ;  /* 0x0000001211117220 */ /* 0x008fc80000400000 */
[----:B0-----:R-:W-:Y:S01]  /*12f0*/  FMUL R19, R17, R16 ;  /* 0x0000001011137220 */ /* 0x001fe20000400000 */
[----:B------:R-:W-:-:S04]  /*1300*/  IADD3 R17, PT, PT, R0, 0x40, RZ ;  /* 0x0000004000117810 */ /* 0x000fc80007ffe0ff */
[----:B------:R1:W-:Y:S01]  /*1310*/  STG.E.EF desc[UR10][R2.64+0x80], R19 ;  /* 0x0000801302007986 */ /* 0x0003e2000c00190a */
[----:B------:R-:W-:Y:S05]  /*1320*/  @!P2 BRA `(.L_x_89) ;  /* 0x00000000001ca947 */ /* 0x000fea0003800000 */
[----:B------:R-:W2:Y:S04]  /*1330*/  LDG.E.EF R4, desc[UR10][R4.64+0x100] ;  /* 0x0001000a04047981 */ /* 0x000ea8000c0e1900 */
[----:B------:R-:W3:Y:S01]  /*1340*/  LDG.E.EF R14, desc[UR10][R14.64+0x100] ;  /* 0x0001000a0e0e7981 */ /* 0x000ee2000c0e1900 */
[----:B--2---:R-:W-:-:S04]  /*1350*/  FADD R17, -R13, R4 ;  /* 0x000000040d117221 */ /* 0x004fc80000000100 */
[----:B---3--:R-:W-:-:S04]  /*1360*/  FMUL R17, R14, R17 ;  /* 0x000000110e117220 */ /* 0x008fc80000400000 */
[----:B-1----:R-:W-:Y:S01]  /*1370*/  FMUL R19, R17, R16 ;  /* 0x0000001011137220 */ /* 0x002fe20000400000 */
[----:B------:R-:W-:-:S04]  /*1380*/  VIADD R17, R0, 0x60 ;  /* 0x0000006000117836 */ /* 0x000fc80000000000 */
[----:B------:R2:W-:Y:S03]  /*1390*/  STG.E.EF desc[UR10][R2.64+0x100], R19 ;  /* 0x0001001302007986 */ /* 0x0005e6000c00190a */
.L_x_89:
[----:B------:R-:W-:Y:S05]  /*13a0*/  BSYNC.RECONVERGENT B1 ;  /* 0x0000000000017941 */ /* 0x000fea0003800200 */
.L_x_88:
[----:B------:R-:W-:-:S13]  /*13b0*/  ISETP.GE.U32.AND P2, PT, R7, 0x60, PT ;  /* 0x000000600700780c */ /* 0x000fda0003f46070 */
[----:B------:R-:W-:Y:S05]  /*13c0*/  @!P2 BRA `(.L_x_87) ;  /* 0x000000000094a947 */ /* 0x000fea0003800000 */
.L_x_90:
[----:B0123--:R-:W-:-:S04]  /*13d0*/  IADD3 R19, P2, PT, R17, UR17, RZ ;  /* 0x0000001111137c10 */ /* 0x00ffc8000ff5e0ff */
[----:B------:R-:W-:Y:S01]  /*13e0*/  IADD3.X R2, PT, PT, RZ, UR9, RZ, P2, !PT ;  /* 0x00000009ff027c10 */ /* 0x000fe200097fe4ff */
[----:B------:R-:W-:-:S03]  /*13f0*/  IMAD.SHL.U32 R18, R19, 0x4, RZ ;  /* 0x0000000413127824 */ /* 0x000fc600078e00ff */
[----:B------:R-:W-:Y:S02]  /*1400*/  SHF.L.U64.HI R19, R19, 0x2, R2 ;  /* 0x0000000213137819 */ /* 0x000fe40000010202 */
[C---:B------:R-:W-:Y:S02]  /*1410*/  IADD3 R4, P3, PT, R18.reuse, UR26, RZ ;  /* 0x0000001a12047c10 */ /* 0x040fe4000ff7e0ff */
[----:B------:R-:W-:Y:S02]  /*1420*/  IADD3 R2, P2, PT, R18, UR22, RZ ;  /* 0x0000001612027c10 */ /* 0x000fe4000ff5e0ff */
[C---:B------:R-:W-:Y:S02]  /*1430*/  IADD3.X R5, PT, PT, R19.reuse, UR27, RZ, P3, !PT ;  /* 0x0000001b13057c10 */ /* 0x040fe40009ffe4ff */
[----:B------:R-:W-:-:S03]  /*1440*/  IADD3.X R3, PT, PT, R19, UR23, RZ, P2, !PT ;  /* 0x0000001713037c10 */ /* 0x000fc600097fe4ff */
[----:B------:R-:W2:Y:S04]  /*1450*/  LDG.E.EF R14, desc[UR10][R4.64] ;  /* 0x0000000a040e7981 */ /* 0x000ea8000c0e1900 */
[----:B------:R-:W3:Y:S01]  /*1460*/  LDG.E.EF R15, desc[UR10][R2.64] ;  /* 0x0000000a020f7981 */ /* 0x000ee2000c0e1900 */
[----:B--2---:R-:W-:Y:S01]  /*1470*/  FADD R16, -R13, R14 ;  /* 0x0000000e0d107221 */ /* 0x004fe20000000100 */
[----:B------:R-:W-:-:S03]  /*1480*/  IADD3 R14, P2, PT, R18, UR24, RZ ;  /* 0x00000018120e7c10 */ /* 0x000fc6000ff5e0ff */
[----:B---3--:R-:W-:Y:S01]  /*1490*/  FMUL R16, R15, R16 ;  /* 0x000000100f107220 */ /* 0x008fe20000400000 */
[----:B------:R-:W-:-:S03]  /*14a0*/  IADD3.X R15, PT, PT, R19, UR25, RZ, P2, !PT ;  /* 0x00000019130f7c10 */ /* 0x000fc600097fe4ff */
[----:B------:R-:W-:-:S05]  /*14b0*/  FMUL R19, R16, UR8 ;  /* 0x0000000810137c20 */ /* 0x000fca0008400000 */
[----:B------:R0:W-:Y:S04]  /*14c0*/  STG.E.EF desc[UR10][R14.64], R19 ;  /* 0x000000130e007986 */ /* 0x0001e8000c00190a */
[----:B------:R-:W2:Y:S04]  /*14d0*/  LDG.E.EF R18, desc[UR10][R4.64+0x80] ;  /* 0x0000800a04127981 */ /* 0x000ea8000c0e1900 */
[----:B------:R-:W3:Y:S01]  /*14e0*/  LDG.E.EF R16, desc[UR10][R2.64+0x80] ;  /* 0x0000800a02107981 */ /* 0x000ee2000c0e1900 */
[----:B--2---:R-:W-:-:S04]  /*14f0*/  FADD R21, -R13, R18 ;  /* 0x000000120d157221 */ /* 0x004fc80000000100 */
[----:B---3--:R-:W-:-:S04]  /*1500*/  FMUL R16, R16, R21 ;  /* 0x0000001510107220 */ /* 0x008fc80000400000 */
[----:B------:R-:W-:-:S05]  /*1510*/  FMUL R21, R16, UR8 ;  /* 0x0000000810157c20 */ /* 0x000fca0008400000 */
[----:B------:R1:W-:Y:S04]  /*1520*/  STG.E.EF desc[UR10][R14.64+0x80], R21 ;  /* 0x000080150e007986 */ /* 0x0003e8000c00190a */
[----:B------:R-:W2:Y:S04]  /*1530*/  LDG.E.EF R18, desc[UR10][R4.64+0x100] ;  /* 0x0001000a04127981 */ /* 0x000ea8000c0e1900 */
[----:B------:R-:W3:Y:S01]  /*1540*/  LDG.E.EF R16, desc[UR10][R2.64+0x100] ;  /* 0x0001000a02107981 */ /* 0x000ee2000c0e1900 */
[----:B--2---:R-:W-:-:S04]  /*1550*/  FADD R23, -R13, R18 ;  /* 0x000000120d177221 */ /* 0x004fc80000000100 */
[----:B---3--:R-:W-:-:S04]  /*1560*/  FMUL R16, R16, R23 ;  /* 0x0000001710107220 */ /* 0x008fc80000400000 */
[----:B0-----:R-:W-:-:S05]  /*1570*/  FMUL R19, R16, UR8 ;  /* 0x0000000810137c20 */ /* 0x001fca0008400000 */
[----:B------:R3:W-:Y:S04]  /*1580*/  STG.E.EF desc[UR10][R14.64+0x100], R19 ;  /* 0x000100130e007986 */ /* 0x0007e8000c00190a */
[----:B------:R-:W2:Y:S04]  /*1590*/  LDG.E.EF R18, desc[UR10][R4.64+0x180] ;  /* 0x0001800a04127981 */ /* 0x000ea8000c0e1900 */
[----:B------:R-:W4:Y:S01]  /*15a0*/  LDG.E.EF R16, desc[UR10][R2.64+0x180] ;  /* 0x0001800a02107981 */ /* 0x000f22000c0e1900 */
[----:B------:R-:W-:-:S04]  /*15b0*/  IADD3 R17, PT, PT, R17, 0x80, RZ ;  /* 0x0000008011117810 */ /* 0x000fc80007ffe0ff */
[----:B------:R-:W-:Y:S01]  /*15c0*/  ISETP.GE.AND P2, PT, R17, UR18, PT ;  /* 0x0000001211007c0c */ /* 0x000fe2000bf46270 */
[----:B--2---:R-:W-:-:S04]  /*15d0*/  FADD R23, -R13, R18 ;  /* 0x000000120d177221 */ /* 0x004fc80000000100 */
[----:B----4-:R-:W-:-:S04]  /*15e0*/  FMUL R16, R16, R23 ;  /* 0x0000001710107220 */ /* 0x010fc80000400000 */
[----:B-1----:R-:W-:-:S05]  /*15f0*/  FMUL R21, R16, UR8 ;  /* 0x0000000810157c20 */ /* 0x002fca0008400000 */
[----:B------:R3:W-:Y:S01]  /*1600*/  STG.E.EF desc[UR10][R14.64+0x180], R21 ;  /* 0x000180150e007986 */ /* 0x0007e2000c00190a */
[----:B------:R-:W-:Y:S05]  /*1610*/  @!P2 BRA `(.L_x_90) ;  /* 0xfffffffc006ca947 */ /* 0x000fea000383ffff */
.L_x_87:
[----:B------:R-:W-:Y:S05]  /*1620*/  BSYNC.RECONVERGENT B0 ;  /* 0x0000000000007941 */ /* 0x000fea0003800200 */
.L_x_86:
[----:B------:R-:W-:Y:S05]  /*1630*/  BRA.U UP0, `(.L_x_91) ;  /* 0xffffffed00387547 */ /* 0x000fea000b83ffff */
[----:B------:R-:W-:Y:S05]  /*1640*/  EXIT ;  /* 0x000000000000794d */ /* 0x000fea0003800000 */
.L_x_92:
        /* <DEDUP_REMOVED lines=11> */
.L_x_477:


//--------------------- .text.softmax_autoregressive_backward_kernel8 --------------------------
	.section	.text.softmax_autoregressive_backward_kernel8,"ax",@progbits
	.align	128
        .global         softmax_autoregressive_backward_kernel8
        .type           softmax_autoregressive_backward_kernel8,@function
        .size           softmax_autoregressive_backward_kernel8,(.L_x_478 - softmax_autoregressive_backward_kernel8)
        .other          softmax_autoregressive_backward_kernel8,@"STO_CUDA_ENTRY STV_DEFAULT"
softmax_autoregressive_backward_kernel8:
.text.softmax_autoregressive_backward_kernel8:
[----:B------:R-:W-:Y:S01]  /*0000*/  LDC R1, c[0x0][0x37c] ;  /* 0x0000df00ff017b82 */ /* 0x000fe20000000800 */
[----:B------:R-:W0:Y:S07]  /*0010*/  S2R R2, SR_TID.Y ;  /* 0x0000000000027919 */ /* 0x000e2e0000002200 */
[----:B------:R-:W1:Y:S01]  /*0020*/  S2UR UR4, SR_CTAID.Y ;  /* 0x00000000000479c3 */ /* 0x000e620000002600 */
[----:B------:R-:W2:Y:S01]  /*0030*/  LDCU UR12, c[0x0][0x360] ;  /* 0x00006c00ff0c77ac */ /* 0x000ea20008000800 */
[----:B------:R-:W-:Y:S01]  /*0040*/  HFMA2 R3, -RZ, RZ, 0, 0 ;  /* 0x00000000ff037431 */ /* 0x000fe200000001ff */
[----:B------:R-:W0:Y:S01]  /*0050*/  S2R R5, SR_TID.Z ;  /* 0x0000000000057919 */ /* 0x000e220000002300 */
[----:B------:R-:W0:Y:S01]  /*0060*/  LDCU UR10, c[0x0][0x364] ;  /* 0x00006c80ff0a77ac */ /* 0x000e220008000800 */
[----:B------:R-:W2:Y:S03]  /*0070*/  S2R R7, SR_TID.X ;  /* 0x0000000000077919 */ /* 0x000ea60000002100 */
[----:B------:R-:W3:Y:S01]  /*0080*/  S2UR UR7, SR_CgaCtaId ;  /* 0x00000000000779c3 */ /* 0x000ee20000008800 */
[----:B------:R-:W1:Y:S01]  /*0090*/  LDCU UR9, c[0x0][0x39c] ;  /* 0x00007380ff0977ac */ /* 0x000e620008000800 */
[----:B------:R-:W-:-:S06]  /*00a0*/  UMOV UR6, 0x400 ;  /* 0x0000040000067882 */ /* 0x000fcc0000000000 */
[----:B------:R-:W4:Y:S01]  /*00b0*/  S2UR UR8, SR_CTAID.X ;  /* 0x00000000000879c3 */ /* 0x000f220000002500 */
[----:B-1----:R-:W-:-:S04]  /*00c0*/  UIMAD UR4, UR4, UR9, URZ ;  /* 0x00000009040472a4 */ /* 0x002fc8000f8e02ff */
[----:B------:R-:W-:Y:S02]  /*00d0*/  UIMAD UR5, UR4, UR9, URZ ;  /* 0x00000009040572a4 */ /* 0x000fe4000f8e02ff */
[----:B---3--:R-:W-:Y:S01]  /*00e0*/  ULEA UR6, UR7, UR6, 0x18 ;  /* 0x0000000607067291 */ /* 0x008fe2000f8ec0ff */
[C-C-:B0-----:R-:W-:Y:S01]  /*00f0*/  IMAD R0, R5.reuse, UR10, R2.reuse ;  /* 0x0000000a05007c24 */ /* 0x141fe2000f8e0202 */
[----:B------:R-:W-:Y:S01]  /*0100*/  USHF.R.S32.HI UR13, URZ, 0x1f, UR5 ;  /* 0x0000001fff0d7899 */ /* 0x000fe20008011405 */
[----:B------:R-:W-:Y:S01]  /*0110*/  IMAD.WIDE.U32 R2, R5, UR10, R2 ;  /* 0x0000000a05027c25 */ /* 0x000fe2000f8e0002 */
[----:B------:R-:W0:Y:S03]  /*0120*/  LDCU.64 UR10, c[0x0][0x358] ;  /* 0x00006b00ff0a77ac */ /* 0x000e260008000a00 */
[----:B--2---:R-:W-:Y:S01]  /*0130*/  IMAD R0, R0, UR12, R7 ;  /* 0x0000000c00007c24 */ /* 0x004fe2000f8e0207 */
[----:B----4-:R-:W-:Y:S01]  /*0140*/  USHF.L.U32 UR4, UR8, 0x2, URZ ;  /* 0x0000000208047899 */ /* 0x010fe200080006ff */
[----:B------:R-:W-:-:S02]  /*0150*/  IMAD.U32 R8, RZ, RZ, UR5 ;  /* 0x00000005ff087e24 */ /* 0x000fc4000f8e00ff */
[C---:B------:R-:W-:Y:S01]  /*0160*/  IMAD.SHL.U32 R4, R0.reuse, 0x800, RZ ;  /* 0x0000080000047824 */ /* 0x040fe200078e00ff */
[----:B------:R-:W-:Y:S01]  /*0170*/  ULOP3.LUT UR4, URZ, UR4, URZ, 0x33, !UPT ;  /* 0x00000004ff047292 */ /* 0x000fe2000f8e33ff */
[----:B------:R-:W-:Y:S02]  /*0180*/  IMAD.SHL.U32 R6, R0, 0x4, RZ ;  /* 0x0000000400067824 */ /* 0x000fe400078e00ff */
[----:B------:R-:W-:Y:S01]  /*0190*/  IMAD.U32 R9, RZ, RZ, UR13 ;  /* 0x0000000dff097e24 */ /* 0x000fe2000f8e00ff */
[----:B------:R-:W-:Y:S01]  /*01a0*/  ISETP.GT.U32.AND P0, PT, R4, 0xffff, PT ;  /* 0x0000ffff0400780c */ /* 0x000fe20003f04070 */
[----:B------:R-:W-:Y:S01]  /*01b0*/  IMAD R3, R3, UR12, RZ ;  /* 0x0000000c03037c24 */ /* 0x000fe2000f8e02ff */
[----:B------:R-:W-:Y:S01]  /*01c0*/  LOP3.LUT R6, R6, 0x7c, RZ, 0xc0, !PT ;  /* 0x0000007c06067812 */ /* 0x000fe200078ec0ff */
[----:B------:R-:W-:Y:S01]  /*01d0*/  IMAD.WIDE.U32 R8, R2, UR12, R8 ;  /* 0x0000000c02087c25 */ /* 0x000fe2000f8e0008 */
[----:B------:R-:W-:Y:S01]  /*01e0*/  SHF.R.U32.HI R10, RZ, 0xe, R4 ;  /* 0x0000000eff0a7819 */ /* 0x000fe20000011604 */
[----:B------:R-:W-:-:S03]  /*01f0*/  UIADD3 UR7, UPT, UPT, UR4, UR9, URZ ;  /* 0x0000000904077290 */ /* 0x000fc6000fffe0ff */
[----:B------:R-:W-:Y:S01]  /*0200*/  LOP3.LUT R10, R10, 0x3fffc, RZ, 0xc0, !PT ;  /* 0x0003fffc0a0a7812 */ /* 0x000fe200078ec0ff */
[----:B------:R-:W-:-:S04]  /*0210*/  UMOV UR4, URZ ;  /* 0x000000ff00047c82 */ /* 0x000fc80008000000 */
[----:B------:R1:W-:Y:S01]  /*0220*/  @!P0 STS [R6+UR6], RZ ;  /* 0x000000ff06008988 */ /* 0x0003e20008000806 */
[----:B------:R-:W-:-:S04]  /*0230*/  IADD3 R7, P0, PT, R7, R8, RZ ;  /* 0x0000000807077210 */ /* 0x000fc80007f1e0ff */
[----:B------:R-:W-:Y:S01]  /*0240*/  IADD3.X R8, PT, PT, R9, R3, RZ, P0, !PT ;  /* 0x0000000309087210 */ /* 0x000fe200007fe4ff */
[----:B0-----:R-:W-:-:S08]  /*0250*/  VIADD R9, R0, 0x1f ;  /* 0x0000001f00097836 */ /* 0x001fd00000000000 */
.L_x_105:
[----:B------:R-:W-:-:S06]  /*0260*/  UIADD3 UR9, UPT, UPT, UR7, -UR4, URZ ;  /* 0x8000000407097290 */ /* 0x000fcc000fffe0ff */
[----:B------:R-:W-:-:S13]  /*0270*/  ISETP.LE.AND P0, PT, RZ, UR9, PT ;  /* 0x00000009ff007c0c */ /* 0x000fda000bf03270 */
[----:B0-----:R-:W-:Y:S05]  /*0280*/  @!P0 EXIT ;  /* 0x000000000000894d */ /* 0x001fea0003800000 */
[----:B------:R-:W0:Y:S01]  /*0290*/  LDCU UR8, c[0x0][0x39c] ;  /* 0x00007380ff0877ac */ /* 0x000e220008000800 */
[----:B------:R-:W-:Y:S01]  /*02a0*/  ISETP.GT.AND P0, PT, R0, UR9, PT ;  /* 0x0000000900007c0c */ /* 0x000fe2000bf04270 */
[----:B------:R-:W-:Y:S01]  /*02b0*/  BSSY.RECONVERGENT B0, `(.L_x_93) ;  /* 0x00000bf000007945 */ /* 0x000fe20003800200 */
[----:B------:R-:W-:Y:S01]  /*02c0*/  IMAD.MOV.U32 R14, RZ, RZ, RZ ;  /* 0x000000ffff0e7224 */ /* 0x000fe200078e00ff */
[----:B------:R-:W-:Y:S02]  /*02d0*/  UIADD3 UR4, UPT, UPT, UR4, 0x1, URZ ;  /* 0x0000000104047890 */ /* 0x000fe4000fffe0ff */
[----:B0-----:R-:W-:-:S04]  /*02e0*/  UIMAD UR8, UR9, UR8, URZ ;  /* 0x00000008090872a4 */ /* 0x001fc8000f8e02ff */
[----:B------:R-:W-:Y:S02]  /*02f0*/  USHF.R.S32.HI UR12, URZ, 0x1f, UR8 ;  /* 0x0000001fff0c7899 */ /* 0x000fe40008011408 */
[----:B------:R-:W-:-:S04]  /*0300*/  UIADD3 UR20, UP0, UPT, UR5, UR8, URZ ;  /* 0x0000000805147290 */ /* 0x000fc8000ff1e0ff */
[----:B------:R-:W-:Y:S02]  /*0310*/  UIADD3.X UR21, UPT, UPT, UR13, UR12, URZ, UP0, !UPT ;  /* 0x0000000c0d157290 */ /* 0x000fe400087fe4ff */
[----:B------:R-:W-:Y:S01]  /*0320*/  UISETP.NE.AND UP0, UPT, UR4, 0x4, UPT ;  /* 0x000000040400788c */ /* 0x000fe2000bf05270 */
[----:B------:R-:W-:Y:S10]  /*0330*/  @P0 BRA `(.L_x_94) ;  /* 0x0000000800d80947 */ /* 0x000ff40003800000 */
[----:B------:R-:W-:Y:S01]  /*0340*/  VIMNMX R3, PT, PT, R9, UR9, !PT ;  /* 0x0000000909037c48 */ /* 0x000fe2000ffe0100 */
[----:B------:R-:W-:Y:S01]  /*0350*/  BSSY.RECONVERGENT B1, `(.L_x_95) ;  /* 0x0000055000017945 */ /* 0x000fe20003800200 */
[----:B------:R-:W-:Y:S02]  /*0360*/  IMAD.MOV.U32 R14, RZ, RZ, RZ ;  /* 0x000000ffff0e7224 */ /* 0x000fe400078e00ff */
[----:B------:R-:W-:Y:S01]  /*0370*/  IADD3 R3, PT, PT, -R0, R3, RZ ;  /* 0x0000000300037210 */ /* 0x000fe20007ffe1ff */
[----:B------:R-:W-:-:S03]  /*0380*/  IMAD.MOV.U32 R12, RZ, RZ, R0 ;  /* 0x000000ffff0c7224 */ /* 0x000fc600078e0000 */
[C---:B------:R-:W-:Y:S02]  /*0390*/  ISETP.GE.U32.AND P1, PT, R3.reuse, 0x1e0, PT ;  /* 0x000001e00300780c */ /* 0x040fe40003f26070 */
[----:B------:R-:W-:-:S04]  /*03a0*/  LEA.HI R11, R3, 0x1, RZ, 0x1b ;  /* 0x00000001030b7811 */ /* 0x000fc800078fd8ff */
[----:B------:R-:W-:-:S04]  /*03b0*/  LOP3.LUT R24, R11, 0xf, RZ, 0xc0, !PT ;  /* 0x0000000f0b187812 */ /* 0x000fc800078ec0ff */
[----:B------:R-:W-:-:S03]  /*03c0*/  ISETP.NE.AND P0, PT, R24, RZ, PT ;  /* 0x000000ff1800720c */ /* 0x000fc60003f05270 */
[----:B------:R-:W-:Y:S10]  /*03d0*/  @!P1 BRA `(.L_x_96) ;  /* 0x0000000400309947 */ /* 0x000ff40003800000 */
[----:B------:R-:W0:Y:S01]  /*03e0*/  LDCU.64 UR14, c[0x0][0x390] ;  /* 0x00007200ff0e77ac */ /* 0x000e220008000a00 */
[----:B------:R-:W-:Y:S01]  /*03f0*/  IADD3 R16, P1, PT, R7, UR8, RZ ;  /* 0x0000000807107c10 */ /* 0x000fe2000ff3e0ff */
[----:B------:R-:W-:Y:S01]  /*0400*/  IMAD.MOV.U32 R14, RZ, RZ, RZ ;  /* 0x000000ffff0e7224 */ /* 0x000fe200078e00ff */
[----:B------:R-:W-:Y:S01]  /*0410*/  LOP3.LUT R13, R11, 0xffffff0, RZ, 0xc0, !PT ;  /* 0x0ffffff00b0d7812 */ /* 0x000fe200078ec0ff */
[----:B------:R-:W2:Y:S01]  /*0420*/  LDCU.64 UR16, c[0x0][0x388] ;  /* 0x00007100ff1077ac */ /* 0x000ea20008000a00 */
[----:B------:R-:W-:Y:S01]  /*0430*/  SHF.L.U32 R17, R16, 0x2, RZ ;  /* 0x0000000210117819 */ /* 0x000fe200000006ff */
[----:B------:R-:W-:Y:S01]  /*0440*/  IMAD.MOV.U32 R12, RZ, RZ, R0 ;  /* 0x000000ffff0c7224 */ /* 0x000fe200078e0000 */
[----:B------:R-:W-:Y:S02]  /*0450*/  IADD3.X R3, PT, PT, R8, UR12, RZ, P1, !PT ;  /* 0x0000000c08037c10 */ /* 0x000fe40008ffe4ff */
[----:B------:R-:W-:Y:S02]  /*0460*/  IADD3 R13, PT, PT, -R13, RZ, RZ ;  /* 0x000000ff0d0d7210 */ /* 0x000fe40007ffe1ff */
[----:B------:R-:W-:-:S02]  /*0470*/  SHF.L.U64.HI R16, R16, 0x2, R3 ;  /* 0x0000000210107819 */ /* 0x000fc40000010203 */
[C---:B0-----:R-:W-:Y:S02]  /*0480*/  IADD3 R18, P1, PT, R17.reuse, UR14, RZ ;  /* 0x0000000e11127c10 */ /* 0x041fe4000ff3e0ff */
[----:B--2---:R-:W-:Y:S02]  /*0490*/  IADD3 R17, P3, PT, R17, UR16, RZ ;  /* 0x0000001011117c10 */ /* 0x004fe4000ff7e0ff */
[----:B------:R-:W-:Y:S02]  /*04a0*/  IADD3 R18, P2, PT, R18, 0x400, RZ ;  /* 0x0000040012127810 */ /* 0x000fe40007f5e0ff */
[----:B------:R-:W-:Y:S02]  /*04b0*/  IADD3 R17, P4, PT, R17, 0x400, RZ ;  /* 0x0000040011117810 */ /* 0x000fe40007f9e0ff */
[--C-:B------:R-:W-:Y:S02]  /*04c0*/  IADD3.X R19, PT, PT, RZ, UR15, R16.reuse, P2, P1 ;  /* 0x0000000fff137c10 */ /* 0x100fe400097e2410 */
[----:B------:R-:W-:-:S09]  /*04d0*/  IADD3.X R16, PT, PT, RZ, UR17, R16, P4, P3 ;  /* 0x00000011ff107c10 */ /* 0x000fd2000a7e6410 */
.L_x_97:
[----:B------:R-:W-:Y:S01]  /*04e0*/  IMAD.MOV.U32 R4, RZ, RZ, R18 ;  /* 0x000000ffff047224 */ /* 0x000fe200078e0012 */
[----:B------:R-:W-:Y:S01]  /*04f0*/  MOV R2, R17 ;  /* 0x0000001100027202 */ /* 0x000fe20000000f00 */
[----:B------:R-:W-:Y:S02]  /*0500*/  IMAD.MOV.U32 R5, RZ, RZ, R19 ;  /* 0x000000ffff057224 */ /* 0x000fe400078e0013 */
        /* <DEDUP_REMOVED lines=12> */
[----:B------:R-:W5:Y:S01]  /*05d0*/  LDG.E R23, desc[UR10][R2.64+-0x180] ;  /* 0xfffe800a02177981 */ /* 0x000f62000c1e1900 */
[----:B--2---:R-:W-:-:S03]  /*05e0*/  FFMA R20, R21, R20, R14 ;  /* 0x0000001415147223 */ /* 0x004fc6000000000e */
        /* <DEDUP_REMOVED lines=8> */
[----:B------:R-:W4:Y:S01]  /*0670*/  LDG.E R17, desc[UR10][R2.64] ;  /* 0x0000000a02117981 */ /* 0x000f22000c1e1900 */
[----:B------:R-:W-:-:S03]  /*0680*/  FFMA R25, R15, R26, R14 ;  /* 0x0000001a0f197223 */ /* 0x000fc6000000000e */
[----:B------:R-:W5:Y:S04]  /*0690*/  LDG.E R15, desc[UR10][R4.64+0x80] ;  /* 0x0000800a040f7981 */ /* 0x000f68000c1e1900 */
[----:B------:R-:W5:Y:S01]  /*06a0*/  LDG.E R14, desc[UR10][R2.64+0x80] ;  /* 0x0000800a020e7981 */ /* 0x000f62000c1e1900 */
[----:B------:R-:W-:-:S03]  /*06b0*/  FFMA R25, R22, R23, R25 ;  /* 0x0000001716197223 */ /* 0x000fc60000000019 */
        /* <DEDUP_REMOVED lines=14> */
[----:B------:R-:W-:-:S03]  /*07a0*/  FFMA R26, R22, R23, R25 ;  /* 0x00000017161a7223 */ /* 0x000fc60000000019 */
[----:B------:R-:W5:Y:S04]  /*07b0*/  LDG.E R22, desc[UR10][R4.64+0x380] ;  /* 0x0003800a04167981 */ /* 0x000f68000c1e1900 */
[----:B------:R-:W5:Y:S01]  /*07c0*/  LDG.E R23, desc[UR10][R2.64+0x380] ;  /* 0x0003800a02177981 */ /* 0x000f62000c1e1900 */
[----:B------:R-:W-:-:S05]  /*07d0*/  VIADD R13, R13, 0x10 ;  /* 0x000000100d0d7836 */ /* 0x000fca0000000000 */
[----:B------:R-:W-:Y:S01]  /*07e0*/  ISETP.NE.AND P1, PT, R13, RZ, PT ;  /* 0x000000ff0d00720c */ /* 0x000fe20003f25270 */
[----:B------:R-:W-:Y:S02]  /*07f0*/  VIADD R12, R12, 0x200 ;  /* 0x000002000c0c7836 */ /* 0x000fe40000000000 */
[----:B--2---:R-:W-:-:S04]  /*0800*/  FFMA R21, R21, R20, R26 ;  /* 0x0000001415157223 */ /* 0x004fc8000000001a */
[----:B---3--:R-:W-:Y:S01]  /*0810*/  FFMA R19, R18, R19, R21 ;  /* 0x0000001312137223 */ /* 0x008fe20000000015 */
[----:B------:R-:W-:-:S03]  /*0820*/  IADD3 R18, P2, PT, R4, 0x800, RZ ;  /* 0x0000080004127810 */ /* 0x000fc60007f5e0ff */
[----:B----4-:R-:W-:Y:S01]  /*0830*/  FFMA R16, R16, R17, R19 ;  /* 0x0000001110107223 */ /* 0x010fe20000000013 */
[----:B------:R-:W-:Y:S02]  /*0840*/  IADD3 R17, P3, PT, R2, 0x800, RZ ;  /* 0x0000080002117810 */ /* 0x000fe40007f7e0ff */
[----:B------:R-:W-:Y:S01]  /*0850*/  IADD3.X R19, PT, PT, RZ, R5, RZ, P2, !PT ;  /* 0x00000005ff137210 */ /* 0x000fe200017fe4ff */
[----:B-----5:R-:W-:Y:S02]  /*0860*/  FFMA R15, R15, R14, R16 ;  /* 0x0000000e0f0f7223 */ /* 0x020fe40000000010 */
[----:B------:R-:W-:Y:S02]  /*0870*/  IMAD.X R16, RZ, RZ, R3, P3 ;  /* 0x000000ffff107224 */ /* 0x000fe400018e0603 */
[----:B------:R-:W-:Y:S01]  /*0880*/  FFMA R14, R22, R23, R15 ;  /* 0x00000017160e7223 */ /* 0x000fe2000000000f */
[----:B------:R-:W-:Y:S06]  /*0890*/  @P1 BRA `(.L_x_97) ;  /* 0xfffffffc00101947 */ /* 0x000fec000383ffff */
.L_x_96:
[----:B------:R-:W-:Y:S05]  /*08a0*/  BSYNC.RECONVERGENT B1 ;  /* 0x0000000000017941 */ /* 0x000fea0003800200 */
.L_x_95:
[----:B------:R-:W-:Y:S01]  /*08b0*/  LOP3.LUT R27, R11, 0x7, RZ, 0xc0, !PT ;  /* 0x000000070b1b7812 */ /* 0x000fe200078ec0ff */
[----:B------:R-:W-:Y:S06]  /*08c0*/  @!P0 BRA `(.L_x_94) ;  /* 0x0000000400748947 */ /* 0x000fec0003800000 */
[----:B------:R-:W-:Y:S01]  /*08d0*/  ISETP.GE.U32.AND P0, PT, R24, 0x8, PT ;  /* 0x000000081800780c */ /* 0x000fe20003f06070 */
[----:B------:R-:W-:Y:S01]  /*08e0*/  BSSY.RECONVERGENT B1, `(.L_x_98) ;  /* 0x0000026000017945 */ /* 0x000fe20003800200 */
[----:B------:R-:W-:-:S11]  /*08f0*/  ISETP.NE.AND P1, PT, R27, RZ, PT ;  /* 0x000000ff1b00720c */ /* 0x000fd60003f25270 */
[----:B------:R-:W-:Y:S05]  /*0900*/  @!P0 BRA `(.L_x_99) ;  /* 0x00000000008c8947 */ /* 0x000fea0003800000 */
[----:B------:R-:W0:Y:S01]  /*0910*/  LDCU.64 UR14, c[0x0][0x390] ;  /* 0x00007200ff0e77ac */ /* 0x000e220008000a00 */
[----:B------:R-:W-:Y:S01]  /*0920*/  IADD3 R5, P0, PT, R12, UR20, RZ ;  /* 0x000000140c057c10 */ /* 0x000fe2000ff1e0ff */
[----:B------:R-:W2:Y:S03]  /*0930*/  LDCU.64 UR16, c[0x0][0x388] ;  /* 0x00007100ff1077ac */ /* 0x000ea60008000a00 */
[----:B------:R-:W-:Y:S01]  /*0940*/  IADD3.X R2, PT, PT, RZ, UR21, RZ, P0, !PT ;  /* 0x00000015ff027c10 */ /* 0x000fe200087fe4ff */
[----:B------:R-:W-:-:S03]  /*0950*/  IMAD.SHL.U32 R4, R5, 0x4, RZ ;  /* 0x0000000405047824 */ /* 0x000fc600078e00ff */
[----:B------:R-:W-:Y:S02]  /*0960*/  SHF.L.U64.HI R5, R5, 0x2, R2 ;  /* 0x0000000205057819 */ /* 0x000fe40000010202 */
[C---:B0-----:R-:W-:Y:S02]  /*0970*/  IADD3 R2, P0, PT, R4.reuse, UR14, RZ ;  /* 0x0000000e04027c10 */ /* 0x041fe4000ff1e0ff */
[----:B--2---:R-:W-:Y:S02]  /*0980*/  IADD3 R4, P2, PT, R4, UR16, RZ ;  /* 0x0000001004047c10 */ /* 0x004fe4000ff5e0ff */
        /* <DEDUP_REMOVED lines=23> */
[----:B------:R-:W-:-:S03]  /*0b00*/  VIADD R12, R12, 0x100 ;  /* 0x000001000c0c7836 */ /* 0x000fc60000000000 */
[----:B--2---:R-:W-:-:S04]  /*0b10*/  FFMA R21, R21, R24, R16 ;  /* 0x0000001815157223 */ /* 0x004fc80000000010 */
[----:B------:R-:W-:-:S04]  /*0b20*/  FFMA R14, R14, R25, R21 ;  /* 0x000000190e0e7223 */ /* 0x000fc80000000015 */
[----:B------:R-:W-:-:S07]  /*0b30*/  FFMA R14, R23, R26, R14 ;  /* 0x0000001a170e7223 */ /* 0x000fce000000000e */
.L_x_99:
[----:B------:R-:W-:Y:S05]  /*0b40*/  BSYNC.RECONVERGENT B1 ;  /* 0x0000000000017941 */ /* 0x000fea0003800200 */
.L_x_98:
[----:B------:R-:W-:Y:S05]  /*0b50*/  @!P1 BRA `(.L_x_94) ;  /* 0x0000000000d09947 */ /* 0x000fea0003800000 */
[----:B------:R-:W-:Y:S01]  /*0b60*/  ISETP.GE.U32.AND P0, PT, R27, 0x4, PT ;  /* 0x000000041b00780c */ /* 0x000fe20003f06070 */
[----:B------:R-:W-:Y:S01]  /*0b70*/  BSSY.RECONVERGENT B1, `(.L_x_100) ;  /* 0x000001b000017945 */ /* 0x000fe20003800200 */
[----:B------:R-:W-:-:S04]  /*0b80*/  LOP3.LUT R11, R11, 0x3, RZ, 0xc0, !PT ;  /* 0x000000030b0b7812 */ /* 0x000fc800078ec0ff */
[----:B------:R-:W-:-:S07]  /*0b90*/  ISETP.NE.AND P1, PT, R11, RZ, PT ;  /* 0x000000ff0b00720c */ /* 0x000fce0003f25270 */
[----:B------:R-:W-:Y:S06]  /*0ba0*/  @!P0 BRA `(.L_x_101) ;  /* 0x00000000005c8947 */ /* 0x000fec0003800000 */
        /* <DEDUP_REMOVED lines=23> */
.L_x_101:
[----:B------:R-:W-:Y:S05]  /*0d20*/  BSYNC.RECONVERGENT B1 ;  /* 0x0000000000017941 */ /* 0x000fea0003800200 */
.L_x_100:
[----:B------:R-:W-:Y:S05]  /*0d30*/  @!P1 BRA `(.L_x_94) ;  /* 0x0000000000589947 */ /* 0x000fea0003800000 */
[----:B------:R-:W0:Y:S01]  /*0d40*/  LDCU.64 UR14, c[0x0][0x390] ;  /* 0x00007200ff0e77ac */ /* 0x000e220008000a00 */
[----:B------:R-:W-:Y:S01]  /*0d50*/  IADD3 R3, P0, PT, R12, UR20, RZ ;  /* 0x000000140c037c10 */ /* 0x000fe2000ff1e0ff */
[----:B------:R-:W2:Y:S03]  /*0d60*/  LDCU.64 UR16, c[0x0][0x388] ;  /* 0x00007100ff1077ac */ /* 0x000ea60008000a00 */
[----:B------:R-:W-:Y:S01]  /*0d70*/  SHF.L.U32 R2, R3, 0x2, RZ ;  /* 0x0000000203027819 */ /* 0x000fe200000006ff */
[----:B------:R-:W-:-:S05]  /*0d80*/  IMAD.X R4, RZ, RZ, UR21, P0 ;  /* 0x00000015ff047e24 */ /* 0x000fca00080e06ff */
[----:B------:R-:W-:Y:S02]  /*0d90*/  SHF.L.U64.HI R3, R3, 0x2, R4 ;  /* 0x0000000203037819 */ /* 0x000fe40000010204 */
[C---:B0-----:R-:W-:Y:S02]  /*0da0*/  IADD3 R4, P0, PT, R2.reuse, UR14, RZ ;  /* 0x0000000e02047c10 */ /* 0x041fe4000ff1e0ff */
[----:B--2---:R-:W-:Y:S02]  /*0db0*/  IADD3 R2, P1, PT, R2, UR16, RZ ;  /* 0x0000001002027c10 */ /* 0x004fe4000ff3e0ff */
        /* <DEDUP_REMOVED lines=14> */
.L_x_94:
[----:B------:R-:W-:Y:S05]  /*0ea0*/  BSYNC.RECONVERGENT B0 ;  /* 0x0000000000007941 */ /* 0x000fea0003800200 */
.L_x_93:
[----:B------:R-:W0:Y:S01]  /*0eb0*/  SHFL.BFLY PT, R3, R14, 0x10, 0x1f ;  /* 0x0e001f000e037f89 */ /* 0x000e2200000e0000 */
[----:B------:R-:W-:Y:S01]  /*0ec0*/  ISETP.GT.AND P0, PT, R0, UR9, PT ;  /* 0x0000000900007c0c */ /* 0x000fe2000bf04270 */
[----:B------:R-:W2:Y:S01]  /*0ed0*/  LDCU UR8, c[0x0][0x3a4] ;  /* 0x00007480ff0877ac */ /* 0x000ea20008000800 */
[----:B------:R-:W-:Y:S01]  /*0ee0*/  BSSY.RECONVERGENT B0, `(.L_x_102) ;  /* 0x000002e000007945 */ /* 0x000fe20003800200 */
[----:B------:R-:W3:Y:S01]  /*0ef0*/  LDCU.64 UR14, c[0x0][0x390] ;  /* 0x00007200ff0e77ac */ /* 0x000ee20008000a00 */
[----:B------:R-:W4:Y:S01]  /*0f00*/  LDCU.128 UR16, c[0x0][0x380] ;  /* 0x00007000ff1077ac */ /* 0x000f220008000c00 */
        /* <DEDUP_REMOVED lines=22> */
[----:B--234-:R-:W-:Y:S06]  /*1070*/  @P0 BRA `(.L_x_103) ;  /* 0x0000000000500947 */ /* 0x01cfec0003800000 */
[----:B------:R-:W-:-:S07]  /*1080*/  IMAD.MOV.U32 R14, RZ, RZ, R0 ;  /* 0x000000ffff0e7224 */ /* 0x000fce00078e0000 */
.L_x_104:
[----:B------:R-:W-:-:S04]  /*1090*/  IADD3 R16, P0, PT, R14, UR20, RZ ;  /* 0x000000140e107c10 */ /* 0x000fc8000ff1e0ff */
[----:B------:R-:W-:Y:S01]  /*10a0*/  IADD3.X R3, PT, PT, RZ, UR21, RZ, P0, !PT ;  /* 0x00000015ff037c10 */ /* 0x000fe200087fe4ff */
[----:B0-----:R-:W-:-:S03]  /*10b0*/  IMAD.SHL.U32 R12, R16, 0x4, RZ ;  /* 0x00000004100c7824 */ /* 0x001fc600078e00ff */
[----:B------:R-:W-:Y:S02]  /*10c0*/  SHF.L.U64.HI R16, R16, 0x2, R3 ;  /* 0x0000000210107819 */ /* 0x000fe40000010203 */
[C---:B------:R-:W-:Y:S02]  /*10d0*/  IADD3 R4, P1, PT, R12.reuse, UR18, RZ ;  /* 0x000000120c047c10 */ /* 0x040fe4000ff3e0ff */
[----:B------:R-:W-:Y:S02]  /*10e0*/  IADD3 R2, P0, PT, R12, UR14, RZ ;  /* 0x0000000e0c027c10 */ /* 0x000fe4000ff1e0ff */
[C---:B------:R-:W-:Y:S02]  /*10f0*/  IADD3.X R5, PT, PT, R16.reuse, UR19, RZ, P1, !PT ;  /* 0x0000001310057c10 */ /* 0x040fe40008ffe4ff */
[----:B------:R-:W-:-:S03]  /*1100*/  IADD3.X R3, PT, PT, R16, UR15, RZ, P0, !PT ;  /* 0x0000000f10037c10 */ /* 0x000fc600087fe4ff */
[----:B------:R-:W2:Y:S04]  /*1110*/  LDG.E.EF R4, desc[UR10][R4.64] ;  /* 0x0000000a04047981 */ /* 0x000ea8000c0e1900 */
[----:B------:R-:W3:Y:S01]  /*1120*/  LDG.E.EF R2, desc[UR10][R2.64] ;  /* 0x0000000a02027981 */ /* 0x000ee2000c0e1900 */
[----:B------:R-:W-:Y:S02]  /*1130*/  IADD3 R12, P0, PT, R12, UR16, RZ ;  /* 0x000000100c0c7c10 */ /* 0x000fe4000ff1e0ff */
[----:B------:R-:W-:Y:S01]  /*1140*/  IADD3 R14, PT, PT, R14, 0x20, RZ ;  /* 0x000000200e0e7810 */ /* 0x000fe20007ffe0ff */
[----:B--2---:R-:W-:-:S04]  /*1150*/  FADD R13, -R11, R4 ;  /* 0x000000040b0d7221 */ /* 0x004fc80000000100 */
[----:B---3--:R-:W-:Y:S01]  /*1160*/  FMUL R15, R2, R13 ;  /* 0x0000000d020f7220 */ /* 0x008fe20000400000 */
[----:B------:R-:W-:Y:S02]  /*1170*/  IADD3.X R13, PT, PT, R16, UR17, RZ, P0, !PT ;  /* 0x00000011100d7c10 */ /* 0x000fe400087fe4ff */
[----:B------:R-:W-:Y:S01]  /*1180*/  ISETP.GT.AND P0, PT, R14, UR9, PT ;  /* 0x000000090e007c0c */ /* 0x000fe2000bf04270 */
[----:B------:R-:W-:-:S05]  /*1190*/  FMUL R15, R15, UR8 ;  /* 0x000000080f0f7c20 */ /* 0x000fca0008400000 */
[----:B------:R0:W-:Y:S07]  /*11a0*/  STG.E.EF desc[UR10][R12.64], R15 ;  /* 0x0000000f0c007986 */ /* 0x0001ee000c00190a */
[----:B------:R-:W-:Y:S05]  /*11b0*/  @!P0 BRA `(.L_x_104) ;  /* 0xfffffffc00b48947 */ /* 0x000fea000383ffff */
.L_x_103:
[----:B------:R-:W-:Y:S05]  /*11c0*/  BSYNC.RECONVERGENT B0 ;  /* 0x0000000000007941 */ /* 0x000fea0003800200 */
.L_x_102:
[----:B------:R-:W-:Y:S05]  /*11d0*/  BRA.U UP0, `(.L_x_105) ;  /* 0xfffffff100207547 */ /* 0x000fea000b83ffff */
[----:B------:R-:W-:Y:S05]  /*11e0*/  EXIT ;  /* 0x000000000000794d */ /* 0x000fea0003800000 */
.L_x_106:
        /* <DEDUP_REMOVED lines=9> */
.L_x_478:


//--------------------- .text.softmax_autoregressive_backward_kernel7 --------------------------
	.section	.text.softmax_autoregressive_backward_kernel7,"ax",@progbits
	.align	128
        .global         softmax_autoregressive_backward_kernel7
        .type           softmax_autoregressive_backward_kernel7,@function
        .size           softmax_autoregressive_backward_kernel7,(.L_x_479 - softmax_autoregressive_backward_kernel7)
        .other          softmax_autoregressive_backward_kernel7,@"STO_CUDA_ENTRY STV_DEFAULT"
softmax_autoregressive_backward_kernel7:
.text.softmax_autoregressive_backward_kernel7:
[----:B------:R-:W-:Y:S01]  /*0000*/  LDC R1, c[0x0][0x37c] ;  /* 0x0000df00ff017b82 */ /* 0x000fe20000000800 */
[----:B------:R-:W0:Y:S01]  /*0010*/  S2R R12, SR_TID.Y ;  /* 0x00000000000c7919 */ /* 0x000e220000002200 */
[----:B------:R-:W1:Y:S06]  /*0020*/  LDCU UR7, c[0x0][0x360] ;  /* 0x00006c00ff0777ac */ /* 0x000e6c0008000800 */
[----:B------:R-:W2:Y:S01]  /*0030*/  S2UR UR5, SR_CgaCtaId ;  /* 0x00000000000579c3 */ /* 0x000ea20000008800 */
[----:B------:R-:W-:Y:S01]  /*0040*/  BSSY.RECONVERGENT B0, `(.L_x_107) ;  /* 0x00000d7000007945 */ /* 0x000fe20003800200 */
[----:B------:R-:W0:Y:S01]  /*0050*/  S2R R0, SR_TID.Z ;  /* 0x0000000000007919 */ /* 0x000e220000002300 */
[----:B------:R-:W0:Y:S01]  /*0060*/  LDCU UR8, c[0x0][0x364] ;  /* 0x00006c80ff0877ac */ /* 0x000e220008000800 */
[----:B------:R-:W-:Y:S01]  /*0070*/  HFMA2 R10, -RZ, RZ, 0, 0 ;  /* 0x00000000ff0a7431 */ /* 0x000fe200000001ff */
[----:B------:R-:W3:Y:S01]  /*0080*/  S2R R14, SR_TID.X ;  /* 0x00000000000e7919 */ /* 0x000ee20000002100 */
[----:B------:R-:W4:Y:S02]  /*0090*/  LDCU UR9, c[0x0][0x39c] ;  /* 0x00007380ff0977ac */ /* 0x000f240008000800 */
[----:B------:R-:W4:Y:S01]  /*00a0*/  S2UR UR6, SR_CTAID.Y ;  /* 0x00000000000679c3 */ /* 0x000f220000002600 */
[----:B------:R-:W5:Y:S01]  /*00b0*/  S2R R2, SR_CTAID.X ;  /* 0x0000000000027919 */ /* 0x000f620000002500 */
[----:B------:R-:W-:Y:S01]  /*00c0*/  UMOV UR4, 0x400 ;  /* 0x0000040000047882 */ /* 0x000fe20000000000 */
[----:B------:R-:W0:Y:S01]  /*00d0*/  LDCU.64 UR10, c[0x0][0x358] ;  /* 0x00006b00ff0a77ac */ /* 0x000e220008000a00 */
[----:B--2---:R-:W-:-:S02]  /*00e0*/  ULEA UR5, UR5, UR4, 0x18 ;  /* 0x0000000405057291 */ /* 0x004fc4000f8ec0ff */
[----:B----4-:R-:W-:Y:S01]  /*00f0*/  UIMAD UR4, UR6, UR9, URZ ;  /* 0x00000009060472a4 */ /* 0x010fe2000f8e02ff */
[----:B0-----:R-:W-:-:S03]  /*0100*/  IMAD R3, R0, UR8, R12 ;  /* 0x0000000800037c24 */ /* 0x001fc6000f8e020c */
[----:B------:R-:W-:Y:S01]  /*0110*/  UIMAD UR4, UR4, UR9, URZ ;  /* 0x00000009040472a4 */ /* 0x000fe2000f8e02ff */
[----:B-1----:R-:W-:-:S03]  /*0120*/  IMAD R3, R3, UR7, RZ ;  /* 0x0000000703037c24 */ /* 0x002fc6000f8e02ff */
[----:B------:R-:W-:Y:S02]  /*0130*/  USHF.R.S32.HI UR6, URZ, 0x1f, UR4 ;  /* 0x0000001fff067899 */ /* 0x000fe40008011404 */
[----:B---3--:R-:W-:-:S04]  /*0140*/  IADD3 R5, PT, PT, R3, R14, RZ ;  /* 0x0000000e03057210 */ /* 0x008fc80007ffe0ff */
[C---:B------:R-:W-:Y:S02]  /*0150*/  SHF.L.U32 R4, R5.reuse, 0xb, RZ ;  /* 0x0000000b05047819 */ /* 0x040fe400000006ff */
[----:B------:R-:W-:Y:S02]  /*0160*/  SHF.L.U32 R6, R5, 0x2, RZ ;  /* 0x0000000205067819 */ /* 0x000fe400000006ff */
[----:B------:R-:W-:Y:S02]  /*0170*/  ISETP.GT.U32.AND P0, PT, R4, 0xffff, PT ;  /* 0x0000ffff0400780c */ /* 0x000fe40003f04070 */
[----:B------:R-:W-:Y:S01]  /*0180*/  LOP3.LUT R9, R6, 0x7c, RZ, 0xc0, !PT ;  /* 0x0000007c06097812 */ /* 0x000fe200078ec0ff */
[----:B-----5:R-:W-:-:S05]  /*0190*/  IMAD R6, R2, UR9, RZ ;  /* 0x0000000902067c24 */ /* 0x020fca000f8e02ff */
[----:B------:R-:W-:Y:S02]  /*01a0*/  IADD3 R8, P1, PT, R6, UR4, RZ ;  /* 0x0000000406087c10 */ /* 0x000fe4000ff3e0ff */
[----:B------:R-:W-:-:S03]  /*01b0*/  SHF.R.S32.HI R7, RZ, 0x1f, R6 ;  /* 0x0000001fff077819 */ /* 0x000fc60000011406 */
[----:B------:R0:W-:Y:S01]  /*01c0*/  @!P0 STS [R9+UR5], RZ ;  /* 0x000000ff09008988 */ /* 0x0001e20008000805 */
[----:B------:R-:W-:Y:S02]  /*01d0*/  ISETP.GT.U32.AND P0, PT, R5, R2, PT ;  /* 0x000000020500720c */ /* 0x000fe40003f04070 */
[----:B------:R-:W-:-:S11]  /*01e0*/  IADD3.X R11, PT, PT, R7, UR6, RZ, P1, !PT ;  /* 0x00000006070b7c10 */ /* 0x000fd60008ffe4ff */
[----:B0-----:R-:W-:Y:S05]  /*01f0*/  @P0 BRA `(.L_x_108) ;  /* 0x0000000800ec0947 */ /* 0x001fea0003800000 */
[----:B------:R-:W-:Y:S01]  /*0200*/  VIADD R10, R2, 0x1 ;  /* 0x00000001020a7836 */ /* 0x000fe20000000000 */
[----:B------:R-:W-:Y:S01]  /*0210*/  LOP3.LUT R16, RZ, R3, RZ, 0x33, !PT ;  /* 0x00000003ff107212 */ /* 0x000fe200078e33ff */
[----:B------:R-:W-:Y:S03]  /*0220*/  BSSY.RECONVERGENT B1, `(.L_x_109) ;  /* 0x0000059000017945 */ /* 0x000fe60003800200 */
[----:B------:R-:W-:Y:S02]  /*0230*/  VIADDMNMX.U32 R9, R5, 0x20, R10, !PT ;  /* 0x0000002005097846 */ /* 0x000fe4000780000a */
[----:B------:R-:W-:Y:S02]  /*0240*/  MOV R10, RZ ;  /* 0x000000ff000a7202 */ /* 0x000fe40000000f00 */
[----:B------:R-:W-:Y:S02]  /*0250*/  IADD3 R16, PT, PT, -R14, R9, R16 ;  /* 0x000000090e107210 */ /* 0x000fe40007ffe110 */
[----:B------:R-:W-:-:S02]  /*0260*/  MOV R9, R5 ;  /* 0x0000000500097202 */ /* 0x000fc40000000f00 */
[C---:B------:R-:W-:Y:S02]  /*0270*/  ISETP.GE.U32.AND P0, PT, R16.reuse, 0x1e0, PT ;  /* 0x000001e01000780c */ /* 0x040fe40003f06070 */
[----:B------:R-:W-:-:S11]  /*0280*/  LEA.HI R20, R16, 0x1, RZ, 0x1b ;  /* 0x0000000110147811 */ /* 0x000fd600078fd8ff */
[----:B------:R-:W-:Y:S05]  /*0290*/  @!P0 BRA `(.L_x_110) ;  /* 0x0000000400448947 */ /* 0x000fea0003800000 */
[----:B------:R-:W-:Y:S01]  /*02a0*/  MOV R13, RZ ;  /* 0x000000ff000d7202 */ /* 0x000fe20000000f00 */
[----:B------:R-:W-:Y:S01]  /*02b0*/  HFMA2 R15, -RZ, RZ, 0, 0 ;  /* 0x00000000ff0f7431 */ /* 0x000fe200000001ff */
[----:B------:R-:W0:Y:S01]  /*02c0*/  LDCU.64 UR12, c[0x0][0x390] ;  /* 0x00007200ff0c77ac */ /* 0x000e220008000a00 */
[----:B------:R-:W-:Y:S01]  /*02d0*/  LOP3.LUT R21, R20, 0xffffff0, RZ, 0xc0, !PT ;  /* 0x0ffffff014157812 */ /* 0x000fe200078ec0ff */
[----:B------:R-:W-:Y:S01]  /*02e0*/  IMAD.WIDE.U32 R18, R0, UR8, R12 ;  /* 0x0000000800127c25 */ /* 0x000fe2000f8e000c */
[----:B------:R-:W1:Y:S01]  /*02f0*/  LDCU.64 UR14, c[0x0][0x388] ;  /* 0x00007100ff0e77ac */ /* 0x000e620008000a00 */
[----:B------:R-:W-:Y:S02]  /*0300*/  MOV R10, RZ ;  /* 0x000000ff000a7202 */ /* 0x000fe40000000f00 */
[----:B------:R-:W-:Y:S02]  /*0310*/  IMAD R9, R19, UR7, RZ ;  /* 0x0000000713097c24 */ /* 0x000fe4000f8e02ff */
[----:B------:R-:W-:-:S04]  /*0320*/  IMAD.WIDE.U32 R16, R18, UR7, R14 ;  /* 0x0000000712107c25 */ /* 0x000fc8000f8e000e */
[----:B------:R-:W-:Y:S01]  /*0330*/  IMAD.IADD R9, R17, 0x1, R9 ;  /* 0x0000000111097824 */ /* 0x000fe200078e0209 */
[----:B------:R-:W-:Y:S01]  /*0340*/  SHF.L.U32 R25, R16, 0x2, RZ ;  /* 0x0000000210197819 */ /* 0x000fe200000006ff */
[----:B------:R-:W-:-:S03]  /*0350*/  IMAD.MOV R21, RZ, RZ, -R21 ;  /* 0x000000ffff157224 */ /* 0x000fc600078e0a15 */
[----:B------:R-:W-:Y:S02]  /*0360*/  SHF.L.U64.HI R26, R16, 0x2, R9 ;  /* 0x00000002101a7819 */ /* 0x000fe40000010209 */
[C---:B------:R-:W-:Y:S02]  /*0370*/  LEA R25, P0, R8.reuse, R25, 0x2 ;  /* 0x0000001908197211 */ /* 0x040fe400078010ff */
[----:B------:R-:W-:Y:S02]  /*0380*/  MOV R9, R5 ;  /* 0x0000000500097202 */ /* 0x000fe40000000f00 */
[----:B------:R-:W-:Y:S02]  /*0390*/  LEA.HI.X R26, R8, R26, R11, 0x2, P0 ;  /* 0x0000001a081a7211 */ /* 0x000fe400000f140b */
[----:B------:R-:W-:-:S04]  /*03a0*/  IADD3 R25, P0, PT, R25, 0x400, RZ ;  /* 0x0000040019197810 */ /* 0x000fc80007f1e0ff */
[----:B------:R-:W-:Y:S02]  /*03b0*/  IADD3.X R26, PT, PT, RZ, R26, RZ, P0, !PT ;  /* 0x0000001aff1a7210 */ /* 0x000fe400007fe4ff */
[C---:B0-----:R-:W-:Y:S02]  /*03c0*/  IADD3 R22, P0, PT, R25.reuse, UR12, RZ ;  /* 0x0000000c19167c10 */ /* 0x041fe4000ff1e0ff */
[----:B-1----:R-:W-:Y:S02]  /*03d0*/  IADD3 R25, P1, PT, R25, UR14, RZ ;  /* 0x0000000e19197c10 */ /* 0x002fe4000ff3e0ff */
[C---:B------:R-:W-:Y:S02]  /*03e0*/  IADD3.X R19, PT, PT, R26.reuse, UR13, RZ, P0, !PT ;  /* 0x0000000d1a137c10 */ /* 0x040fe400087fe4ff */
[----:B------:R-:W-:-:S09]  /*03f0*/  IADD3.X R26, PT, PT, R26, UR15, RZ, P1, !PT ;  /* 0x0000000f1a1a7c10 */ /* 0x000fd20008ffe4ff */
.L_x_111:
[----:B------:R-:W-:Y:S02]  /*0400*/  MOV R18, R22 ;  /* 0x0000001600127202 */ /* 0x000fe40000000f00 */
[----:B------:R-:W-:Y:S02]  /*0410*/  MOV R16, R25 ;  /* 0x0000001900107202 */ /* 0x000fe40000000f00 */
[----:B------:R-:W-:Y:S01]  /*0420*/  MOV R17, R26 ;  /* 0x0000001a00117202 */ /* 0x000fe20000000f00 */
        /* <DEDUP_REMOVED lines=42> */
[----:B------:R-:W-:Y:S01]  /*06d0*/  IADD3 R21, PT, PT, R21, 0x10, RZ ;  /* 0x0000001015157810 */ /* 0x000fe20007ffe0ff */
[----:B--2---:R-:W-:Y:S02]  /*06e0*/  FFMA R29, R24, R27, R29 ;  /* 0x0000001b181d7223 */ /* 0x004fe4000000001d */
[----:B------:R0:W2:Y:S04]  /*06f0*/  LDG.E R24, desc[UR10][R18.64+0x380] ;  /* 0x0003800a12187981 */ /* 0x0000a8000c1e1900 */
[----:B------:R-:W2:Y:S01]  /*0700*/  LDG.E R27, desc[UR10][R16.64+0x380] ;  /* 0x0003800a101b7981 */ /* 0x000ea2000c1e1900 */
[----:B------:R-:W-:Y:S01]  /*0710*/  ISETP.NE.AND P0, PT, R21, RZ, PT ;  /* 0x000000ff1500720c */ /* 0x000fe20003f05270 */
[----:B---3--:R-:W-:Y:S01]  /*0720*/  FFMA R29, R22, R25, R29 ;  /* 0x00000019161d7223 */ /* 0x008fe2000000001d */
[----:B------:R-:W-:-:S02]  /*0730*/  IADD3 R22, P1, PT, R18, 0x800, RZ ;  /* 0x0000080012167810 */ /* 0x000fc40007f3e0ff */
[----:B------:R-:W-:Y:S02]  /*0740*/  IADD3 R25, P2, PT, R16, 0x800, RZ ;  /* 0x0000080010197810 */ /* 0x000fe40007f5e0ff */
[----:B------:R-:W-:Y:S01]  /*0750*/  IADD3 R9, PT, PT, R9, 0x200, RZ ;  /* 0x0000020009097810 */ /* 0x000fe20007ffe0ff */
[----:B0-----:R-:W-:Y:S01]  /*0760*/  IMAD.X R19, RZ, RZ, R19, P1 ;  /* 0x000000ffff137224 */ /* 0x001fe200008e0613 */
[----:B------:R-:W-:Y:S01]  /*0770*/  IADD3.X R26, PT, PT, RZ, R17, RZ, P2, !PT ;  /* 0x00000011ff1a7210 */ /* 0x000fe200017fe4ff */
[----:B----4-:R-:W-:-:S04]  /*0780*/  FFMA R23, R10, R23, R29 ;  /* 0x000000170a177223 */ /* 0x010fc8000000001d */
[----:B--2---:R-:W-:Y:S01]  /*0790*/  FFMA R10, R24, R27, R23 ;  /* 0x0000001b180a7223 */ /* 0x004fe20000000017 */
[----:B------:R-:W-:Y:S06]  /*07a0*/  @P0 BRA `(.L_x_111) ;  /* 0xfffffffc00140947 */ /* 0x000fec000383ffff */
.L_x_110:
[----:B------:R-:W-:Y:S05]  /*07b0*/  BSYNC.RECONVERGENT B1 ;  /* 0x0000000000017941 */ /* 0x000fea0003800200 */
.L_x_109:
[----:B------:R-:W-:-:S13]  /*07c0*/  LOP3.LUT P0, R16, R20, 0xf, RZ, 0xc0, !PT ;  /* 0x0000000f14107812 */ /* 0x000fda000780c0ff */
[----:B------:R-:W-:Y:S05]  /*07d0*/  @!P0 BRA `(.L_x_108) ;  /* 0x0000000400748947 */ /* 0x000fea0003800000 */
[----:B------:R-:W-:Y:S01]  /*07e0*/  ISETP.GE.U32.AND P0, PT, R16, 0x8, PT ;  /* 0x000000081000780c */ /* 0x000fe20003f06070 */
[----:B------:R-:W-:Y:S01]  /*07f0*/  BSSY.RECONVERGENT B1, `(.L_x_112) ;  /* 0x0000026000017945 */ /* 0x000fe20003800200 */
[----:B------:R-:W-:-:S11]  /*0800*/  LOP3.LUT P1, R24, R20, 0x7, RZ, 0xc0, !PT ;  /* 0x0000000714187812 */ /* 0x000fd6000782c0ff */
[----:B------:R-:W-:Y:S05]  /*0810*/  @!P0 BRA `(.L_x_113) ;  /* 0x00000000008c8947 */ /* 0x000fea0003800000 */
[----:B------:R-:W0:Y:S01]  /*0820*/  LDCU.64 UR12, c[0x0][0x390] ;  /* 0x00007200ff0c77ac */ /* 0x000e220008000a00 */
[C---:B------:R-:W-:Y:S02]  /*0830*/  SHF.L.U32 R18, R8.reuse, 0x2, RZ ;  /* 0x0000000208127819 */ /* 0x040fe400000006ff */
[----:B------:R-:W-:Y:S01]  /*0840*/  SHF.L.U64.HI R19, R8, 0x2, R11 ;  /* 0x0000000208137819 */ /* 0x000fe2000001020b */
[----:B------:R-:W1:Y:S01]  /*0850*/  LDCU.64 UR14, c[0x0][0x388] ;  /* 0x00007100ff0e77ac */ /* 0x000e620008000a00 */
[C---:B0-----:R-:W-:Y:S02]  /*0860*/  IADD3 R16, P0, PT, R18.reuse, UR12, RZ ;  /* 0x0000000c12107c10 */ /* 0x041fe4000ff1e0ff */
[----:B-1----:R-:W-:Y:S02]  /*0870*/  IADD3 R18, P2, PT, R18, UR14, RZ ;  /* 0x0000000e12127c10 */ /* 0x002fe4000ff5e0ff */
[C---:B------:R-:W-:Y:S02]  /*0880*/  IADD3.X R17, PT, PT, R19.reuse, UR13, RZ, P0, !PT ;  /* 0x0000000d13117c10 */ /* 0x040fe400087fe4ff */
[----:B------:R-:W-:Y:S01]  /*0890*/  IADD3.X R19, PT, PT, R19, UR15, RZ, P2, !PT ;  /* 0x0000000f13137c10 */ /* 0x000fe200097fe4ff */
[----:B------:R-:W-:-:S04]  /*08a0*/  IMAD.WIDE.U32 R16, R9, 0x4, R16 ;  /* 0x0000000409107825 */ /* 0x000fc800078e0010 */
[----:B------:R-:W-:Y:S01]  /*08b0*/  IMAD.WIDE.U32 R18, R9, 0x4, R18 ;  /* 0x0000000409127825 */ /* 0x000fe200078e0012 */
        /* <DEDUP_REMOVED lines=15> */
[----:B------:R-:W3:Y:S04]  /*09b0*/  LDG.E R27, desc[UR10][R18.64+0x200] ;  /* 0x0002000a121b7981 */ /* 0x000ee8000c1e1900 */
[----:B------:R-:W4:Y:S04]  /*09c0*/  LDG.E R23, desc[UR10][R16.64+0x300] ;  /* 0x0003000a10177981 */ /* 0x000f28000c1e1900 */
[----:B------:R-:W5:Y:S04]  /*09d0*/  LDG.E R16, desc[UR10][R18.64+0x280] ;  /* 0x0002800a12107981 */ /* 0x000f68000c1e1900 */
[----:B------:R-:W4:Y:S01]  /*09e0*/  LDG.E R19, desc[UR10][R18.64+0x380] ;  /* 0x0003800a12137981 */ /* 0x000f22000c1e1900 */
[----:B------:R-:W-:Y:S01]  /*09f0*/  IADD3 R9, PT, PT, R9, 0x100, RZ ;  /* 0x0000010009097810 */ /* 0x000fe20007ffe0ff */
[----:B--2---:R-:W-:-:S04]  /*0a00*/  FFMA R21, R21, R10, R22 ;  /* 0x0000000a15157223 */ /* 0x004fc80000000016 */
[----:B---3--:R-:W-:-:S04]  /*0a10*/  FFMA R26, R26, R27, R21 ;  /* 0x0000001b1a1a7223 */ /* 0x008fc80000000015 */
[----:B-----5:R-:W-:-:S04]  /*0a20*/  FFMA R26, R25, R16, R26 ;  /* 0x00000010191a7223 */ /* 0x020fc8000000001a */
[----:B----4-:R-:W-:-:S04]  /*0a30*/  FFMA R23, R23, R29, R26 ;  /* 0x0000001d17177223 */ /* 0x010fc8000000001a */
[----:B------:R-:W-:-:S07]  /*0a40*/  FFMA R10, R28, R19, R23 ;  /* 0x000000131c0a7223 */ /* 0x000fce0000000017 */
.L_x_113:
[----:B------:R-:W-:Y:S05]  /*0a50*/  BSYNC.RECONVERGENT B1 ;  /* 0x0000000000017941 */ /* 0x000fea0003800200 */
.L_x_112:
[----:B------:R-:W-:Y:S05]  /*0a60*/  @!P1 BRA `(.L_x_108) ;  /* 0x0000000000d09947 */ /* 0x000fea0003800000 */
[----:B------:R-:W-:Y:S01]  /*0a70*/  ISETP.GE.U32.AND P0, PT, R24, 0x4, PT ;  /* 0x000000041800780c */ /* 0x000fe20003f06070 */
[----:B------:R-:W-:Y:S01]  /*0a80*/  BSSY.RECONVERGENT B1, `(.L_x_114) ;  /* 0x000001b000017945 */ /* 0x000fe20003800200 */
[----:B------:R-:W-:-:S04]  /*0a90*/  LOP3.LUT R20, R20, 0x3, RZ, 0xc0, !PT ;  /* 0x0000000314147812 */ /* 0x000fc800078ec0ff */
[----:B------:R-:W-:-:S07]  /*0aa0*/  ISETP.NE.AND P1, PT, R20, RZ, PT ;  /* 0x000000ff1400720c */ /* 0x000fce0003f25270 */
[----:B------:R-:W-:Y:S06]  /*0ab0*/  @!P0 BRA `(.L_x_115) ;  /* 0x00000000005c8947 */ /* 0x000fec0003800000 */
[----:B------:R-:W0:Y:S01]  /*0ac0*/  LDCU.64 UR12, c[0x0][0x390] ;  /* 0x00007200ff0c77ac */ /* 0x000e220008000a00 */
[C---:B------:R-:W-:Y:S01]  /*0ad0*/  IMAD.SHL.U32 R16, R8.reuse, 0x4, RZ ;  /* 0x0000000408107824 */ /* 0x040fe200078e00ff */
[----:B------:R-:W-:Y:S01]  /*0ae0*/  SHF.L.U64.HI R17, R8, 0x2, R11 ;  /* 0x0000000208117819 */ /* 0x000fe2000001020b */
[----:B------:R-:W1:Y:S03]  /*0af0*/  LDCU.64 UR14, c[0x0][0x388] ;  /* 0x00007100ff0e77ac */ /* 0x000e660008000a00 */
[C---:B0-----:R-:W-:Y:S02]  /*0b00*/  IADD3 R18, P0, PT, R16.reuse, UR12, RZ ;  /* 0x0000000c10127c10 */ /* 0x041fe4000ff1e0ff */
[----:B-1----:R-:W-:Y:S02]  /*0b10*/  IADD3 R16, P2, PT, R16, UR14, RZ ;  /* 0x0000000e10107c10 */ /* 0x002fe4000ff5e0ff */
[----:B------:R-:W-:-:S02]  /*0b20*/  IADD3.X R19, PT, PT, R17, UR13, RZ, P0, !PT ;  /* 0x0000000d11137c10 */ /* 0x000fc400087fe4ff */
[----:B------:R-:W-:Y:S01]  /*0b30*/  IADD3.X R17, PT, PT, R17, UR15, RZ, P2, !PT ;  /* 0x0000000f11117c10 */ /* 0x000fe200097fe4ff */
[----:B------:R-:W-:-:S04]  /*0b40*/  IMAD.WIDE.U32 R18, R9, 0x4, R18 ;  /* 0x0000000409127825 */ /* 0x000fc800078e0012 */
[C---:B------:R-:W-:Y:S01]  /*0b50*/  IMAD.WIDE.U32 R16, R9.reuse, 0x4, R16 ;  /* 0x0000000409107825 */ /* 0x040fe200078e0010 */
        /* <DEDUP_REMOVED lines=13> */
.L_x_115:
[----:B------:R-:W-:Y:S05]  /*0c30*/  BSYNC.RECONVERGENT B1 ;  /* 0x0000000000017941 */ /* 0x000fea0003800200 */
.L_x_114:
[----:B------:R-:W-:Y:S05]  /*0c40*/  @!P1 BRA `(.L_x_108) ;  /* 0x0000000000589947 */ /* 0x000fea0003800000 */
[----:B------:R-:W0:Y:S01]  /*0c50*/  LDCU.64 UR12, c[0x0][0x388] ;  /* 0x00007100ff0c77ac */ /* 0x000e220008000a00 */
[C---:B------:R-:W-:Y:S02]  /*0c60*/  SHF.L.U64.HI R17, R8.reuse, 0x2, R11 ;  /* 0x0000000208117819 */ /* 0x040fe4000001020b */
[----:B------:R-:W-:Y:S01]  /*0c70*/  SHF.L.U32 R16, R8, 0x2, RZ ;  /* 0x0000000208107819 */ /* 0x000fe200000006ff */
[----:B------:R-:W1:Y:S01]  /*0c80*/  LDCU.64 UR14, c[0x0][0x390] ;  /* 0x00007200ff0e77ac */ /* 0x000e620008000a00 */
[----:B------:R-:W-:-:S03]  /*0c90*/  IADD3 R20, PT, PT, -R20, RZ, RZ ;  /* 0x000000ff14147210 */ /* 0x000fc60007ffe1ff */
[----:B------:R-:W-:-:S03]  /*0ca0*/  IMAD.WIDE.U32 R16, R9, 0x4, R16 ;  /* 0x0000000409107825 */ /* 0x000fc600078e0010 */
[C---:B0-----:R-:W-:Y:S02]  /*0cb0*/  IADD3 R21, P0, PT, R16.reuse, UR12, RZ ;  /* 0x0000000c10157c10 */ /* 0x041fe4000ff1e0ff */
[----:B-1----:R-:W-:Y:S02]  /*0cc0*/  IADD3 R16, P1, PT, R16, UR14, RZ ;  /* 0x0000000e10107c10 */ /* 0x002fe4000ff3e0ff */
[C---:B------:R-:W-:Y:S02]  /*0cd0*/  IADD3.X R22, PT, PT, R17.reuse, UR13, RZ, P0, !PT ;  /* 0x0000000d11167c10 */ /* 0x040fe400087fe4ff */
[----:B------:R-:W-:-:S09]  /*0ce0*/  IADD3.X R17, PT, PT, R17, UR15, RZ, P1, !PT ;  /* 0x0000000f11117c10 */ /* 0x000fd20008ffe4ff */
.L_x_116:
[----:B------:R-:W-:Y:S01]  /*0cf0*/  MOV R18, R21 ;  /* 0x0000001500127202 */ /* 0x000fe20000000f00 */
[----:B------:R-:W-:Y:S01]  /*0d00*/  IMAD.MOV.U32 R19, RZ, RZ, R22 ;  /* 0x000000ffff137224 */ /* 0x000fe200078e0016 */
[----:B------:R0:W2:Y:S04]  /*0d10*/  LDG.E R9, desc[UR10][R16.64] ;  /* 0x0000000a10097981 */ /* 0x0000a8000c1e1900 */
[----:B------:R-:W2:Y:S01]  /*0d20*/  LDG.E R18, desc[UR10][R18.64] ;  /* 0x0000000a12127981 */ /* 0x000ea2000c1e1900 */
[----:B------:R-:W-:Y:S02]  /*0d30*/  IADD3 R20, PT, PT, R20, 0x1, RZ ;  /* 0x0000000114147810 */ /* 0x000fe40007ffe0ff */
[----:B------:R-:W-:Y:S02]  /*0d40*/  IADD3 R21, P1, PT, R21, 0x80, RZ ;  /* 0x0000008015157810 */ /* 0x000fe40007f3e0ff */
[----:B------:R-:W-:-:S02]  /*0d50*/  ISETP.NE.AND P0, PT, R20, RZ, PT ;  /* 0x000000ff1400720c */ /* 0x000fc40003f05270 */
[----:B0-----:R-:W-:Y:S02]  /*0d60*/  IADD3 R16, P2, PT, R16, 0x80, RZ ;  /* 0x0000008010107810 */ /* 0x001fe40007f5e0ff */
[----:B------:R-:W-:Y:S02]  /*0d70*/  IADD3.X R22, PT, PT, RZ, R22, RZ, P1, !PT ;  /* 0x00000016ff167210 */ /* 0x000fe40000ffe4ff */
[----:B------:R-:W-:Y:S01]  /*0d80*/  IADD3.X R17, PT, PT, RZ, R17, RZ, P2, !PT ;  /* 0x00000011ff117210 */ /* 0x000fe200017fe4ff */
[----:B--2---:R-:W-:-:S06]  /*0d90*/  FFMA R10, R9, R18, R10 ;  /* 0x00000012090a7223 */ /* 0x004fcc000000000a */
[----:B------:R-:W-:Y:S05]  /*0da0*/  @P0 BRA `(.L_x_116) ;  /* 0xfffffffc00d00947 */ /* 0x000fea000383ffff */
.L_x_108:
[----:B------:R-:W-:Y:S05]  /*0db0*/  BSYNC.RECONVERGENT B0 ;  /* 0x0000000000007941 */ /* 0x000fea0003800200 */
.L_x_107:
[----:B------:R-:W0:Y:S01]  /*0dc0*/  SHFL.BFLY PT, R9, R10, 0x10, 0x1f ;  /* 0x0e001f000a097f89 */ /* 0x000e2200000e0000 */
[----:B------:R-:W-:Y:S02]  /*0dd0*/  SHF.R.U32.HI R4, RZ, 0xe, R4 ;  /* 0x0000000eff047819 */ /* 0x000fe40000011604 */
[C---:B------:R-:W-:Y:S02]  /*0de0*/  SHF.L.U32 R20, R5.reuse, 0x2, RZ ;  /* 0x0000000205147819 */ /* 0x040fe400000006ff */
[----:B------:R-:W-:Y:S02]  /*0df0*/  LOP3.LUT R4, R4, 0x3fffc, RZ, 0xc0, !PT ;  /* 0x0003fffc04047812 */ /* 0x000fe400078ec0ff */
[----:B------:R-:W-:Y:S02]  /*0e00*/  LOP3.LUT R20, R20, 0x7c, RZ, 0xc0, !PT ;  /* 0x0000007c14147812 */ /* 0x000fe400078ec0ff */
[----:B------:R-:W-:Y:S01]  /*0e10*/  ISETP.GT.U32.AND P0, PT, R5, R2, PT ;  /* 0x000000020500720c */ /* 0x000fe20003f04070 */
        /* <DEDUP_REMOVED lines=20> */
[----:B------:R0:W1:Y:S01]  /*0f60*/  SHFL.BFLY PT, R19, R16, 0x1, 0x1f ;  /* 0x0c201f0010137f89 */ /* 0x00006200000e0000 */
[----:B------:R-:W-:Y:S05]  /*0f70*/  @P0 EXIT ;  /* 0x000000000000094d */ /* 0x000fea0003800000 */
[----:B------:R-:W-:Y:S01]  /*0f80*/  VIADD R4, R2, 0x1 ;  /* 0x0000000102047836 */ /* 0x000fe20000000000 */
[----:B------:R-:W-:Y:S01]  /*0f90*/  LOP3.LUT R9, RZ, R3, RZ, 0x33, !PT ;  /* 0x00000003ff097212 */ /* 0x000fe200078e33ff */
[----:B------:R-:W2:Y:S01]  /*0fa0*/  LDCU UR5, c[0x0][0x3a4] ;  /* 0x00007480ff0577ac */ /* 0x000ea20008000800 */
[----:B------:R-:W-:Y:S02]  /*0fb0*/  BSSY.RECONVERGENT B0, `(.L_x_117) ;  /* 0x000003b000007945 */ /* 0x000fe40003800200 */
[----:B------:R-:W-:-:S04]  /*0fc0*/  VIADDMNMX.U32 R3, R5, 0x20, R4, !PT ;  /* 0x0000002005037846 */ /* 0x000fc80007800004 */
[----:B------:R-:W-:-:S04]  /*0fd0*/  IADD3 R4, PT, PT, -R14, R3, R9 ;  /* 0x000000030e047210 */ /* 0x000fc80007ffe109 */
[C---:B------:R-:W-:Y:S02]  /*0fe0*/  LOP3.LUT R3, R4.reuse, 0x60, RZ, 0xc0, !PT ;  /* 0x0000006004037812 */ /* 0x040fe400078ec0ff */
[----:B------:R-:W-:Y:S02]  /*0ff0*/  ISETP.GE.U32.AND P0, PT, R4, 0x60, PT ;  /* 0x000000600400780c */ /* 0x000fe40003f06070 */
[----:B------:R-:W-:Y:S01]  /*1000*/  ISETP.NE.AND P1, PT, R3, 0x60, PT ;  /* 0x000000600300780c */ /* 0x000fe20003f25270 */
[----:B-1----:R-:W-:-:S12]  /*1010*/  FADD R3, R16, R19 ;  /* 0x0000001310037221 */ /* 0x002fd80000000000 */
[----:B--2---:R-:W-:Y:S05]  /*1020*/  @!P1 BRA `(.L_x_118) ;  /* 0x0000000000cc9947 */ /* 0x004fea0003800000 */
[----:B------:R-:W-:Y:S01]  /*1030*/  HFMA2 R13, -RZ, RZ, 0, 0 ;  /* 0x00000000ff0d7431 */ /* 0x000fe200000001ff */
[----:B0-----:R-:W-:Y:S01]  /*1040*/  MOV R16, UR4 ;  /* 0x0000000400107c02 */ /* 0x001fe20008000f00 */
[----:B------:R-:W0:Y:S01]  /*1050*/  LDCU.128 UR12, c[0x0][0x380] ;  /* 0x00007000ff0c77ac */ /* 0x000e220008000c00 */
[----:B------:R-:W-:Y:S01]  /*1060*/  MOV R17, UR6 ;  /* 0x0000000600117c02 */ /* 0x000fe20008000f00 */
[----:B------:R-:W1:Y:S01]  /*1070*/  LDCU.64 UR16, c[0x0][0x390] ;  /* 0x00007200ff1077ac */ /* 0x000e620008000a00 */
[----:B------:R-:W-:Y:S01]  /*1080*/  IMAD.WIDE.U32 R18, R0, UR8, R12 ;  /* 0x0000000800127c25 */ /* 0x000fe2000f8e000c */
[----:B------:R-:W-:-:S03]  /*1090*/  MOV R12, R14 ;  /* 0x0000000e000c7202 */ /* 0x000fc60000000f00 */
[----:B------:R-:W-:Y:S02]  /*10a0*/  IMAD R19, R19, UR7, RZ ;  /* 0x0000000713137c24 */ /* 0x000fe4000f8e02ff */
[----:B------:R-:W-:-:S04]  /*10b0*/  IMAD.WIDE.U32 R16, R18, UR7, R16 ;  /* 0x0000000712107c25 */ /* 0x000fc8000f8e0010 */
[----:B------:R-:W-:Y:S01]  /*10c0*/  IMAD.WIDE.U32 R12, R18, UR7, R12 ;  /* 0x00000007120c7c25 */ /* 0x000fe2000f8e000c */
[----:B------:R-:W-:Y:S02]  /*10d0*/  IADD3 R15, P2, P3, R14, R16, R6 ;  /* 0x000000100e0f7210 */ /* 0x000fe40007b5e006 */
[----:B------:R-:W-:Y:S01]  /*10e0*/  LEA.HI R6, R4, 0x1, RZ, 0x1b ;  /* 0x0000000104067811 */ /* 0x000fe200078fd8ff */
[----:B------:R-:W-:Y:S01]  /*10f0*/  IMAD.IADD R9, R13, 0x1, R19 ;  /* 0x000000010d097824 */ /* 0x000fe200078e0213 */
[----:B------:R-:W-:Y:S02]  /*1100*/  SHF.L.U32 R13, R12, 0x2, RZ ;  /* 0x000000020c0d7819 */ /* 0x000fe400000006ff */
[----:B------:R-:W-:Y:S02]  /*1110*/  IADD3 R16, PT, PT, R19, R17, RZ ;  /* 0x0000001113107210 */ /* 0x000fe40007ffe0ff */
[----:B------:R-:W-:Y:S02]  /*1120*/  SHF.L.U32 R0, R6, 0x5, RZ ;  /* 0x0000000506007819 */ /* 0x000fe400000006ff */
[----:B------:R-:W-:-:S02]  /*1130*/  SHF.L.U64.HI R9, R12, 0x2, R9 ;  /* 0x000000020c097819 */ /* 0x000fc40000010209 */
[----:B------:R-:W-:Y:S02]  /*1140*/  LEA R13, P1, R8, R13, 0x2 ;  /* 0x0000000d080d7211 */ /* 0x000fe400078210ff */
[----:B------:R-:W-:Y:S02]  /*1150*/  IADD3.X R12, PT, PT, RZ, R16, R7, P2, P3 ;  /* 0x00000010ff0c7210 */ /* 0x000fe400017e6407 */
[----:B------:R-:W-:Y:S02]  /*1160*/  LOP3.LUT R10, R0, 0x60, RZ, 0xc0, !PT ;  /* 0x00000060000a7812 */ /* 0x000fe400078ec0ff */
[----:B0-----:R-:W-:Y:S02]  /*1170*/  LEA R4, P2, R15, UR12, 0x2 ;  /* 0x0000000c0f047c11 */ /* 0x001fe4000f8410ff */
[----:B------:R-:W-:Y:S02]  /*1180*/  LEA.HI.X R9, R8, R9, R11, 0x2, P1 ;  /* 0x0000000908097211 */ /* 0x000fe400008f140b */
[----:B------:R-:W-:-:S02]  /*1190*/  IADD3 R0, P3, PT, R13, UR14, RZ ;  /* 0x0000000e0d007c10 */ /* 0x000fc4000ff7e0ff */
[----:B-1----:R-:W-:Y:S02]  /*11a0*/  IADD3 R14, P1, PT, R13, UR16, RZ ;  /* 0x000000100d0e7c10 */ /* 0x002fe4000ff3e0ff */
[----:B------:R-:W-:Y:S02]  /*11b0*/  LOP3.LUT R6, R6, 0x3, RZ, 0xc0, !PT ;  /* 0x0000000306067812 */ /* 0x000fe400078ec0ff */
[----:B------:R-:W-:Y:S02]  /*11c0*/  LEA.HI.X R19, R15, UR13, R12, 0x2, P2 ;  /* 0x0000000d0f137c11 */ /* 0x000fe400090f140c */
[C---:B------:R-:W-:Y:S02]  /*11d0*/  IADD3.X R17, PT, PT, R9.reuse, UR15, RZ, P3, !PT ;  /* 0x0000000f09117c10 */ /* 0x040fe40009ffe4ff */
[----:B------:R-:W-:Y:S01]  /*11e0*/  IADD3.X R15, PT, PT, R9, UR17, RZ, P1, !PT ;  /* 0x00000011090f7c10 */ /* 0x000fe20008ffe4ff */
[----:B------:R-:W-:Y:S01]  /*11f0*/  IMAD.MOV R9, RZ, RZ, -R6 ;  /* 0x000000ffff097224 */ /* 0x000fe200078e0a06 */
[----:B------:R-:W-:-:S07]  /*1200*/  IADD3 R5, PT, PT, R5, R10, RZ ;  /* 0x0000000a05057210 */ /* 0x000fce0007ffe0ff */
.L_x_119:
[----:B-1----:R-:W-:Y:S02]  /*1210*/  MOV R6, R0 ;  /* 0x0000000000067202 */ /* 0x002fe40000000f00 */
[----:B------:R-:W-:-:S05]  /*1220*/  MOV R7, R17 ;  /* 0x0000001100077202 */ /* 0x000fca0000000f00 */
[----:B------:R0:W2:Y:S02]  /*1230*/  LDG.E R12, desc[UR10][R6.64] ;  /* 0x0000000a060c7981 */ /* 0x0000a4000c1e1900 */
[----:B0-----:R-:W-:Y:S02]  /*1240*/  MOV R6, R14 ;  /* 0x0000000e00067202 */ /* 0x001fe40000000f00 */
[----:B------:R-:W-:-:S05]  /*1250*/  MOV R7, R15 ;  /* 0x0000000f00077202 */ /* 0x000fca0000000f00 */
[----:B------:R0:W3:Y:S01]  /*1260*/  LDG.E R10, desc[UR10][R6.64] ;  /* 0x0000000a060a7981 */ /* 0x0000e2000c1e1900 */
[----:B------:R-:W-:Y:S02]  /*1270*/  IADD3 R9, PT, PT, R9, 0x1, RZ ;  /* 0x0000000109097810 */ /* 0x000fe40007ffe0ff */
[----:B------:R-:W-:Y:S02]  /*1280*/  IADD3 R14, P4, PT, R14, 0x80, RZ ;  /* 0x000000800e0e7810 */ /* 0x000fe40007f9e0ff */
[----:B------:R-:W-:Y:S02]  /*1290*/  ISETP.NE.AND P1, PT, R9, RZ, PT ;  /* 0x000000ff0900720c */ /* 0x000fe40003f25270 */
[----:B------:R-:W-:Y:S01]  /*12a0*/  IADD3 R0, P3, PT, R0, 0x80, RZ ;  /* 0x0000008000007810 */ /* 0x000fe20007f7e0ff */
[----:B------:R-:W-:Y:S02]  /*12b0*/  IMAD.X R15, RZ, RZ, R15, P4 ;  /* 0x000000ffff0f7224 */ /* 0x000fe400020e060f */
[----:B0-----:R-:W-:Y:S01]  /*12c0*/  IMAD.MOV.U32 R6, RZ, RZ, R4 ;  /* 0x000000ffff067224 */ /* 0x001fe200078e0004 */
[----:B------:R-:W-:-:S02]  /*12d0*/  MOV R7, R19 ;  /* 0x0000001300077202 */ /* 0x000fc40000000f00 */
[----:B------:R-:W-:Y:S02]  /*12e0*/  IADD3 R4, P2, PT, R4, 0x80, RZ ;  /* 0x0000008004047810 */ /* 0x000fe40007f5e0ff */
[----:B------:R-:W-:Y:S02]  /*12f0*/  IADD3.X R17, PT, PT, RZ, R17, RZ, P3, !PT ;  /* 0x00000011ff117210 */ /* 0x000fe40001ffe4ff */
[----:B------:R-:W-:Y:S01]  /*1300*/  IADD3.X R19, PT, PT, RZ, R19, RZ, P2, !PT ;  /* 0x00000013ff137210 */ /* 0x000fe200017fe4ff */
[----:B--2---:R-:W-:-:S04]  /*1310*/  FADD R13, -R3, R12 ;  /* 0x0000000c030d7221 */ /* 0x004fc80000000100 */
[----:B---3--:R-:W-:-:S04]  /*1320*/  FMUL R10, R10, R13 ;  /* 0x0000000d0a0a7220 */ /* 0x008fc80000400000 */
[----:B------:R-:W-:-:S05]  /*1330*/  FMUL R13, R10, UR5 ;  /* 0x000000050a0d7c20 */ /* 0x000fca0008400000 */
[----:B------:R1:W-:Y:S01]  /*1340*/  STG.E desc[UR10][R6.64], R13 ;  /* 0x0000000d06007986 */ /* 0x0003e2000c10190a */
[----:B------:R-:W-:Y:S05]  /*1350*/  @P1 BRA `(.L_x_119) ;  /* 0xfffffffc00ac1947 */ /* 0x000fea000383ffff */
.L_x_118:
[----:B------:R-:W-:Y:S05]  /*1360*/  BSYNC.RECONVERGENT B0 ;  /* 0x0000000000007941 */ /* 0x000fea0003800200 */
.L_x_117:
[----:B------:R-:W-:Y:S05]  /*1370*/  @!P0 EXIT ;  /* 0x000000000000894d */ /* 0x000fea0003800000 */
[----:B------:R-:W2:Y:S01]  /*1380*/  LDCU.128 UR12, c[0x0][0x380] ;  /* 0x00007000ff0c77ac */ /* 0x000ea20008000c00 */
[----:B------:R-:W-:Y:S01]  /*1390*/  IADD3 R4, P0, PT, R5, R8, RZ ;  /* 0x0000000805047210 */ /* 0x000fe20007f1e0ff */
[----:B------:R-:W-:Y:S01]  /*13a0*/  BSSY.RECONVERGENT B0, `(.L_x_120) ;  /* 0x0000036000007945 */ /* 0x000fe20003800200 */
[C---:B-1----:R-:W-:Y:S01]  /*13b0*/  SHF.L.U64.HI R7, R8.reuse, 0x2, R11 ;  /* 0x0000000208077819 */ /* 0x042fe2000001020b */
[----:B------:R-:W1:Y:S01]  /*13c0*/  LDCU.64 UR4, c[0x0][0x390] ;  /* 0x00007200ff0477ac */ /* 0x000e620008000a00 */
[----:B------:R-:W-:Y:S02]  /*13d0*/  SHF.L.U32 R6, R8, 0x2, RZ ;  /* 0x0000000208067819 */ /* 0x000fe400000006ff */
[----:B------:R-:W-:-:S03]  /*13e0*/  IADD3.X R11, PT, PT, RZ, R11, RZ, P0, !PT ;  /* 0x0000000bff0b7210 */ /* 0x000fc600007fe4ff */
[----:B------:R-:W-:-:S03]  /*13f0*/  IMAD.WIDE.U32 R6, R5, 0x4, R6 ;  /* 0x0000000405067825 */ /* 0x000fc600078e0006 */
[----:B------:R-:W-:Y:S02]  /*1400*/  IADD3 R10, P0, PT, R6, 0x100, RZ ;  /* 0x00000100060a7810 */ /* 0x000fe40007f1e0ff */
[----:B--2---:R-:W-:-:S04]  /*1410*/  LEA R0, P1, R4, UR12, 0x2 ;  /* 0x0000000c04007c11 */ /* 0x004fc8000f8210ff */
[----:B------:R-:W-:Y:S02]  /*1420*/  LEA.HI.X R4, R4, UR13, R11, 0x2, P1 ;  /* 0x0000000d04047c11 */ /* 0x000fe400088f140b */
[----:B------:R-:W-:Y:S02]  /*1430*/  ISETP.GE.U32.AND P1, PT, R5, R2, PT ;  /* 0x000000020500720c */ /* 0x000fe40003f26070 */
[----:B------:R-:W-:Y:S02]  /*1440*/  IADD3.X R11, PT, PT, RZ, R7, RZ, P0, !PT ;  /* 0x00000007ff0b7210 */ /* 0x000fe400007fe4ff */
[C---:B-1----:R-:W-:Y:S02]  /*1450*/  IADD3 R8, P0, PT, R10.reuse, UR4, RZ ;  /* 0x000000040a087c10 */ /* 0x042fe4000ff1e0ff */
[----:B------:R-:W-:Y:S02]  /*1460*/  IADD3 R10, P2, PT, R10, UR14, RZ ;  /* 0x0000000e0a0a7c10 */ /* 0x000fe4000ff5e0ff */
[----:B------:R-:W-:-:S02]  /*1470*/  IADD3 R6, P3, PT, R0, 0x100, RZ ;  /* 0x0000010000067810 */ /* 0x000fc40007f7e0ff */
[C---:B------:R-:W-:Y:S02]  /*1480*/  IADD3.X R9, PT, PT, R11.reuse, UR5, RZ, P0, !PT ;  /* 0x000000050b097c10 */ /* 0x040fe400087fe4ff */
[----:B------:R-:W-:Y:S02]  /*1490*/  IADD3.X R11, PT, PT, R11, UR15, RZ, P2, !PT ;  /* 0x0000000f0b0b7c10 */ /* 0x000fe400097fe4ff */
[----:B------:R-:W-:Y:S02]  /*14a0*/  IADD3.X R7, PT, PT, RZ, R4, RZ, P3, !PT ;  /* 0x00000004ff077210 */ /* 0x000fe40001ffe4ff */
[----:B------:R-:W-:Y:S01]  /*14b0*/  PLOP3.LUT P0, PT, PT, PT, PT, 0x80, 0x8 ;  /* 0x000000000008781c */ /* 0x000fe20003f0f070 */
[----:B------:R-:W-:-:S12]  /*14c0*/  @!P1 BRA `(.L_x_121) ;  /* 0x00000000008c9947 */ /* 0x000fd80003800000 */
[----:B------:R-:W2:Y:S01]  /*14d0*/  LDG.E R4, desc[UR10][R10.64+-0x100] ;  /* 0xffff000a0a047981 */ /* 0x000ea2000c1e1900 */
[----:B------:R-:W1:Y:S03]  /*14e0*/  LDCU UR4, c[0x0][0x3a4] ;  /* 0x00007480ff0477ac */ /* 0x000e660008000800 */
[----:B------:R-:W3:Y:S01]  /*14f0*/  LDG.E R0, desc[UR10][R8.64+-0x100] ;  /* 0xffff000a08007981 */ /* 0x000ee2000c1e1900 */
[----:B--2---:R-:W-:-:S04]  /*1500*/  FADD R13, -R3, R4 ;  /* 0x00000004030d7221 */ /* 0x004fc80000000100 */
[----:B---3--:R-:W-:-:S04]  /*1510*/  FMUL R0, R0, R13 ;  /* 0x0000000d00007220 */ /* 0x008fc80000400000 */
[----:B-1----:R-:W-:-:S05]  /*1520*/  FMUL R13, R0, UR4 ;  /* 0x00000004000d7c20 */ /* 0x002fca0008400000 */
[----:B------:R1:W-:Y:S04]  /*1530*/  STG.E desc[UR10][R6.64+-0x100], R13 ;  /* 0xffff000d06007986 */ /* 0x0003e8000c10190a */
[----:B------:R-:W2:Y:S04]  /*1540*/  LDG.E R4, desc[UR10][R10.64+-0x80] ;  /* 0xffff800a0a047981 */ /* 0x000ea8000c1e1900 */
[----:B------:R-:W3:Y:S01]  /*1550*/  LDG.E R0, desc[UR10][R8.64+-0x80] ;  /* 0xffff800a08007981 */ /* 0x000ee2000c1e1900 */
[----:B--2---:R-:W-:-:S04]  /*1560*/  FADD R15, -R3, R4 ;  /* 0x00000004030f7221 */ /* 0x004fc80000000100 */
[----:B---3--:R-:W-:-:S04]  /*1570*/  FMUL R0, R0, R15 ;  /* 0x0000000f00007220 */ /* 0x008fc80000400000 */
[----:B------:R-:W-:-:S05]  /*1580*/  FMUL R15, R0, UR4 ;  /* 0x00000004000f7c20 */ /* 0x000fca0008400000 */
[----:B------:R2:W-:Y:S04]  /*1590*/  STG.E desc[UR10][R6.64+-0x80], R15 ;  /* 0xffff800f06007986 */ /* 0x0005e8000c10190a */
[----:B------:R-:W3:Y:S04]  /*15a0*/  LDG.E R4, desc[UR10][R10.64] ;  /* 0x0000000a0a047981 */ /* 0x000ee8000c1e1900 */
[----:B------:R-:W4:Y:S01]  /*15b0*/  LDG.E R0, desc[UR10][R8.64] ;  /* 0x0000000a08007981 */ /* 0x000f22000c1e1900 */
[----:B---3--:R-:W-:-:S04]  /*15c0*/  FADD R17, -R3, R4 ;  /* 0x0000000403117221 */ /* 0x008fc80000000100 */
[----:B----4-:R-:W-:-:S04]  /*15d0*/  FMUL R0, R0, R17 ;  /* 0x0000001100007220 */ /* 0x010fc80000400000 */
[----:B-1----:R-:W-:-:S05]  /*15e0*/  FMUL R13, R0, UR4 ;  /* 0x00000004000d7c20 */ /* 0x002fca0008400000 */
[----:B------:R1:W-:Y:S04]  /*15f0*/  STG.E desc[UR10][R6.64], R13 ;  /* 0x0000000d06007986 */ /* 0x0003e8000c10190a */
[----:B------:R3:W4:Y:S04]  /*1600*/  LDG.E R4, desc[UR10][R10.64+0x80] ;  /* 0x0000800a0a047981 */ /* 0x000728000c1e1900 */
[----:B------:R5:W2:Y:S01]  /*1610*/  LDG.E R0, desc[UR10][R8.64+0x80] ;  /* 0x0000800a08007981 */ /* 0x000aa2000c1e1900 */
[----:B------:R-:W-:Y:S02]  /*1620*/  PLOP3.LUT P0, PT, PT, PT, PT, 0x8, 0x80 ;  /* 0x000000000080781c */ /* 0x000fe40003f0e170 */
[----:B------:R-:W-:-:S02]  /*1630*/  IADD3 R5, PT, PT, R5, 0x80, RZ ;  /* 0x0000008005057810 */ /* 0x000fc40007ffe0ff */
[----:B---3--:R-:W-:Y:S02]  /*1640*/  IADD3 R10, P2, PT, R10, 0x200, RZ ;  /* 0x000002000a0a7810 */ /* 0x008fe40007f5e0ff */
[----:B-----5:R-:W-:Y:S02]  /*1650*/  IADD3 R8, P1, PT, R8, 0x200, RZ ;  /* 0x0000020008087810 */ /* 0x020fe40007f3e0ff */
[----:B------:R-:W-:-:S03]  /*1660*/  IADD3.X R11, PT, PT, RZ, R11, RZ, P2, !PT ;  /* 0x0000000bff0b7210 */ /* 0x000fc600017fe4ff */
[----:B------:R-:W-:Y:S02]  /*1670*/  IMAD.X R9, RZ, RZ, R9, P1 ;  /* 0x000000ffff097224 */ /* 0x000fe400008e0609 */
[----:B----4-:R-:W-:-:S04]  /*1680*/  FADD R17, -R3, R4 ;  /* 0x0000000403117221 */ /* 0x010fc80000000100 */
[----:B--2---:R-:W-:-:S04]  /*1690*/  FMUL R0, R0, R17 ;  /* 0x0000001100007220 */ /* 0x004fc80000400000 */
[----:B------:R-:W-:Y:S01]  /*16a0*/  FMUL R15, R0, UR4 ;  /* 0x00000004000f7c20 */ /* 0x000fe20008400000 */
[----:B------:R-:W-:-:S04]  /*16b0*/  IADD3 R0, P3, PT, R6, 0x200, RZ ;  /* 0x0000020006007810 */ /* 0x000fc80007f7e0ff */
[----:B-1----:R-:W-:Y:S01]  /*16c0*/  IADD3.X R13, PT, PT, RZ, R7, RZ, P3, !PT ;  /* 0x00000007ff0d7210 */ /* 0x002fe20001ffe4ff */
[----:B------:R1:W-:Y:S02]  /*16d0*/  STG.E desc[UR10][R6.64+0x80], R15 ;  /* 0x0000800f06007986 */ /* 0x0003e4000c10190a */
[----:B-1----:R-:W-:Y:S02]  /*16e0*/  MOV R6, R0 ;  /* 0x0000000000067202 */ /* 0x002fe40000000f00 */
[----:B------:R-:W-:-:S07]  /*16f0*/  IMAD.MOV.U32 R7, RZ, RZ, R13 ;  /* 0x000000ffff077224 */ /* 0x000fce00078e000d */
.L_x_121:
[----:B------:R-:W-:Y:S05]  /*1700*/  BSYNC.RECONVERGENT B0 ;  /* 0x0000000000007941 */ /* 0x000fea0003800200 */
.L_x_120:
[----:B------:R-:W-:Y:S01]  /*1710*/  ISETP.GT.U32.AND P1, PT, R2, R5, PT ;  /* 0x000000050200720c */ /* 0x000fe20003f24070 */
[----:B------:R-:W1:Y:S01]  /*1720*/  LDCU UR4, c[0x0][0x3a4] ;  /* 0x00007480ff0477ac */ /* 0x000e620008000800 */
[----:B------:R-:W-:Y:S01]  /*1730*/  IADD3 R0, PT, PT, -R5, R2, RZ ;  /* 0x0000000205007210 */ /* 0x000fe20007ffe1ff */
[----:B------:R-:W-:Y:S03]  /*1740*/  BSSY.RECONVERGENT B0, `(.L_x_122) ;  /* 0x0000070000007945 */ /* 0x000fe60003800200 */
[----:B------:R-:W-:-:S13]  /*1750*/  ISETP.LE.U32.OR P1, PT, R0, 0x17f, !P1 ;  /* 0x0000017f0000780c */ /* 0x000fda0004f23470 */
[----:B-1----:R-:W-:Y:S05]  /*1760*/  @P1 BRA `(.L_x_123) ;  /* 0x0000000400b41947 */ /* 0x002fea0003800000 */
[----:B------:R-:W-:Y:S02]  /*1770*/  PLOP3.LUT P0, PT, PT, PT, PT, 0x8, 0x80 ;  /* 0x000000000080781c */ /* 0x000fe40003f0e170 */
[----:B------:R-:W-:-:S11]  /*1780*/  IADD3 R0, PT, PT, R2, -0x17f, RZ ;  /* 0xfffffe8102007810 */ /* 0x000fd60007ffe0ff */
.L_x_124:
[----:B------:R-:W2:Y:S04]  /*1790*/  LDG.E R12, desc[UR10][R10.64+-0x100] ;  /* 0xffff000a0a0c7981 */ /* 0x000ea8000c1e1900 */
[----:B------:R-:W3:Y:S01]  /*17a0*/  LDG.E R4, desc[UR10][R8.64+-0x100] ;  /* 0xffff000a08047981 */ /* 0x000ee2000c1e1900 */
[----:B--2---:R-:W-:-:S04]  /*17b0*/  FADD R13, -R3, R12 ;  /* 0x0000000c030d7221 */ /* 0x004fc80000000100 */
[----:B---3--:R-:W-:-:S04]  /*17c0*/  FMUL R4, R4, R13 ;  /* 0x0000000d04047220 */ /* 0x008fc80000400000 */
[----:B------:R-:W-:-:S05]  /*17d0*/  FMUL R13, R4, UR4 ;  /* 0x00000004040d7c20 */ /* 0x000fca0008400000 */
        /* <DEDUP_REMOVED lines=13> */
[----:B------:R-:W3:Y:S04]  /*18b0*/  LDG.E R12, desc[UR10][R10.64+0x80] ;  /* 0x0000800a0a0c7981 */ /* 0x000ee8000c1e1900 */
[----:B------:R-:W4:Y:S01]  /*18c0*/  LDG.E R4, desc[UR10][R8.64+0x80] ;  /* 0x0000800a08047981 */ /* 0x000f22000c1e1900 */
[----:B---3--:R-:W-:-:S04]  /*18d0*/  FADD R17, -R3, R12 ;  /* 0x0000000c03117221 */ /* 0x008fc80000000100 */
[----:B----4-:R-:W-:-:S04]  /*18e0*/  FMUL R4, R4, R17 ;  /* 0x0000001104047220 */ /* 0x010fc80000400000 */
[----:B--2---:R-:W-:-:S05]  /*18f0*/  FMUL R15, R4, UR4 ;  /* 0x00000004040f7c20 */ /* 0x004fca0008400000 */
        /* <DEDUP_REMOVED lines=69> */
[----:B------:R-:W-:Y:S02]  /*1d50*/  IADD3 R5, PT, PT, R5, 0x200, RZ ;  /* 0x0000020005057810 */ /* 0x000fe40007ffe0ff */
[----:B---3--:R-:W-:-:S04]  /*1d60*/  IADD3 R10, P1, PT, R10, 0x800, RZ ;  /* 0x000008000a0a7810 */ /* 0x008fc80007f3e0ff */
[----:B------:R-:W-:Y:S02]  /*1d70*/  IADD3.X R11, PT, PT, RZ, R11, RZ, P1, !PT ;  /* 0x0000000bff0b7210 */ /* 0x000fe40000ffe4ff */
[----:B------:R-:W-:Y:S02]  /*1d80*/  ISETP.GE.U32.AND P1, PT, R5, R0, PT ;  /* 0x000000000500720c */ /* 0x000fe40003f26070 */
[----:B-----5:R-:W-:-:S05]  /*1d90*/  IADD3 R8, P2, PT, R8, 0x800, RZ ;  /* 0x0000080008087810 */ /* 0x020fca0007f5e0ff */
        /* <DEDUP_REMOVED lines=8> */
[----:B------:R-:W-:Y:S01]  /*1e20*/  MOV R7, R13 ;  /* 0x0000000d00077202 */ /* 0x000fe20000000f00 */
[----:B------:R-:W-:Y:S06]  /*1e30*/  @!P1 BRA `(.L_x_124) ;  /* 0xfffffff800549947 */ /* 0x000fec000383ffff */
.L_x_123:
[----:B------:R-:W-:Y:S05]  /*1e40*/  BSYNC.RECONVERGENT B0 ;  /* 0x0000000000007941 */ /* 0x000fea0003800200 */
.L_x_122:
[----:B------:R-:W-:Y:S01]  /*1e50*/  ISETP.GT.U32.AND P1, PT, R2, R5, PT ;  /* 0x000000050200720c */ /* 0x000fe20003f24070 */
[----:B------:R-:W-:Y:S01]  /*1e60*/  BSSY.RECONVERGENT B0, `(.L_x_125) ;  /* 0x000003f000007945 */ /* 0x000fe20003800200 */
[----:B------:R-:W-:-:S04]  /*1e70*/  IADD3 R0, PT, PT, -R5, R2, RZ ;  /* 0x0000000205007210 */ /* 0x000fc80007ffe1ff */
[----:B------:R-:W-:-:S13]  /*1e80*/  ISETP.LE.U32.OR P1, PT, R0, 0x7f, !P1 ;  /* 0x0000007f0000780c */ /* 0x000fda0004f23470 */
[----:B------:R-:W-:Y:S05]  /*1e90*/  @P1 BRA `(.L_x_126) ;  /* 0x0000000000ec1947 */ /* 0x000fea0003800000 */
        /* <DEDUP_REMOVED lines=58> */
[----:B------:R-:W-:-:S07]  /*2240*/  MOV R7, R13 ;  /* 0x0000000d00077202 */ /* 0x000fce0000000f00 */
.L_x_126:
[----:B------:R-:W-:Y:S05]  /*2250*/  BSYNC.RECONVERGENT B0 ;  /* 0x0000000000007941 */ /* 0x000fea0003800200 */
.L_x_125:
[----:B------:R-:W-:-:S13]  /*2260*/  ISETP.LE.U32.OR P0, PT, R5, R2, P0 ;  /* 0x000000020500720c */ /* 0x000fda0000703470 */
[----:B------:R-:W-:Y:S05]  /*2270*/  @!P0 EXIT ;  /* 0x000000000000894d */ /* 0x000fea0003800000 */
        /* <DEDUP_REMOVED lines=12> */
[----:B------:R-:W-:Y:S04]  /*2340*/  STG.E desc[UR10][R6.64+-0x80], R13 ;  /* 0xffff800d06007986 */ /* 0x000fe8000c10190a */
[----:B------:R-:W2:Y:S04]  /*2350*/  LDG.E R2, desc[UR10][R10.64] ;  /* 0x0000000a0a027981 */ /* 0x000ea8000c1e1900 */
[----:B------:R-:W3:Y:S01]  /*2360*/  LDG.E R0, desc[UR10][R8.64] ;  /* 0x0000000a08007981 */ /* 0x000ee2000c1e1900 */
[----:B--2---:R-:W-:-:S04]  /*2370*/  FADD R15, -R3, R2 ;  /* 0x00000002030f7221 */ /* 0x004fc80000000100 */
[----:B---3--:R-:W-:-:S04]  /*2380*/  FMUL R0, R0, R15 ;  /* 0x0000000f00007220 */ /* 0x008fc80000400000 */
[----:B-1----:R-:W-:-:S05]  /*2390*/  FMUL R5, R0, UR4 ;  /* 0x0000000400057c20 */ /* 0x002fca0008400000 */
[----:B------:R-:W-:Y:S04]  /*23a0*/  STG.E desc[UR10][R6.64], R5 ;  /* 0x0000000506007986 */ /* 0x000fe8000c10190a */
[----:B------:R-:W2:Y:S04]  /*23b0*/  LDG.E R2, desc[UR10][R10.64+0x80] ;  /* 0x0000800a0a027981 */ /* 0x000ea8000c1e1900 */
[----:B------:R-:W3:Y:S01]  /*23c0*/  LDG.E R0, desc[UR10][R8.64+0x80] ;  /* 0x0000800a08007981 */ /* 0x000ee2000c1e1900 */
[----:B--2---:R-:W-:-:S04]  /*23d0*/  FADD R3, -R3, R2 ;  /* 0x0000000203037221 */ /* 0x004fc80000000100 */
[----:B---3--:R-:W-:-:S04]  /*23e0*/  FMUL R0, R0, R3 ;  /* 0x0000000300007220 */ /* 0x008fc80000400000 */
[----:B------:R-:W-:-:S05]  /*23f0*/  FMUL R3, R0, UR4 ;  /* 0x0000000400037c20 */ /* 0x000fca0008400000 */
[----:B------:R-:W-:Y:S01]  /*2400*/  STG.E desc[UR10][R6.64+0x80], R3 ;  /* 0x0000800306007986 */ /* 0x000fe2000c10190a */
[----:B------:R-:W-:Y:S05]  /*2410*/  EXIT ;  /* 0x000000000000794d */ /* 0x000fea0003800000 */
.L_x_127:
        /* <DEDUP_REMOVED lines=14> */
.L_x_479:


//--------------------- .text.softmax_forward_kernel5_no_mask --------------------------
	.section	.text.softmax_forward_kernel5_no_mask,"ax",@progbits
	.align	128
        .global         softmax_forward_kernel5_no_mask
        .type           softmax_forward_kernel5_no_mask,@function
        .size           softmax_forward_kernel5_no_mask,(.L_x_460 - softmax_forward_kernel5_no_mask)
        .other          softmax_forward_kernel5_no_mask,@"STO_CUDA_ENTRY STV_DEFAULT"
softmax_forward_kernel5_no_mask:
.text.softmax_forward_kernel5_no_mask:
[----:B------:R-:W-:Y:S01]  /*0000*/  LDC R1, c[0x0][0x37c] ;  /* 0x0000df00ff017b82 */ /* 0x000fe20000000800 */
[----:B------:R-:W0:Y:S01]  /*0010*/  S2R R16, SR_TID.Y ;  /* 0x0000000000107919 */ /* 0x000e220000002200 */
[----:B------:R-:W1:Y:S06]  /*0020*/  LDCU UR6, c[0x0][0x360] ;  /* 0x00006c00ff0677ac */ /* 0x000e6c0008000800 */
[----:B------:R-:W2:Y:S01]  /*0030*/  LDC.64 R2, c[0x0][0x398] ;  /* 0x0000e600ff027b82 */ /* 0x000ea20000000a00 */
[----:B------:R-:W0:Y:S01]  /*0040*/  S2R R7, SR_TID.Z ;  /* 0x0000000000077919 */ /* 0x000e220000002300 */
[----:B------:R-:W0:Y:S01]  /*0050*/  LDCU UR4, c[0x0][0x364] ;  /* 0x00006c80ff0477ac */ /* 0x000e220008000800 */
[----:B------:R-:W3:Y:S01]  /*0060*/  S2R R5, SR_TID.X ;  /* 0x0000000000057919 */ /* 0x000ee20000002100 */
[----:B------:R-:W4:Y:S01]  /*0070*/  LDCU UR5, c[0x0][0x368] ;  /* 0x00006d00ff0577ac */ /* 0x000f220008000800 */
[----:B------:R-:W5:Y:S01]  /*0080*/  S2R R9, SR_CTAID.X ;  /* 0x0000000000097919 */ /* 0x000f620000002500 */
[----:B0-----:R-:W-:Y:S01]  /*0090*/  IMAD R16, R7, UR4, R16 ;  /* 0x0000000407107c24 */ /* 0x001fe2000f8e0210 */
[----:B-1----:R-:W-:-:S03]  /*00a0*/  UIMAD UR4, UR6, UR4, URZ ;  /* 0x00000004060472a4 */ /* 0x002fc6000f8e02ff */
[----:B---3--:R-:W-:Y:S01]  /*00b0*/  IMAD R16, R16, UR6, R5 ;  /* 0x0000000610107c24 */ /* 0x008fe2000f8e0205 */
[----:B----4-:R-:W-:Y:S01]  /*00c0*/  UIMAD UR4, UR4, UR5, 0x1f ;  /* 0x0000001f040474a4 */ /* 0x010fe2000f8e0205 */
[----:B--2---:R-:W-:-:S03]  /*00d0*/  IMAD R5, R3, R2, RZ ;  /* 0x0000000203057224 */ /* 0x004fc600078e02ff */
[----:B------:R-:W-:Y:S01]  /*00e0*/  USHF.R.U32.HI UR4, URZ, 0x5, UR4 ;  /* 0x00000005ff047899 */ /* 0x000fe20008011604 */
[----:B------:R-:W-:-:S03]  /*00f0*/  SHF.R.U32.HI R0, RZ, 0x5, R16 ;  /* 0x00000005ff007819 */ /* 0x000fc60000011610 */
[----:B------:R-:W-:Y:S01]  /*0100*/  ULOP3.LUT UR4, UR4, 0xffff, URZ, 0xc0, !UPT ;  /* 0x0000ffff04047892 */ /* 0x000fe2000f8ec0ff */
[----:B------:R-:W-:-:S05]  /*0110*/  LOP3.LUT R0, R0, 0xffff, RZ, 0xc0, !PT ;  /* 0x0000ffff00007812 */ /* 0x000fca00078ec0ff */
[----:B-----5:R-:W-:-:S05]  /*0120*/  IMAD R0, R9, UR4, R0 ;  /* 0x0000000409007c24 */ /* 0x020fca000f8e0200 */
[----:B------:R-:W-:-:S13]  /*0130*/  ISETP.GE.AND P0, PT, R0, R5, PT ;  /* 0x000000050000720c */ /* 0x000fda0003f06270 */
[----:B------:R-:W-:Y:S05]  /*0140*/  @P0 EXIT ;  /* 0x000000000000094d */ /* 0x000fea0003800000 */
[----:B------:R-:W-:Y:S01]  /*0150*/  SHF.R.S32.HI R2, RZ, 0x1f, R3 ;  /* 0x0000001fff027819 */ /* 0x000fe20000011403 */
[----:B------:R-:W0:Y:S01]  /*0160*/  LDC.64 R12, c[0x0][0x390] ;  /* 0x0000e400ff0c7b82 */ /* 0x000e220000000a00 */
[----:B------:R-:W-:Y:S01]  /*0170*/  LOP3.LUT R17, R16, 0x1f, RZ, 0xc0, !PT ;  /* 0x0000001f10117812 */ /* 0x000fe200078ec0ff */
[-C--:B------:R-:W-:Y:S01]  /*0180*/  IMAD R18, R0, R3.reuse, RZ ;  /* 0x0000000300127224 */ /* 0x080fe200078e02ff */
[----:B------:R-:W-:Y:S01]  /*0190*/  LEA.HI R2, R2, R3, RZ, 0x2 ;  /* 0x0000000302027211 */ /* 0x000fe200078f10ff */
[----:B------:R-:W1:Y:S01]  /*01a0*/  LDCU.64 UR4, c[0x0][0x358] ;  /* 0x00006b00ff0477ac */ /* 0x000e620008000a00 */
[----:B------:R-:W-:Y:S01]  /*01b0*/  BSSY.RECONVERGENT B0, `(.L_x_128) ;  /* 0x00000c9000007945 */ /* 0x000fe20003800200 */
[----:B------:R-:W-:Y:S01]  /*01c0*/  HFMA2 R24, -RZ, RZ, 0, 0 ;  /* 0x00000000ff187431 */ /* 0x000fe200000001ff */
[----:B------:R-:W-:Y:S01]  /*01d0*/  SHF.R.S32.HI R2, RZ, 0x2, R2 ;  /* 0x00000002ff027819 */ /* 0x000fe20000011402 */
[----:B------:R-:W2:Y:S01]  /*01e0*/  LDCU UR8, c[0x0][0x388] ;  /* 0x00007100ff0877ac */ /* 0x000ea20008000800 */
[----:B------:R-:W-:-:S02]  /*01f0*/  MOV R20, 0xff7fffff ;  /* 0xff7fffff00147802 */ /* 0x000fc40000000f00 */
[----:B------:R-:W-:Y:S02]  /*0200*/  ISETP.GE.AND P0, PT, R17, R2, PT ;  /* 0x000000021100720c */ /* 0x000fe40003f06270 */
[----:B------:R-:W-:Y:S01]  /*0210*/  SHF.R.S32.HI R19, RZ, 0x1f, R18 ;  /* 0x0000001fff137819 */ /* 0x000fe20000011412 */
[----:B0-----:R-:W-:-:S10]  /*0220*/  IMAD.WIDE R12, R18, 0x4, R12 ;  /* 0x00000004120c7825 */ /* 0x001fd400078e020c */
[----:B-12---:R-:W-:Y:S05]  /*0230*/  @P0 BRA `(.L_x_129) ;  /* 0x0000000c00000947 */ /* 0x006fea0003800000 */
[----:B------:R-:W-:Y:S01]  /*0240*/  LOP3.LUT R5, RZ, R17, RZ, 0x33, !PT ;  /* 0x00000011ff057212 */ /* 0x000fe200078e33ff */
[----:B------:R-:W-:Y:S01]  /*0250*/  BSSY.RECONVERGENT B1, `(.L_x_130) ;  /* 0x0000043000017945 */ /* 0x000fe20003800200 */
[----:B------:R-:W-:Y:S02]  /*0260*/  MOV R20, 0xff7fffff ;  /* 0xff7fffff00147802 */ /* 0x000fe40000000f00 */
[----:B------:R-:W-:Y:S02]  /*0270*/  IADD3 R5, PT, PT, R2, R5, RZ ;  /* 0x0000000502057210 */ /* 0x000fe40007ffe0ff */
[----:B------:R-:W-:Y:S02]  /*0280*/  MOV R24, RZ ;  /* 0x000000ff00187202 */ /* 0x000fe40000000f00 */
[C---:B------:R-:W-:Y:S02]  /*0290*/  LOP3.LUT P0, RZ, R5.reuse, 0x20, RZ, 0xc0, !PT ;  /* 0x0000002005ff7812 */ /* 0x040fe4000780c0ff */
[----:B------:R-:W-:-:S02]  /*02a0*/  ISETP.GE.U32.AND P1, PT, R5, 0x20, PT ;  /* 0x000000200500780c */ /* 0x000fc40003f26070 */
[----:B------:R-:W-:-:S09]  /*02b0*/  MOV R21, R17 ;  /* 0x0000001100157202 */ /* 0x000fd20000000f00 */
[----:B------:R-:W-:Y:S05]  /*02c0*/  @P0 BRA `(.L_x_131) ;  /* 0x0000000000ec0947 */ /* 0x000fea0003800000 */
[----:B------:R-:W-:Y:S01]  /*02d0*/  IMAD.WIDE.U32 R4, R17, 0x10, R12 ;  /* 0x0000001011047825 */ /* 0x000fe200078e000c */
[----:B------:R-:W0:Y:S05]  /*02e0*/  LDCU UR6, c[0x0][0x388] ;  /* 0x00007100ff0677ac */ /* 0x000e2a0008000800 */
[----:B------:R-:W2:Y:S01]  /*02f0*/  LDG.E.128 R4, desc[UR4][R4.64] ;  /* 0x0000000404047981 */ /* 0x000ea2000c1e1d00 */
[----:B------:R-:W-:Y:S01]  /*0300*/  HFMA2 R8, -RZ, RZ, 0.96630859375, -0.0022525787353515625 ;  /* 0x3bbb989dff087431 */ /* 0x000fe200000001ff */
[----:B------:R-:W-:Y:S02]  /*0310*/  MOV R9, 0x437c0000 ;  /* 0x437c000000097802 */ /* 0x000fe40000000f00 */
[----:B--2---:R-:W-:-:S04]  /*0320*/  FMNMX3 R20, R4, -3.40282346638528859812e+38, R5, !PT ;  /* 0xff7fffff04147876 */ /* 0x004fc80007800005 */
[----:B------:R-:W-:-:S05]  /*0330*/  FMNMX3 R20, R20, R6, R7, !PT ;  /* 0x0000000614147276 */ /* 0x000fca0007800007 */
[--C-:B------:R-:W-:Y:S01]  /*0340*/  FADD R0, R4, -R20.reuse ;  /* 0x8000001404007221 */ /* 0x100fe20000000000 */
[----:B------:R-:W-:Y:S01]  /*0350*/  FADD R15, -R20, -3.40282346638528859812e+38 ;  /* 0xff7fffff140f7421 */ /* 0x000fe20000000100 */
[--C-:B------:R-:W-:Y:S01]  /*0360*/  FADD R11, R5, -R20.reuse ;  /* 0x80000014050b7221 */ /* 0x100fe20000000000 */
[--C-:B------:R-:W-:Y:S01]  /*0370*/  FADD R22, R6, -R20.reuse ;  /* 0x8000001406167221 */ /* 0x100fe20000000000 */
[----:B0-----:R-:W-:Y:S01]  /*0380*/  FMUL R21, R0, UR6 ;  /* 0x0000000600157c20 */ /* 0x001fe20008400000 */
[----:B------:R-:W-:Y:S01]  /*0390*/  FMUL R15, R15, UR6 ;  /* 0x000000060f0f7c20 */ /* 0x000fe20008400000 */
[----:B------:R-:W-:Y:S01]  /*03a0*/  FMUL R11, R11, UR6 ;  /* 0x000000060b0b7c20 */ /* 0x000fe20008400000 */
[----:B------:R-:W-:Y:S01]  /*03b0*/  FADD R7, R7, -R20 ;  /* 0x8000001407077221 */ /* 0x000fe20000000000 */
[-C--:B------:R-:W-:Y:S01]  /*03c0*/  FFMA.SAT R0, R21, R8.reuse, 0.5 ;  /* 0x3f00000015007423 */ /* 0x080fe20000002008 */
[----:B------:R-:W-:-:S03]  /*03d0*/  FFMA.SAT R4, R15, R8, 0.5 ;  /* 0x3f0000000f047423 */ /* 0x000fc60000002008 */
[-C--:B------:R-:W-:Y:S01]  /*03e0*/  FFMA.RM R0, R0, R9.reuse, 12582913 ;  /* 0x4b40000100007423 */ /* 0x080fe20000004009 */
[-C--:B------:R-:W-:Y:S01]  /*03f0*/  FFMA.RM R5, R4, R9.reuse, 12582913 ;  /* 0x4b40000104057423 */ /* 0x080fe20000004009 */
[----:B------:R-:W-:Y:S02]  /*0400*/  FFMA.SAT R4, R11, R8, 0.5 ;  /* 0x3f0000000b047423 */ /* 0x000fe40000002008 */
[----:B------:R-:W-:Y:S01]  /*0410*/  FADD R10, R0, -12583039 ;  /* 0xcb40007f000a7421 */ /* 0x000fe20000000000 */
[C---:B------:R-:W-:Y:S01]  /*0420*/  FADD R6, R5.reuse, -12583039 ;  /* 0xcb40007f05067421 */ /* 0x040fe20000000000 */
[----:B------:R-:W-:Y:S01]  /*0430*/  FFMA.RM R4, R4, R9, 12582913 ;  /* 0x4b40000104047423 */ /* 0x000fe20000004009 */
[----:B------:R-:W-:Y:S01]  /*0440*/  SHF.L.U32 R5, R5, 0x17, RZ ;  /* 0x0000001705057819 */ /* 0x000fe200000006ff */
[----:B------:R-:W-:-:S04]  /*0450*/  FFMA R10, R21, 1.4426950216293334961, -R10 ;  /* 0x3fb8aa3b150a7823 */ /* 0x000fc8000000080a */
[----:B------:R-:W-:Y:S01]  /*0460*/  FFMA R14, R21, 1.925963033500011079e-08, R10 ;  /* 0x32a57060150e7823 */ /* 0x000fe2000000000a */
[C---:B------:R-:W-:Y:S01]  /*0470*/  FFMA R10, R15.reuse, 1.4426950216293334961, -R6 ;  /* 0x3fb8aa3b0f0a7823 */ /* 0x040fe20000000806 */
[----:B------:R-:W-:Y:S01]  /*0480*/  FMUL R21, R22, UR6 ;  /* 0x0000000616157c20 */ /* 0x000fe20008400000 */
[C---:B------:R-:W-:Y:S01]  /*0490*/  FADD R22, R4.reuse, -12583039 ;  /* 0xcb40007f04167421 */ /* 0x040fe20000000000 */
[----:B------:R0:W1:Y:S01]  /*04a0*/  MUFU.EX2 R6, R14 ;  /* 0x0000000e00067308 */ /* 0x0000620000000800 */
[----:B------:R-:W-:Y:S01]  /*04b0*/  FFMA R10, R15, 1.925963033500011079e-08, R10 ;  /* 0x32a570600f0a7823 */ /* 0x000fe2000000000a */
[-C--:B------:R-:W-:Y:S01]  /*04c0*/  FFMA.SAT R24, R21, R8.reuse, 0.5 ;  /* 0x3f00000015187423 */ /* 0x080fe20000002008 */
[----:B------:R-:W-:Y:S01]  /*04d0*/  FMUL R15, R7, UR6 ;  /* 0x00000006070f7c20 */ /* 0x000fe20008400000 */
[----:B------:R-:W-:Y:S01]  /*04e0*/  FFMA R22, R11, 1.4426950216293334961, -R22 ;  /* 0x3fb8aa3b0b167823 */ /* 0x000fe20000000816 */
[----:B------:R-:W-:Y:S01]  /*04f0*/  SHF.L.U32 R4, R4, 0x17, RZ ;  /* 0x0000001704047819 */ /* 0x000fe200000006ff */
[-C--:B------:R-:W-:Y:S01]  /*0500*/  FFMA.RM R7, R24, R9.reuse, 12582913 ;  /* 0x4b40000118077423 */ /* 0x080fe20000004009 */
[----:B------:R-:W-:Y:S01]  /*0510*/  FFMA.SAT R26, R15, R8, 0.5 ;  /* 0x3f0000000f1a7423 */ /* 0x000fe20000002008 */
[----:B------:R-:W2:Y:S01]  /*0520*/  MUFU.EX2 R10, R10 ;  /* 0x0000000a000a7308 */ /* 0x000ea20000000800 */
[----:B------:R-:W-:Y:S01]  /*0530*/  FFMA R8, R11, 1.925963033500011079e-08, R22 ;  /* 0x32a570600b087823 */ /* 0x000fe20000000016 */
[C---:B------:R-:W-:Y:S01]  /*0540*/  FADD R24, R7.reuse, -12583039 ;  /* 0xcb40007f07187421 */ /* 0x040fe20000000000 */
[----:B------:R-:W-:Y:S01]  /*0550*/  FFMA.RM R9, R26, R9, 12582913 ;  /* 0x4b4000011a097423 */ /* 0x000fe20000004009 */
[----:B------:R-:W-:-:S02]  /*0560*/  SHF.L.U32 R7, R7, 0x17, RZ ;  /* 0x0000001707077819 */ /* 0x000fc400000006ff */
[----:B------:R-:W-:Y:S01]  /*0570*/  FFMA R24, R21, 1.4426950216293334961, -R24 ;  /* 0x3fb8aa3b15187823 */ /* 0x000fe20000000818 */
[C---:B0-----:R-:W-:Y:S01]  /*0580*/  FADD R14, R9.reuse, -12583039 ;  /* 0xcb40007f090e7421 */ /* 0x041fe20000000000 */
[----:B------:R-:W0:Y:S01]  /*0590*/  MUFU.EX2 R8, R8 ;  /* 0x0000000800087308 */ /* 0x000e220000000800 */
[----:B------:R-:W-:Y:S01]  /*05a0*/  SHF.L.U32 R9, R9, 0x17, RZ ;  /* 0x0000001709097819 */ /* 0x000fe200000006ff */
[----:B------:R-:W-:Y:S01]  /*05b0*/  FFMA R11, R21, 1.925963033500011079e-08, R24 ;  /* 0x32a57060150b7823 */ /* 0x000fe20000000018 */
[----:B------:R-:W-:Y:S01]  /*05c0*/  FFMA R14, R15, 1.4426950216293334961, -R14 ;  /* 0x3fb8aa3b0f0e7823 */ /* 0x000fe2000000080e */
[----:B------:R-:W-:-:S03]  /*05d0*/  SHF.L.U32 R21, R0, 0x17, RZ ;  /* 0x0000001700157819 */ /* 0x000fc600000006ff */
[----:B------:R-:W-:Y:S01]  /*05e0*/  FFMA R14, R15, 1.925963033500011079e-08, R14 ;  /* 0x32a570600f0e7823 */ /* 0x000fe2000000000e */
[----:B------:R-:W3:Y:S01]  /*05f0*/  MUFU.EX2 R11, R11 ;  /* 0x0000000b000b7308 */ /* 0x000ee20000000800 */
[----:B-1----:R-:W-:Y:S01]  /*0600*/  FMUL R0, R21, R6 ;  /* 0x0000000615007220 */ /* 0x002fe20000400000 */
[----:B--2---:R-:W-:Y:S01]  /*0610*/  FMUL R5, R5, R10 ;  /* 0x0000000a05057220 */ /* 0x004fe20000400000 */
[----:B------:R-:W-:-:S03]  /*0620*/  LOP3.LUT R21, R17, 0x20, RZ, 0xfc, !PT ;  /* 0x0000002011157812 */ /* 0x000fc600078efcff */
[----:B------:R-:W-:Y:S02]  /*0630*/  FFMA R5, RZ, R5, R0 ;  /* 0x00000005ff057223 */ /* 0x000fe40000000000 */
[----:B------:R-:W1:Y:S02]  /*0640*/  MUFU.EX2 R14, R14 ;  /* 0x0000000e000e7308 */ /* 0x000e640000000800 */
[----:B0-----:R-:W-:-:S04]  /*0650*/  FFMA R4, R4, R8, R5 ;  /* 0x0000000804047223 */ /* 0x001fc80000000005 */
[----:B---3--:R-:W-:-:S04]  /*0660*/  FFMA R4, R7, R11, R4 ;  /* 0x0000000b07047223 */ /* 0x008fc80000000004 */
[----:B-1----:R-:W-:-:S07]  /*0670*/  FFMA R24, R9, R14, R4 ;  /* 0x0000000e09187223 */ /* 0x002fce0000000004 */
.L_x_131:
[----:B------:R-:W-:Y:S05]  /*0680*/  BSYNC.RECONVERGENT B1 ;  /* 0x0000000000017941 */ /* 0x000fea0003800200 */
.L_x_130:
[----:B------:R-:W-:Y:S05]  /*0690*/  @!P1 BRA `(.L_x_129) ;  /* 0x0000000400e89947 */ /* 0x000fea0003800000 */
[----:B------:R-:W0:Y:S01]  /*06a0*/  LDCU.64 UR6, c[0x0][0x390] ;  /* 0x00007200ff0677ac */ /* 0x000e220008000a00 */
[C---:B------:R-:W-:Y:S02]  /*06b0*/  SHF.L.U64.HI R5, R18.reuse, 0x2, R19 ;  /* 0x0000000212057819 */ /* 0x040fe40000010213 */
[----:B------:R-:W-:-:S05]  /*06c0*/  SHF.L.U32 R4, R18, 0x2, RZ ;  /* 0x0000000212047819 */ /* 0x000fca00000006ff */
[----:B------:R-:W-:-:S03]  /*06d0*/  IMAD.WIDE.U32 R4, R21, 0x10, R4 ;  /* 0x0000001015047825 */ /* 0x000fc600078e0004 */
[----:B0-----:R-:W-:-:S04]  /*06e0*/  IADD3 R14, P0, PT, R4, UR6, RZ ;  /* 0x00000006040e7c10 */ /* 0x001fc8000ff1e0ff */
[----:B------:R-:W-:-:S04]  /*06f0*/  IADD3 R14, P1, PT, R14, 0x200, RZ ;  /* 0x000002000e0e7810 */ /* 0x000fc80007f3e0ff */
[----:B------:R-:W-:-:S09]  /*0700*/  IADD3.X R15, PT, PT, RZ, UR7, R5, P1, P0 ;  /* 0x00000007ff0f7c10 */ /* 0x000fd20008fe0405 */
.L_x_132:
[----:B------:R-:W2:Y:S04]  /*0710*/  LDG.E.128 R4, desc[UR4][R14.64+-0x200] ;  /* 0xfffe00040e047981 */ /* 0x000ea8000c1e1d00 */
[----:B------:R0:W3:Y:S01]  /*0720*/  LDG.E.128 R8, desc[UR4][R14.64] ;  /* 0x000000040e087981 */ /* 0x0000e2000c1e1d00 */
[----:B------:R-:W-:Y:S01]  /*0730*/  HFMA2 R22, -RZ, RZ, 0.96630859375, -0.0022525787353515625 ;  /* 0x3bbb989dff167431 */ /* 0x000fe200000001ff */
[----:B------:R-:W-:Y:S02]  /*0740*/  MOV R0, 0x437c0000 ;  /* 0x437c000000007802 */ /* 0x000fe40000000f00 */
[----:B------:R-:W-:-:S04]  /*0750*/  IADD3 R21, PT, PT, R21, 0x40, RZ ;  /* 0x0000004015157810 */ /* 0x000fc80007ffe0ff */
[----:B------:R-:W-:Y:S02]  /*0760*/  ISETP.GE.AND P0, PT, R21, R2, PT ;  /* 0x000000021500720c */ /* 0x000fe40003f06270 */
[----:B0-----:R-:W-:-:S04]  /*0770*/  IADD3 R14, P1, PT, R14, 0x400, RZ ;  /* 0x000004000e0e7810 */ /* 0x001fc80007f3e0ff */
[----:B------:R-:W-:Y:S02]  /*0780*/  IADD3.X R15, PT, PT, RZ, R15, RZ, P1, !PT ;  /* 0x0000000fff0f7210 */ /* 0x000fe40000ffe4ff */
[----:B--2---:R-:W-:-:S04]  /*0790*/  FMNMX3 R23, R20, R4, R5, !PT ;  /* 0x0000000414177276 */ /* 0x004fc80007800005 */
[----:B------:R-:W-:-:S05]  /*07a0*/  FMNMX3 R23, R23, R6, R7, !PT ;  /* 0x0000000617177276 */ /* 0x000fca0007800007 */
[----:B------:R-:W-:Y:S01]  /*07b0*/  FADD R25, -R23, R20 ;  /* 0x0000001417197221 */ /* 0x000fe20000000100 */
[--C-:B------:R-:W-:Y:S01]  /*07c0*/  FADD R5, R5, -R23.reuse ;  /* 0x8000001705057221 */ /* 0x100fe20000000000 */
[--C-:B------:R-:W-:Y:S01]  /*07d0*/  FADD R29, R6, -R23.reuse ;  /* 0x80000017061d7221 */ /* 0x100fe20000000000 */
[----:B------:R-:W-:Y:S01]  /*07e0*/  FADD R7, R7, -R23 ;  /* 0x8000001707077221 */ /* 0x000fe20000000000 */
[----:B------:R-:W-:Y:S01]  /*07f0*/  FMUL R25, R25, UR8 ;  /* 0x0000000819197c20 */ /* 0x000fe20008400000 */
[----:B------:R-:W-:Y:S01]  /*0800*/  FMUL R5, R5, UR8 ;  /* 0x0000000805057c20 */ /* 0x000fe20008400000 */
[----:B------:R-:W-:Y:S01]  /*0810*/  FMUL R29, R29, UR8 ;  /* 0x000000081d1d7c20 */ /* 0x000fe20008400000 */
[----:B------:R-:W-:Y:S01]  /*0820*/  FMUL R7, R7, UR8 ;  /* 0x0000000807077c20 */ /* 0x000fe20008400000 */
[----:B------:R-:W-:-:S04]  /*0830*/  FFMA.SAT R27, R25, R22, 0.5 ;  /* 0x3f000000191b7423 */ /* 0x000fc80000002016 */
[----:B------:R-:W-:Y:S01]  /*0840*/  FFMA.RM R20, R27, R0, 12582913 ;  /* 0x4b4000011b147423 */ /* 0x000fe20000004000 */
[----:B------:R-:W-:-:S03]  /*0850*/  FADD R27, R4, -R23 ;  /* 0x80000017041b7221 */ /* 0x000fc60000000000 */
[----:B------:R-:W-:Y:S01]  /*0860*/  FADD R4, R20, -12583039 ;  /* 0xcb40007f14047421 */ /* 0x000fe20000000000 */
[----:B------:R-:W-:-:S03]  /*0870*/  FMUL R27, R27, UR8 ;  /* 0x000000081b1b7c20 */ /* 0x000fc60008400000 */
[----:B------:R-:W-:-:S04]  /*0880*/  FFMA R4, R25, 1.4426950216293334961, -R4 ;  /* 0x3fb8aa3b19047823 */ /* 0x000fc80000000804 */
[----:B------:R-:W-:Y:S01]  /*0890*/  FFMA R26, R25, 1.925963033500011079e-08, R4 ;  /* 0x32a57060191a7823 */ /* 0x000fe20000000004 */
[----:B------:R-:W-:-:S04]  /*08a0*/  FFMA.SAT R25, R27, R22, 0.5 ;  /* 0x3f0000001b197423 */ /* 0x000fc80000002016 */
[----:B------:R-:W-:Y:S01]  /*08b0*/  FFMA.RM R25, R25, R0, 12582913 ;  /* 0x4b40000119197423 */ /* 0x000fe20000004000 */
[----:B------:R-:W-:Y:S03]  /*08c0*/  MUFU.EX2 R26, R26 ;  /* 0x0000001a001a7308 */ /* 0x000fe60000000800 */
[C---:B------:R-:W-:Y:S01]  /*08d0*/  FADD R4, R25.reuse, -12583039 ;  /* 0xcb40007f19047421 */ /* 0x040fe20000000000 */
[----:B------:R-:W-:-:S03]  /*08e0*/  SHF.L.U32 R25, R25, 0x17, RZ ;  /* 0x0000001719197819 */ /* 0x000fc600000006ff */
[----:B------:R-:W-:-:S04]  /*08f0*/  FFMA R4, R27, 1.4426950216293334961, -R4 ;  /* 0x3fb8aa3b1b047823 */ /* 0x000fc80000000804 */
[----:B------:R-:W-:Y:S01]  /*0900*/  FFMA R4, R27, 1.925963033500011079e-08, R4 ;  /* 0x32a570601b047823 */ /* 0x000fe20000000004 */
[----:B------:R-:W-:-:S04]  /*0910*/  FFMA.SAT R27, R5, R22, 0.5 ;  /* 0x3f000000051b7423 */ /* 0x000fc80000002016 */
[----:B------:R-:W-:Y:S01]  /*0920*/  FFMA.RM R27, R27, R0, 12582913 ;  /* 0x4b4000011b1b7423 */ /* 0x000fe20000004000 */
[----:B------:R-:W0:Y:S03]  /*0930*/  MUFU.EX2 R4, R4 ;  /* 0x0000000400047308 */ /* 0x000e260000000800 */
[----:B------:R-:W-:-:S04]  /*0940*/  FADD R28, R27, -12583039 ;  /* 0xcb40007f1b1c7421 */ /* 0x000fc80000000000 */
[----:B------:R-:W-:-:S04]  /*0950*/  FFMA R28, R5, 1.4426950216293334961, -R28 ;  /* 0x3fb8aa3b051c7823 */ /* 0x000fc8000000081c */
[----:B------:R-:W-:Y:S01]  /*0960*/  FFMA R28, R5, 1.925963033500011079e-08, R28 ;  /* 0x32a57060051c7823 */ /* 0x000fe2000000001c */
[----:B------:R-:W-:-:S04]  /*0970*/  FFMA.SAT R5, R29, R22, 0.5 ;  /* 0x3f0000001d057423 */ /* 0x000fc80000002016 */
[----:B------:R-:W-:Y:S01]  /*0980*/  FFMA.RM R5, R5, R0, 12582913 ;  /* 0x4b40000105057423 */ /* 0x000fe20000004000 */
[----:B------:R-:W1:Y:S03]  /*0990*/  MUFU.EX2 R28, R28 ;  /* 0x0000001c001c7308 */ /* 0x000e660000000800 */
[----:B------:R-:W-:-:S04]  /*09a0*/  FADD R6, R5, -12583039 ;  /* 0xcb40007f05067421 */ /* 0x000fc80000000000 */
[----:B------:R-:W-:-:S04]  /*09b0*/  FFMA R6, R29, 1.4426950216293334961, -R6 ;  /* 0x3fb8aa3b1d067823 */ /* 0x000fc80000000806 */
[----:B------:R-:W-:Y:S01]  /*09c0*/  FFMA R6, R29, 1.925963033500011079e-08, R6 ;  /* 0x32a570601d067823 */ /* 0x000fe20000000006 */
[----:B------:R-:W-:Y:S01]  /*09d0*/  SHF.L.U32 R29, R20, 0x17, RZ ;  /* 0x00000017141d7819 */ /* 0x000fe200000006ff */
[----:B0-----:R-:W-:Y:S01]  /*09e0*/  FMUL R20, R25, R4 ;  /* 0x0000000419147220 */ /* 0x001fe20000400000 */
[----:B------:R-:W-:-:S03]  /*09f0*/  FFMA.SAT R25, R7, R22, 0.5 ;  /* 0x3f00000007197423 */ /* 0x000fc60000002016 */
[----:B------:R-:W-:Y:S01]  /*0a00*/  FMUL R29, R29, R26 ;  /* 0x0000001a1d1d7220 */ /* 0x000fe20000400000 */
[----:B------:R-:W0:Y:S01]  /*0a10*/  MUFU.EX2 R6, R6 ;  /* 0x0000000600067308 */ /* 0x000e220000000800 */
[----:B------:R-:W-:Y:S02]  /*0a20*/  FFMA.RM R4, R25, R0, 12582913 ;  /* 0x4b40000119047423 */ /* 0x000fe40000004000 */
[----:B------:R-:W-:Y:S01]  /*0a30*/  FFMA R29, R29, R24, R20 ;  /* 0x000000181d1d7223 */ /* 0x000fe20000000014 */
[----:B---3--:R-:W-:Y:S02]  /*0a40*/  FMNMX3 R20, R23, R8, R9, !PT ;  /* 0x0000000817147276 */ /* 0x008fe40007800009 */
[----:B------:R-:W-:Y:S02]  /*0a50*/  SHF.L.U32 R24, R27, 0x17, RZ ;  /* 0x000000171b187819 */ /* 0x000fe400000006ff */
[----:B------:R-:W-:-:S03]  /*0a60*/  FMNMX3 R20, R20, R10, R11, !PT ;  /* 0x0000000a14147276 */ /* 0x000fc6000780000b */
[----:B-1----:R-:W-:Y:S01]  /*0a70*/  FFMA R29, R24, R28, R29 ;  /* 0x0000001c181d7223 */ /* 0x002fe2000000001d */
[----:B------:R-:W-:Y:S01]  /*0a80*/  SHF.L.U32 R24, R5, 0x17, RZ ;  /* 0x0000001705187819 */ /* 0x000fe200000006ff */
[--C-:B------:R-:W-:Y:S01]  /*0a90*/  FADD R23, R23, -R20.reuse ;  /* 0x8000001417177221 */ /* 0x100fe20000000000 */
[--C-:B------:R-:W-:Y:S01]  /*0aa0*/  FADD R8, R8, -R20.reuse ;  /* 0x8000001408087221 */ /* 0x100fe20000000000 */
[--C-:B------:R-:W-:Y:S01]  /*0ab0*/  FADD R9, R9, -R20.reuse ;  /* 0x8000001409097221 */ /* 0x100fe20000000000 */
[----:B------:R-:W-:Y:S01]  /*0ac0*/  FADD R11, R11, -R20 ;  /* 0x800000140b0b7221 */ /* 0x000fe20000000000 */
[----:B------:R-:W-:Y:S01]  /*0ad0*/  FMUL R25, R23, UR8 ;  /* 0x0000000817197c20 */ /* 0x000fe20008400000 */
[----:B0-----:R-:W-:Y:S01]  /*0ae0*/  FFMA R5, R24, R6, R29 ;  /* 0x0000000618057223 */ /* 0x001fe2000000001d */
[----:B------:R-:W-:Y:S01]  /*0af0*/  FADD R6, R4, -12583039 ;  /* 0xcb40007f04067421 */ /* 0x000fe20000000000 */
[----:B------:R-:W-:Y:S01]  /*0b00*/  FMUL R9, R9, UR8 ;  /* 0x0000000809097c20 */ /* 0x000fe20008400000 */
[-C--:B------:R-:W-:Y:S01]  /*0b10*/  FFMA.SAT R23, R25, R22.reuse, 0.5 ;  /* 0x3f00000019177423 */ /* 0x080fe20000002016 */
[----:B------:R-:W-:Y:S01]  /*0b20*/  FMUL R11, R11, UR8 ;  /* 0x000000080b0b7c20 */ /* 0x000fe20008400000 */
[----:B------:R-:W-:Y:S01]  /*0b30*/  FFMA R24, R7, 1.4426950216293334961, -R6 ;  /* 0x3fb8aa3b07187823 */ /* 0x000fe20000000806 */
[----:B------:R-:W-:Y:S01]  /*0b40*/  FFMA.SAT R27, R9, R22, 0.5 ;  /* 0x3f000000091b7423 */ /* 0x000fe20000002016 */
[----:B------:R-:W-:Y:S01]  /*0b50*/  FFMA.RM R6, R23, R0, 12582913 ;  /* 0x4b40000117067423 */ /* 0x000fe20000004000 */
[----:B------:R-:W-:Y:S01]  /*0b60*/  FMUL R23, R8, UR8 ;  /* 0x0000000808177c20 */ /* 0x000fe20008400000 */
[----:B------:R-:W-:Y:S01]  /*0b70*/  FFMA R24, R7, 1.925963033500011079e-08, R24 ;  /* 0x32a5706007187823 */ /* 0x000fe20000000018 */
[----:B------:R-:W-:Y:S01]  /*0b80*/  SHF.L.U32 R4, R4, 0x17, RZ ;  /* 0x0000001704047819 */ /* 0x000fe200000006ff */
[----:B------:R-:W-:Y:S01]  /*0b90*/  FADD R8, R6, -12583039 ;  /* 0xcb40007f06087421 */ /* 0x000fe20000000000 */
[----:B------:R-:W-:-:S03]  /*0ba0*/  FFMA.SAT R7, R23, R22, 0.5 ;  /* 0x3f00000017077423 */ /* 0x000fc60000002016 */
[----:B------:R-:W-:Y:S01]  /*0bb0*/  FFMA R8, R25, 1.4426950216293334961, -R8 ;  /* 0x3fb8aa3b19087823 */ /* 0x000fe20000000808 */
[----:B------:R-:W-:Y:S01]  /*0bc0*/  FFMA.RM R7, R7, R0, 12582913 ;  /* 0x4b40000107077423 */ /* 0x000fe20000004000 */
[----:B------:R-:W0:Y:S02]  /*0bd0*/  MUFU.EX2 R24, R24 ;  /* 0x0000001800187308 */ /* 0x000e240000000800 */
[----:B------:R-:W-:Y:S01]  /*0be0*/  FFMA R25, R25, 1.925963033500011079e-08, R8 ;  /* 0x32a5706019197823 */ /* 0x000fe20000000008 */
[----:B------:R-:W-:-:S04]  /*0bf0*/  FADD R8, R7, -12583039 ;  /* 0xcb40007f07087421 */ /* 0x000fc80000000000 */
[----:B------:R-:W-:Y:S01]  /*0c00*/  FFMA R26, R23, 1.4426950216293334961, -R8 ;  /* 0x3fb8aa3b171a7823 */ /* 0x000fe20000000808 */
[----:B------:R-:W-:Y:S01]  /*0c10*/  FFMA.RM R8, R27, R0, 12582913 ;  /* 0x4b4000011b087423 */ /* 0x000fe20000004000 */
[----:B------:R-:W-:Y:S02]  /*0c20*/  FADD R27, R10, -R20 ;  /* 0x800000140a1b7221 */ /* 0x000fe40000000000 */
[----:B------:R-:W-:Y:S01]  /*0c30*/  FFMA R23, R23, 1.925963033500011079e-08, R26 ;  /* 0x32a5706017177823 */ /* 0x000fe2000000001a */
[----:B------:R-:W-:Y:S01]  /*0c40*/  FADD R26, R8, -12583039 ;  /* 0xcb40007f081a7421 */ /* 0x000fe20000000000 */
[----:B------:R-:W-:Y:S01]  /*0c50*/  FMUL R27, R27, UR8 ;  /* 0x000000081b1b7c20 */ /* 0x000fe20008400000 */
[----:B------:R1:W2:Y:S02]  /*0c60*/  MUFU.EX2 R10, R25 ;  /* 0x00000019000a7308 */ /* 0x0002a40000000800 */
[----:B------:R-:W-:Y:S01]  /*0c70*/  FFMA R26, R9, 1.4426950216293334961, -R26 ;  /* 0x3fb8aa3b091a7823 */ /* 0x000fe2000000081a */
[----:B------:R-:W-:Y:S01]  /*0c80*/  FFMA.SAT R29, R27, R22, 0.5 ;  /* 0x3f0000001b1d7423 */ /* 0x000fe20000002016 */
[----:B0-----:R-:W-:Y:S01]  /*0c90*/  FFMA R4, R4, R24, R5 ;  /* 0x0000001804047223 */ /* 0x001fe20000000005 */
[----:B------:R-:W-:Y:S01]  /*0ca0*/  SHF.L.U32 R5, R8, 0x17, RZ ;  /* 0x0000001708057819 */ /* 0x000fe200000006ff */
[----:B------:R-:W-:Y:S01]  /*0cb0*/  FFMA R9, R9, 1.925963033500011079e-08, R26 ;  /* 0x32a5706009097823 */ /* 0x000fe2000000001a */
[----:B------:R-:W-:Y:S01]  /*0cc0*/  FFMA.SAT R26, R11, R22, 0.5 ;  /* 0x3f0000000b1a7423 */ /* 0x000fe20000002016 */
[-C--:B------:R-:W-:Y:S01]  /*0cd0*/  FFMA.RM R22, R29, R0.reuse, 12582913 ;  /* 0x4b4000011d167423 */ /* 0x080fe20000004000 */
[----:B------:R-:W0:Y:S02]  /*0ce0*/  MUFU.EX2 R23, R23 ;  /* 0x0000001700177308 */ /* 0x000e240000000800 */
[----:B------:R-:W-:Y:S01]  /*0cf0*/  FFMA.RM R0, R26, R0, 12582913 ;  /* 0x4b4000011a007423 */ /* 0x000fe20000004000 */
[----:B------:R-:W-:-:S03]  /*0d00*/  FADD R26, R22, -12583039 ;  /* 0xcb40007f161a7421 */ /* 0x000fc60000000000 */
[----:B------:R-:W-:Y:S01]  /*0d10*/  FADD R28, R0, -12583039 ;  /* 0xcb40007f001c7421 */ /* 0x000fe20000000000 */
[----:B------:R-:W-:Y:S01]  /*0d20*/  FFMA R26, R27, 1.4426950216293334961, -R26 ;  /* 0x3fb8aa3b1b1a7823 */ /* 0x000fe2000000081a */
[----:B------:R-:W3:Y:S02]  /*0d30*/  MUFU.EX2 R9, R9 ;  /* 0x0000000900097308 */ /* 0x000ee40000000800 */
[----:B------:R-:W-:Y:S01]  /*0d40*/  FFMA R28, R11, 1.4426950216293334961, -R28 ;  /* 0x3fb8aa3b0b1c7823 */ /* 0x000fe2000000081c */
[----:B------:R-:W-:Y:S01]  /*0d50*/  FFMA R26, R27, 1.925963033500011079e-08, R26 ;  /* 0x32a570601b1a7823 */ /* 0x000fe2000000001a */
[----:B------:R-:W-:Y:S02]  /*0d60*/  SHF.L.U32 R27, R6, 0x17, RZ ;  /* 0x00000017061b7819 */ /* 0x000fe400000006ff */
[----:B-1----:R-:W-:Y:S01]  /*0d70*/  FFMA R25, R11, 1.925963033500011079e-08, R28 ;  /* 0x32a570600b197823 */ /* 0x002fe2000000001c */
[----:B------:R-:W-:Y:S01]  /*0d80*/  SHF.L.U32 R6, R7, 0x17, RZ ;  /* 0x0000001707067819 */ /* 0x000fe200000006ff */
[----:B------:R-:W1:Y:S01]  /*0d90*/  MUFU.EX2 R11, R26 ;  /* 0x0000001a000b7308 */ /* 0x000e620000000800 */
[----:B--2---:R-:W-:Y:S01]  /*0da0*/  FMUL R27, R27, R10 ;  /* 0x0000000a1b1b7220 */ /* 0x004fe20000400000 */
[----:B------:R-:W-:-:S02]  /*0db0*/  SHF.L.U32 R7, R22, 0x17, RZ ;  /* 0x0000001716077819 */ /* 0x000fc400000006ff */
[----:B0-----:R-:W-:-:S04]  /*0dc0*/  FMUL R23, R6, R23 ;  /* 0x0000001706177220 */ /* 0x001fc80000400000 */
[----:B------:R-:W0:Y:S01]  /*0dd0*/  MUFU.EX2 R25, R25 ;  /* 0x0000001900197308 */ /* 0x000e220000000800 */
[----:B------:R-:W-:-:S04]  /*0de0*/  FFMA R4, R4, R27, R23 ;  /* 0x0000001b04047223 */ /* 0x000fc80000000017 */
[----:B---3--:R-:W-:Y:S01]  /*0df0*/  FFMA R4, R5, R9, R4 ;  /* 0x0000000905047223 */ /* 0x008fe20000000004 */
[----:B------:R-:W-:-:S03]  /*0e00*/  SHF.L.U32 R5, R0, 0x17, RZ ;  /* 0x0000001700057819 */ /* 0x000fc600000006ff */
[----:B-1----:R-:W-:-:S04]  /*0e10*/  FFMA R4, R7, R11, R4 ;  /* 0x0000000b07047223 */ /* 0x002fc80000000004 */
[----:B0-----:R-:W-:Y:S01]  /*0e20*/  FFMA R24, R5, R25, R4 ;  /* 0x0000001905187223 */ /* 0x001fe20000000004 */
[----:B------:R-:W-:Y:S06]  /*0e30*/  @!P0 BRA `(.L_x_132) ;  /* 0xfffffff800348947 */ /* 0x000fec000383ffff */
.L_x_129:
[----:B------:R-:W-:Y:S05]  /*0e40*/  BSYNC.RECONVERGENT B0 ;  /* 0x0000000000007941 */ /* 0x000fea0003800200 */
.L_x_128:
[----:B------:R-:W-:Y:S01]  /*0e50*/  LEA R2, R2, R17, 0x2 ;  /* 0x0000001102027211 */ /* 0x000fe200078e10ff */
[----:B------:R-:W-:Y:S03]  /*0e60*/  BSSY.RECONVERGENT B0, `(.L_x_133) ;  /* 0x000001f000007945 */ /* 0x000fe60003800200 */
[----:B------:R-:W-:-:S13]  /*0e70*/  ISETP.GE.U32.AND P0, PT, R2, R3, PT ;  /* 0x000000030200720c */ /* 0x000fda0003f06070 */
[----:B------:R-:W-:Y:S05]  /*0e80*/  @P0 BRA `(.L_x_134) ;  /* 0x0000000000700947 */ /* 0x000fea0003800000 */
[----:B------:R-:W-:Y:S01]  /*0e90*/  IMAD.WIDE.U32 R12, R2, 0x4, R12 ;  /* 0x00000004020c7825 */ /* 0x000fe200078e000c */
[----:B------:R-:W0:Y:S05]  /*0ea0*/  LDCU UR6, c[0x0][0x388] ;  /* 0x00007100ff0677ac */ /* 0x000e2a0008000800 */
[----:B------:R-:W2:Y:S01]  /*0eb0*/  LDG.E R12, desc[UR4][R12.64] ;  /* 0x000000040c0c7981 */ /* 0x000ea2000c1e1900 */
[----:B------:R-:W-:Y:S01]  /*0ec0*/  HFMA2 R5, -RZ, RZ, 0.96630859375, -0.0022525787353515625 ;  /* 0x3bbb989dff057431 */ /* 0x000fe200000001ff */
[----:B------:R-:W-:Y:S02]  /*0ed0*/  MOV R7, 0x437c0000 ;  /* 0x437c000000077802 */ /* 0x000fe40000000f00 */
[----:B--2---:R-:W-:-:S05]  /*0ee0*/  FMNMX R3, R20, R12, !PT ;  /* 0x0000000c14037209 */ /* 0x004fca0007800000 */
[--C-:B------:R-:W-:Y:S01]  /*0ef0*/  FADD R0, R20, -R3.reuse ;  /* 0x8000000314007221 */ /* 0x100fe20000000000 */
[----:B------:R-:W-:Y:S01]  /*0f00*/  FADD R4, R12, -R3 ;  /* 0x800000030c047221 */ /* 0x000fe20000000000 */
[----:B------:R-:W-:Y:S02]  /*0f10*/  MOV R20, R3 ;  /* 0x0000000300147202 */ /* 0x000fe40000000f00 */
        /* <DEDUP_REMOVED lines=10> */
[----:B------:R-:W-:Y:S01]  /*0fc0*/  FFMA R7, R4, 1.4426950216293334961, -R7 ;  /* 0x3fb8aa3b04077823 */ /* 0x000fe20000000807 */
[----:B------:R-:W-:Y:S02]  /*0fd0*/  SHF.L.U32 R6, R6, 0x17, RZ ;  /* 0x0000001706067819 */ /* 0x000fe400000006ff */
[----:B------:R-:W-:Y:S01]  /*0fe0*/  FFMA R5, R0, 1.925963033500011079e-08, R5 ;  /* 0x32a5706000057823 */ /* 0x000fe20000000005 */
[----:B------:R-:W-:-:S05]  /*0ff0*/  FFMA R4, R4, 1.925963033500011079e-08, R7 ;  /* 0x32a5706004047823 */ /* 0x000fca0000000007 */
[----:B------:R-:W0:Y:S08]  /*1000*/  MUFU.EX2 R5, R5 ;  /* 0x0000000500057308 */ /* 0x000e300000000800 */
[----:B------:R-:W1:Y:S01]  /*1010*/  MUFU.EX2 R4, R4 ;  /* 0x0000000400047308 */ /* 0x000e620000000800 */
[----:B0-----:R-:W-:-:S04]  /*1020*/  FMUL R7, R2, R5 ;  /* 0x0000000502077220 */ /* 0x001fc80000400000 */
[----:B------:R-:W-:-:S04]  /*1030*/  FMUL R7, R24, R7 ;  /* 0x0000000718077220 */ /* 0x000fc80000400000 */
[----:B-1----:R-:W-:-:S07]  /*1040*/  FFMA R24, R6, R4, R7 ;  /* 0x0000000406187223 */ /* 0x002fce0000000007 */
.L_x_134:
[----:B------:R-:W-:Y:S05]  /*1050*/  BSYNC.RECONVERGENT B0 ;  /* 0x0000000000007941 */ /* 0x000fea0003800200 */
.L_x_133:
[----:B------:R-:W0:Y:S01]  /*1060*/  SHFL.BFLY PT, R3, R20, 0x10, 0x1f ;  /* 0x0e001f0014037f89 */ /* 0x000e2200000e0000 */
[----:B------:R-:W1:Y:S01]  /*1070*/  LDCU UR6, c[0x0][0x388] ;  /* 0x00007100ff0677ac */ /* 0x000e620008000800 */
[----:B------:R-:W-:Y:S01]  /*1080*/  MOV R9, 0x437c0000 ;  /* 0x437c000000097802 */ /* 0x000fe20000000f00 */
[----:B------:R-:W-:Y:S01]  /*1090*/  BSSY.RECONVERGENT B0, `(.L_x_135) ;  /* 0x0000030000007945 */ /* 0x000fe20003800200 */
[----:B0-----:R-:W-:-:S04]  /*10a0*/  FSETP.GEU.AND P0, PT, R20, R3, PT ;  /* 0x000000031400720b */ /* 0x001fc80003f0e000 */
[----:B------:R-:W-:-:S05]  /*10b0*/  FSEL R3, R3, R20, !P0 ;  /* 0x0000001403037208 */ /* 0x000fca0004000000 */
[----:B------:R-:W0:Y:S02]  /*10c0*/  SHFL.BFLY PT, R0, R3, 0x8, 0x1f ;  /* 0x0d001f0003007f89 */ /* 0x000e2400000e0000 */
        /* <DEDUP_REMOVED lines=10> */
[----:B------:R-:W-:Y:S01]  /*1170*/  FSEL R3, R7, R2, !P0 ;  /* 0x0000000207037208 */ /* 0x000fe20004000000 */
[----:B------:R-:W-:-:S04]  /*1180*/  HFMA2 R7, -RZ, RZ, 0.96630859375, -0.0022525787353515625 ;  /* 0x3bbb989dff077431 */ /* 0x000fc800000001ff */
        /* <DEDUP_REMOVED lines=21> */
[----:B------:R-:W-:-:S04]  /*12e0*/  IADD3 R4, PT, PT, R13, 0x1800000, RZ ;  /* 0x018000000d047810 */ /* 0x000fc80007ffe0ff */
[----:B------:R-:W-:-:S04]  /*12f0*/  LOP3.LUT R4, R4, 0x7f800000, RZ, 0xc0, !PT ;  /* 0x7f80000004047812 */ /* 0x000fc800078ec0ff */
[----:B------:R-:W-:-:S13]  /*1300*/  ISETP.GT.U32.AND P0, PT, R4, 0x1ffffff, PT ;  /* 0x01ffffff0400780c */ /* 0x000fda0003f04070 */
[----:B------:R-:W-:Y:S05]  /*1310*/  @P0 BRA `(.L_x_136) ;  /* 0x00000000000c0947 */ /* 0x000fea0003800000 */
[----:B------:R-:W-:-:S07]  /*1320*/  MOV R4, 0x1340 ;  /* 0x0000134000047802 */ /* 0x000fce0000000f00 */
[----:B------:R-:W-:Y:S05]  /*1330*/  CALL.REL.NOINC `($__internal_1_$__cuda_sm20_rcp_rn_f32_slowpath) ;  /* 0x0000000800087944 */ /* 0x000fea0003c00000 */
[----:B------:R-:W-:Y:S05]  /*1340*/  BRA `(.L_x_137) ;  /* 0x0000000000107947 */ /* 0x000fea0003800000 */
.L_x_136:
[----:B------:R-:W0:Y:S02]  /*1350*/  MUFU.RCP R0, R13 ;  /* 0x0000000d00007308 */ /* 0x000e240000001000 */
[----:B0-----:R-:W-:-:S04]  /*1360*/  FFMA R2, R13, R0, -1 ;  /* 0xbf8000000d027423 */ /* 0x001fc80000000000 */
[----:B------:R-:W-:-:S04]  /*1370*/  FADD.FTZ R5, -R2, -RZ ;  /* 0x800000ff02057221 */ /* 0x000fc80000010100 */
[----:B------:R-:W-:-:S07]  /*1380*/  FFMA R0, R0, R5, R0 ;  /* 0x0000000500007223 */ /* 0x000fce0000000000 */
.L_x_137:
[----:B------:R-:W-:Y:S05]  /*1390*/  BSYNC.RECONVERGENT B0 ;  /* 0x0000000000007941 */ /* 0x000fea0003800200 */
.L_x_135:
[----:B------:R-:W0:Y:S02]  /*13a0*/  LDCU UR8, c[0x0][0x39c] ;  /* 0x00007380ff0877ac */ /* 0x000e240008000800 */
[----:B0-----:R-:W-:-:S13]  /*13b0*/  ISETP.GE.AND P0, PT, R17, UR8, PT ;  /* 0x0000000811007c0c */ /* 0x001fda000bf06270 */
[----:B------:R-:W-:Y:S05]  /*13c0*/  @P0 EXIT ;  /* 0x000000000000094d */ /* 0x000fea0003800000 */
[----:B------:R-:W-:Y:S01]  /*13d0*/  LOP3.LUT R5, RZ, R17, RZ, 0x33, !PT ;  /* 0x00000011ff057212 */ /* 0x000fe200078e33ff */
[----:B------:R-:W0:Y:S01]  /*13e0*/  LDCU UR16, c[0x0][0x388] ;  /* 0x00007100ff1077ac */ /* 0x000e220008000800 */
[----:B------:R-:W-:Y:S02]  /*13f0*/  BSSY.RECONVERGENT B0, `(.L_x_138) ;  /* 0x0000033000007945 */ /* 0x000fe40003800200 */
[----:B------:R-:W-:Y:S01]  /*1400*/  IADD3 R5, PT, PT, R5, UR8, RZ ;  /* 0x0000000805057c10 */ /* 0x000fe2000fffe0ff */
[----:B------:R-:W1:Y:S03]  /*1410*/  LDCU.64 UR14, c[0x0][0x390] ;  /* 0x00007200ff0e77ac */ /* 0x000e660008000a00 */
[C---:B------:R-:W-:Y:S01]  /*1420*/  LOP3.LUT R2, R5.reuse, 0x60, RZ, 0xc0, !PT ;  /* 0x0000006005027812 */ /* 0x040fe200078ec0ff */
[----:B------:R-:W2:Y:S01]  /*1430*/  LDCU.64 UR12, c[0x0][0x380] ;  /* 0x00007000ff0c77ac */ /* 0x000ea20008000a00 */
[----:B------:R-:W-:-:S02]  /*1440*/  ISETP.GE.U32.AND P0, PT, R5, 0x60, PT ;  /* 0x000000600500780c */ /* 0x000fc40003f06070 */
[----:B------:R-:W-:Y:S01]  /*1450*/  ISETP.NE.AND P1, PT, R2, 0x60, PT ;  /* 0x000000600200780c */ /* 0x000fe20003f25270 */
[----:B------:R-:W3:-:S12]  /*1460*/  LDCU UR9, c[0x0][0x388] ;  /* 0x00007100ff0977ac */ /* 0x000ed80008000800 */
[----:B01----:R-:W-:Y:S05]  /*1470*/  @!P1 BRA `(.L_x_139) ;  /* 0x0000000000a89947 */ /* 0x003fea0003800000 */
[----:B------:R-:W0:Y:S01]  /*1480*/  LDCU.64 UR6, c[0x0][0x380] ;  /* 0x00007000ff0677ac */ /* 0x000e220008000a00 */
[----:B------:R-:W-:Y:S02]  /*1490*/  LOP3.LUT R11, R16, 0x1f, RZ, 0xc0, !PT ;  /* 0x0000001f100b7812 */ /* 0x000fe400078ec0ff */
[----:B------:R-:W-:Y:S01]  /*14a0*/  LEA.HI R5, R5, 0x1, RZ, 0x1b ;  /* 0x0000000105057811 */ /* 0x000fe200078fd8ff */
[----:B------:R-:W1:Y:S01]  /*14b0*/  LDCU.64 UR10, c[0x0][0x390] ;  /* 0x00007200ff0a77ac */ /* 0x000e620008000a00 */
[----:B------:R-:W-:Y:S02]  /*14c0*/  IADD3 R11, P1, PT, R18, R11, RZ ;  /* 0x0000000b120b7210 */ /* 0x000fe40007f3e0ff */
[----:B------:R-:W-:Y:S02]  /*14d0*/  SHF.L.U32 R8, R5, 0x5, RZ ;  /* 0x0000000505087819 */ /* 0x000fe400000006ff */
[----:B------:R-:W-:Y:S02]  /*14e0*/  IADD3.X R2, PT, PT, RZ, R19, RZ, P1, !PT ;  /* 0x00000013ff027210 */ /* 0x000fe40000ffe4ff */
[----:B------:R-:W-:-:S02]  /*14f0*/  SHF.L.U32 R4, R11, 0x2, RZ ;  /* 0x000000020b047819 */ /* 0x000fc400000006ff */
[----:B------:R-:W-:Y:S02]  /*1500*/  SHF.L.U64.HI R11, R11, 0x2, R2 ;  /* 0x000000020b0b7819 */ /* 0x000fe40000010202 */
[----:B------:R-:W-:Y:S02]  /*1510*/  LOP3.LUT R6, R5, 0x3, RZ, 0xc0, !PT ;  /* 0x0000000305067812 */ /* 0x000fe400078ec0ff */
[----:B------:R-:W-:Y:S02]  /*1520*/  LOP3.LUT R17, R17, 0x60, R8, 0xf8, !PT ;  /* 0x0000006011117812 */ /* 0x000fe400078ef808 */
[----:B0-----:R-:W-:Y:S02]  /*1530*/  IADD3 R2, P1, PT, R4, UR6, RZ ;  /* 0x0000000604027c10 */ /* 0x001fe4000ff3e0ff */
[----:B------:R-:W-:Y:S02]  /*1540*/  IADD3 R8, PT, PT, -R6, RZ, RZ ;  /* 0x000000ff06087210 */ /* 0x000fe40007ffe1ff */
[----:B-1----:R-:W-:-:S02]  /*1550*/  IADD3 R4, P2, PT, R4, UR10, RZ ;  /* 0x0000000a04047c10 */ /* 0x002fc4000ff5e0ff */
[C---:B------:R-:W-:Y:S02]  /*1560*/  IADD3.X R5, PT, PT, R11.reuse, UR7, RZ, P1, !PT ;  /* 0x000000070b057c10 */ /* 0x040fe40008ffe4ff */
[----:B------:R-:W-:-:S09]  /*1570*/  IADD3.X R11, PT, PT, R11, UR11, RZ, P2, !PT ;  /* 0x0000000b0b0b7c10 */ /* 0x000fd200097fe4ff */
.L_x_140:
[----:B0-----:R-:W-:Y:S02]  /*1580*/  MOV R6, R4 ;  /* 0x0000000400067202 */ /* 0x001fe40000000f00 */
[----:B------:R-:W-:-:S05]  /*1590*/  MOV R7, R11 ;  /* 0x0000000b00077202 */ /* 0x000fca0000000f00 */
[----:B------:R0:W4:Y:S01]  /*15a0*/  LDG.E.EF R6, desc[UR4][R6.64] ;  /* 0x0000000406067981 */ /* 0x000122000c0e1900 */
[----:B------:R-:W-:Y:S01]  /*15b0*/  HFMA2 R10, -RZ, RZ, 0.96630859375, -0.0022525787353515625 ;  /* 0x3bbb989dff0a7431 */ /* 0x000fe200000001ff */
[----:B------:R-:W-:Y:S02]  /*15c0*/  MOV R13, 0x437c0000 ;  /* 0x437c0000000d7802 */ /* 0x000fe40000000f00 */
[----:B------:R-:W-:Y:S02]  /*15d0*/  IADD3 R8, PT, PT, R8, 0x1, RZ ;  /* 0x0000000108087810 */ /* 0x000fe40007ffe0ff */
[----:B------:R-:W-:Y:S02]  /*15e0*/  IADD3 R4, P3, PT, R4, 0x80, RZ ;  /* 0x0000008004047810 */ /* 0x000fe40007f7e0ff */
[----:B------:R-:W-:Y:S02]  /*15f0*/  ISETP.NE.AND P1, PT, R8, RZ, PT ;  /* 0x000000ff0800720c */ /* 0x000fe40003f25270 */
[----:B0-----:R-:W-:-:S02]  /*1600*/  MOV R7, R5 ;  /* 0x0000000500077202 */ /* 0x001fc40000000f00 */
[----:B------:R-:W-:Y:S01]  /*1610*/  IADD3.X R11, PT, PT, RZ, R11, RZ, P3, !PT ;  /* 0x0000000bff0b7210 */ /* 0x000fe20001ffe4ff */
[----:B----4-:R-:W-:Y:S01]  /*1620*/  FADD R9, -R3, R6 ;  /* 0x0000000603097221 */ /* 0x010fe20000000100 */
[----:B------:R-:W-:Y:S02]  /*1630*/  MOV R6, R2 ;  /* 0x0000000200067202 */ /* 0x000fe40000000f00 */
[----:B------:R-:W-:Y:S01]  /*1640*/  IADD3 R2, P2, PT, R2, 0x80, RZ ;  /* 0x0000008002027810 */ /* 0x000fe20007f5e0ff */
[----:B---3--:R-:W-:-:S03]  /*1650*/  FMUL R9, R9, UR9 ;  /* 0x0000000909097c20 */ /* 0x008fc60008400000 */
[----:B------:R-:W-:Y:S01]  /*1660*/  IADD3.X R5, PT, PT, RZ, R5, RZ, P2, !PT ;  /* 0x00000005ff057210 */ /* 0x000fe200017fe4ff */
[----:B------:R-:W-:-:S04]  /*1670*/  FFMA.SAT R10, R9, R10, 0.5 ;  /* 0x3f000000090a7423 */ /* 0x000fc8000000200a */
[----:B------:R-:W-:-:S04]  /*1680*/  FFMA.RM R10, R10, R13, 12582913 ;  /* 0x4b4000010a0a7423 */ /* 0x000fc8000000400d */
[C---:B------:R-:W-:Y:S01]  /*1690*/  FADD R12, R10.reuse, -12583039 ;  /* 0xcb40007f0a0c7421 */ /* 0x040fe20000000000 */
[----:B------:R-:W-:-:S03]  /*16a0*/  SHF.L.U32 R10, R10, 0x17, RZ ;  /* 0x000000170a0a7819 */ /* 0x000fc600000006ff */
[----:B------:R-:W-:-:S04]  /*16b0*/  FFMA R12, R9, 1.4426950216293334961, -R12 ;  /* 0x3fb8aa3b090c7823 */ /* 0x000fc8000000080c */
[----:B------:R-:W-:-:S04]  /*16c0*/  FFMA R12, R9, 1.925963033500011079e-08, R12 ;  /* 0x32a57060090c7823 */ /* 0x000fc8000000000c */
[----:B------:R-:W0:Y:S02]  /*16d0*/  MUFU.EX2 R9, R12 ;  /* 0x0000000c00097308 */ /* 0x000e240000000800 */
[----:B0-----:R-:W-:-:S04]  /*16e0*/  FMUL R9, R10, R9 ;  /* 0x000000090a097220 */ /* 0x001fc80000400000 */
[----:B------:R-:W-:-:S05]  /*16f0*/  FMUL R9, R9, R0 ;  /* 0x0000000009097220 */ /* 0x000fca0000400000 */
[----:B------:R0:W-:Y:S01]  /*1700*/  STG.E.EF desc[UR4][R6.64], R9 ;  /* 0x0000000906007986 */ /* 0x0001e2000c001904 */
[----:B------:R-:W-:Y:S05]  /*1710*/  @P1 BRA `(.L_x_140) ;  /* 0xfffffffc00981947 */ /* 0x000fea000383ffff */
.L_x_139:
[----:B--23--:R-:W-:Y:S05]  /*1720*/  BSYNC.RECONVERGENT B0 ;  /* 0x0000000000007941 */ /* 0x00cfea0003800200 */
.L_x_138:
[----:B------:R-:W-:Y:S05]  /*1730*/  @!P0 EXIT ;  /* 0x000000000000894d */ /* 0x000fea0003800000 */
.L_x_141:
[----:B------:R-:W-:-:S04]  /*1740*/  IADD3 R12, P0, PT, R18, R17, RZ ;  /* 0x00000011120c7210 */ /* 0x000fc80007f1e0ff */
[----:B------:R-:W-:Y:S02]  /*1750*/  LEA.HI.X.SX32 R5, R17, R19, 0x1, P0 ;  /* 0x0000001311057211 */ /* 0x000fe400000f0eff */
[C---:B--2---:R-:W-:Y:S02]  /*1760*/  SHF.L.U32 R11, R12.reuse, 0x2, RZ ;  /* 0x000000020c0b7819 */ /* 0x044fe400000006ff */
[----:B------:R-:W-:Y:S02]  /*1770*/  SHF.L.U64.HI R12, R12, 0x2, R5 ;  /* 0x000000020c0c7819 */ /* 0x000fe40000010205 */
[----:B------:R-:W-:-:S04]  /*1780*/  IADD3 R4, P0, PT, R11, UR14, RZ ;  /* 0x0000000e0b047c10 */ /* 0x000fc8000ff1e0ff */
[----:B------:R-:W-:-:S05]  /*1790*/  IADD3.X R5, PT, PT, R12, UR15, RZ, P0, !PT ;  /* 0x0000000f0c057c10 */ /* 0x000fca00087fe4ff */
[----:B------:R-:W0:Y:S01]  /*17a0*/  LDG.E.EF R2, desc[UR4][R4.64] ;  /* 0x0000000404027981 */ /* 0x000e22000c0e1900 */
[----:B------:R-:W-:Y:S01]  /*17b0*/  MOV R8, 0x437c0000 ;  /* 0x437c000000087802 */ /* 0x000fe20000000f00 */
[----:B0-----:R-:W-:Y:S01]  /*17c0*/  FADD R6, -R3, R2 ;  /* 0x0000000203067221 */ /* 0x001fe20000000100 */
[----:B------:R-:W-:-:S03]  /*17d0*/  HFMA2 R2, -RZ, RZ, 0.96630859375, -0.0022525787353515625 ;  /* 0x3bbb989dff027431 */ /* 0x000fc600000001ff */
[----:B------:R-:W-:-:S04]  /*17e0*/  FMUL R7, R6, UR16 ;  /* 0x0000001006077c20 */ /* 0x000fc80008400000 */
[----:B------:R-:W-:-:S04]  /*17f0*/  FFMA.SAT R9, R7, R2, 0.5 ;  /* 0x3f00000007097423 */ /* 0x000fc80000002002 */
[----:B------:R-:W-:-:S04]  /*1800*/  FFMA.RM R9, R9, R8, 12582913 ;  /* 0x4b40000109097423 */ /* 0x000fc80000004008 */
[C---:B------:R-:W-:Y:S01]  /*1810*/  FADD R6, R9.reuse, -12583039 ;  /* 0xcb40007f09067421 */ /* 0x040fe20000000000 */
[----:B------:R-:W-:-:S03]  /*1820*/  SHF.L.U32 R9, R9, 0x17, RZ ;  /* 0x0000001709097819 */ /* 0x000fc600000006ff */
[----:B------:R-:W-:-:S04]  /*1830*/  FFMA R6, R7, 1.4426950216293334961, -R6 ;  /* 0x3fb8aa3b07067823 */ /* 0x000fc80000000806 */
[----:B------:R-:W-:Y:S01]  /*1840*/  FFMA R10, R7, 1.925963033500011079e-08, R6 ;  /* 0x32a57060070a7823 */ /* 0x000fe20000000006 */
[----:B------:R-:W-:-:S04]  /*1850*/  IADD3 R6, P0, PT, R11, UR12, RZ ;  /* 0x0000000c0b067c10 */ /* 0x000fc8000ff1e0ff */
[----:B------:R-:W-:Y:S01]  /*1860*/  IADD3.X R7, PT, PT, R12, UR13, RZ, P0, !PT ;  /* 0x0000000d0c077c10 */ /* 0x000fe200087fe4ff */
        /* <DEDUP_REMOVED lines=30> */
[----:B------:R-:W3:Y:S01]  /*1a50*/  LDG.E.EF R4, desc[UR4][R4.64+0x180] ;  /* 0x0001800404047981 */ /* 0x000ee2000c0e1900 */
[----:B------:R-:W-:-:S04]  /*1a60*/  IADD3 R17, PT, PT, R17, 0x80, RZ ;  /* 0x0000008011117810 */ /* 0x000fc80007ffe0ff */
[----:B------:R-:W-:Y:S01]  /*1a70*/  ISETP.GE.AND P0, PT, R17, UR8, PT ;  /* 0x0000000811007c0c */ /* 0x000fe2000bf06270 */
[----:B---3--:R-:W-:-:S04]  /*1a80*/  FADD R9, -R3, R4 ;  /* 0x0000000403097221 */ /* 0x008fc80000000100 */
[----:B------:R-:W-:-:S04]  /*1a90*/  FMUL R9, R9, UR16 ;  /* 0x0000001009097c20 */ /* 0x000fc80008400000 */
[----:B-1----:R-:W-:-:S04]  /*1aa0*/  FFMA.SAT R13, R9, R2, 0.5 ;  /* 0x3f000000090d7423 */ /* 0x002fc80000002002 */
        /* <DEDUP_REMOVED lines=8> */
[----:B------:R2:W-:Y:S01]  /*1b30*/  STG.E.EF desc[UR4][R6.64+0x180], R13 ;  /* 0x0001800d06007986 */ /* 0x0005e2000c001904 */
[----:B------:R-:W-:Y:S05]  /*1b40*/  @!P0 BRA `(.L_x_141) ;  /* 0xfffffff800fc8947 */ /* 0x000fea000383ffff */
[----:B------:R-:W-:Y:S05]  /*1b50*/  EXIT ;  /* 0x000000000000794d */ /* 0x000fea0003800000 */
        .weak           $__internal_1_$__cuda_sm20_rcp_rn_f32_slowpath
        .type           $__internal_1_$__cuda_sm20_rcp_rn_f32_slowpath,@function
        .size           $__internal_1_$__cuda_sm20_rcp_rn_f32_slowpath,(.L_x_460 - $__internal_1_$__cuda_sm20_rcp_rn_f32_slowpath)
$__internal_1_$__cuda_sm20_rcp_rn_f32_slowpath:
        /* <DEDUP_REMOVED lines=16> */
.L_x_143:
        /* <DEDUP_REMOVED lines=33> */
.L_x_145:
[----:B------:R0:W1:Y:S02]  /*1e70*/  MUFU.RCP R5, R0 ;  /* 0x0000000000057308 */ /* 0x0000640000001000 */
.L_x_144:
[----:B------:R-:W-:Y:S05]  /*1e80*/  BSYNC.RECONVERGENT B1 ;  /* 0x0000000000017941 */ /* 0x000fea0003800200 */
.L_x_142:
[----:B01----:R-:W-:Y:S01]  /*1e90*/  MOV R0, R5 ;  /* 0x0000000500007202 */ /* 0x003fe20000000f00 */
[----:B------:R-:W-:-:S04]  /*1ea0*/  HFMA2 R5, -RZ, RZ, 0, 0 ;  /* 0x00000000ff057431 */ /* 0x000fc800000001ff */
[----:B------:R-:W-:Y:S05]  /*1eb0*/  RET.REL.NODEC R4 `(softmax_forward_kernel5_no_mask) ;  /* 0xffffffe004507950 */ /* 0x000fea0003c3ffff */
.L_x_146:
        /* <DEDUP_REMOVED lines=12> */
.L_x_460:


//--------------------- .text.softmax_forward_kernel5 --------------------------
	.section	.text.softmax_forward_kernel5,"ax",@progbits
	.align	128
        .global         softmax_forward_kernel5
        .type           softmax_forward_kernel5,@function
        .size           softmax_forward_kernel5,(.L_x_461 - softmax_forward_kernel5)
        .other          softmax_forward_kernel5,@"STO_CUDA_ENTRY STV_DEFAULT"
softmax_forward_kernel5:
.text.softmax_forward_kernel5:
        /* <DEDUP_REMOVED lines=21> */
[-C--:B------:R-:W-:Y:S01]  /*0150*/  IABS R7, R3.reuse ;  /* 0x0000000300077213 */ /* 0x080fe20000000000 */
[----:B------:R-:W0:Y:S01]  /*0160*/  LDCU.64 UR4, c[0x0][0x358] ;  /* 0x00006b00ff0477ac */ /* 0x000e220008000a00 */
[----:B------:R-:W-:Y:S01]  /*0170*/  IABS R16, R14 ;  /* 0x0000000e00107213 */ /* 0x000fe20000000000 */
[----:B------:R-:W-:Y:S01]  /*0180*/  BSSY.RECONVERGENT B0, `(.L_x_147) ;  /* 0x00000e1000007945 */ /* 0x000fe20003800200 */
[----:B------:R-:W1:Y:S01]  /*0190*/  I2F.RP R2, R7 ;  /* 0x0000000700027306 */ /* 0x000e620000209400 */
[C---:B------:R-:W-:Y:S01]  /*01a0*/  ISETP.GE.AND P2, PT, R14.reuse, RZ, PT ;  /* 0x000000ff0e00720c */ /* 0x040fe20003f46270 */
[----:B------:R-:W-:Y:S01]  /*01b0*/  IMAD R14, R14, R3, RZ ;  /* 0x000000030e0e7224 */ /* 0x000fe200078e02ff */
[----:B------:R-:W-:Y:S01]  /*01c0*/  LOP3.LUT R15, R0, 0x1f, RZ, 0xc0, !PT ;  /* 0x0000001f000f7812 */ /* 0x000fe200078ec0ff */
[----:B------:R-:W2:Y:S01]  /*01d0*/  LDCU UR8, c[0x0][0x388] ;  /* 0x00007100ff0877ac */ /* 0x000ea20008000800 */
[----:B------:R-:W-:Y:S02]  /*01e0*/  MOV R23, RZ ;  /* 0x000000ff00177202 */ /* 0x000fe40000000f00 */
[----:B------:R-:W-:-:S02]  /*01f0*/  MOV R19, 0xff7fffff ;  /* 0xff7fffff00137802 */ /* 0x000fc40000000f00 */
[----:B------:R-:W-:Y:S01]  /*0200*/  SHF.R.S32.HI R17, RZ, 0x1f, R14 ;  /* 0x0000001fff117819 */ /* 0x000fe2000001140e */
        /* <DEDUP_REMOVED lines=9> */
[C---:B------:R-:W-:Y:S02]  /*02a0*/  IMAD R16, R7.reuse, R5, R16 ;  /* 0x0000000507107224 */ /* 0x040fe400078e0210 */
[----:B------:R-:W1:Y:S03]  /*02b0*/  LDC.64 R4, c[0x0][0x390] ;  /* 0x0000e400ff047b82 */ /* 0x000e660000000a00 */
[----:B------:R-:W-:-:S13]  /*02c0*/  ISETP.GT.U32.AND P0, PT, R7, R16, PT ;  /* 0x000000100700720c */ /* 0x000fda0003f04070 */
[----:B------:R-:W-:Y:S02]  /*02d0*/  @!P0 IADD3 R16, PT, PT, R16, -R7, RZ ;  /* 0x8000000710108210 */ /* 0x000fe40007ffe0ff */
[----:B------:R-:W-:Y:S02]  /*02e0*/  ISETP.NE.AND P0, PT, R3, RZ, PT ;  /* 0x000000ff0300720c */ /* 0x000fe40003f05270 */
[----:B------:R-:W-:-:S13]  /*02f0*/  ISETP.GT.U32.AND P1, PT, R7, R16, PT ;  /* 0x000000100700720c */ /* 0x000fda0003f24070 */
[----:B------:R-:W-:-:S04]  /*0300*/  @!P1 IADD3 R16, PT, PT, R16, -R7, RZ ;  /* 0x8000000710109210 */ /* 0x000fc80007ffe0ff */
[----:B------:R-:W-:Y:S02]  /*0310*/  @!P2 IADD3 R16, PT, PT, -R16, RZ, RZ ;  /* 0x000000ff1010a210 */ /* 0x000fe40007ffe1ff */
[----:B------:R-:W-:Y:S01]  /*0320*/  @!P0 LOP3.LUT R16, RZ, R3, RZ, 0x33, !PT ;  /* 0x00000003ff108212 */ /* 0x000fe200078e33ff */
[----:B-1----:R-:W-:-:S03]  /*0330*/  IMAD.WIDE R2, R14, 0x4, R4 ;  /* 0x000000040e027825 */ /* 0x002fc600078e0204 */
[----:B------:R-:W-:-:S04]  /*0340*/  SHF.R.S32.HI R7, RZ, 0x1f, R16 ;  /* 0x0000001fff077819 */ /* 0x000fc80000011410 */
[----:B------:R-:W-:-:S04]  /*0350*/  LEA.HI R7, R7, R16, RZ, 0x2 ;  /* 0x0000001007077211 */ /* 0x000fc800078f10ff */
[----:B------:R-:W-:-:S04]  /*0360*/  SHF.R.S32.HI R18, RZ, 0x2, R7 ;  /* 0x00000002ff127819 */ /* 0x000fc80000011407 */
[----:B------:R-:W-:-:S13]  /*0370*/  ISETP.GE.AND P0, PT, R15, R18, PT ;  /* 0x000000120f00720c */ /* 0x000fda0003f06270 */
[----:B0-2---:R-:W-:Y:S05]  /*0380*/  @P0 BRA `(.L_x_148) ;  /* 0x0000000c00000947 */ /* 0x005fea0003800000 */
        /* <DEDUP_REMOVED lines=25> */
[-C--:B------:R-:W-:Y:S02]  /*0520*/  FFMA.SAT R4, R13, R8.reuse, 0.5 ;  /* 0x3f0000000d047423 */ /* 0x080fe40000002008 */
[----:B------:R-:W-:Y:S01]  /*0530*/  FMUL R7, R7, UR6 ;  /* 0x0000000607077c20 */ /* 0x000fe20008400000 */
[-C--:B------:R-:W-:Y:S01]  /*0540*/  FFMA.RM R0, R0, R9.reuse, 12582913 ;  /* 0x4b40000100007423 */ /* 0x080fe20000004009 */
[-C--:B------:R-:W-:Y:S01]  /*0550*/  FFMA.RM R5, R4, R9.reuse, 12582913 ;  /* 0x4b40000104057423 */ /* 0x080fe20000004009 */
[-C--:B------:R-:W-:Y:S01]  /*0560*/  FFMA.SAT R4, R11, R8.reuse, 0.5 ;  /* 0x3f0000000b047423 */ /* 0x080fe20000002008 */
[-C--:B------:R-:W-:Y:S01]  /*0570*/  FFMA.SAT R24, R7, R8.reuse, 0.5 ;  /* 0x3f00000007187423 */ /* 0x080fe20000002008 */
[----:B------:R-:W-:Y:S01]  /*0580*/  FADD R10, R0, -12583039 ;  /* 0xcb40007f000a7421 */ /* 0x000fe20000000000 */
[C---:B------:R-:W-:Y:S01]  /*0590*/  FADD R6, R5.reuse, -12583039 ;  /* 0xcb40007f05067421 */ /* 0x040fe20000000000 */
[----:B------:R-:W-:Y:S01]  /*05a0*/  FFMA.RM R4, R4, R9, 12582913 ;  /* 0x4b40000104047423 */ /* 0x000fe20000004009 */
[----:B------:R-:W-:Y:S01]  /*05b0*/  SHF.L.U32 R5, R5, 0x17, RZ ;  /* 0x0000001705057819 */ /* 0x000fe200000006ff */
[----:B------:R-:W-:Y:S01]  /*05c0*/  FFMA R10, R21, 1.4426950216293334961, -R10 ;  /* 0x3fb8aa3b150a7823 */ /* 0x000fe2000000080a */
[----:B------:R-:W-:Y:S01]  /*05d0*/  FFMA R6, R13, 1.4426950216293334961, -R6 ;  /* 0x3fb8aa3b0d067823 */ /* 0x000fe20000000806 */
[C---:B------:R-:W-:Y:S01]  /*05e0*/  FADD R20, R4.reuse, -12583039 ;  /* 0xcb40007f04147421 */ /* 0x040fe20000000000 */
[----:B------:R-:W-:Y:S01]  /*05f0*/  SHF.L.U32 R4, R4, 0x17, RZ ;  /* 0x0000001704047819 */ /* 0x000fe200000006ff */
[----:B------:R-:W-:Y:S01]  /*0600*/  FFMA R10, R21, 1.925963033500011079e-08, R10 ;  /* 0x32a57060150a7823 */ /* 0x000fe2000000000a */
[----:B------:R-:W-:Y:S01]  /*0610*/  FMUL R21, R12, UR6 ;  /* 0x000000060c157c20 */ /* 0x000fe20008400000 */
[----:B------:R-:W-:Y:S01]  /*0620*/  FFMA R12, R13, 1.925963033500011079e-08, R6 ;  /* 0x32a570600d0c7823 */ /* 0x000fe20000000006 */
[----:B------:R-:W-:Y:S01]  /*0630*/  FFMA R20, R11, 1.4426950216293334961, -R20 ;  /* 0x3fb8aa3b0b147823 */ /* 0x000fe20000000814 */
[----:B------:R-:W-:Y:S01]  /*0640*/  SHF.L.U32 R13, R0, 0x17, RZ ;  /* 0x00000017000d7819 */ /* 0x000fe200000006ff */
[----:B------:R-:W-:Y:S01]  /*0650*/  FFMA.SAT R22, R21, R8, 0.5 ;  /* 0x3f00000015167423 */ /* 0x000fe20000002008 */
[----:B------:R-:W0:Y:S01]  /*0660*/  MUFU.EX2 R10, R10 ;  /* 0x0000000a000a7308 */ /* 0x000e220000000800 */
[----:B------:R-:W-:-:S02]  /*0670*/  FFMA R8, R11, 1.925963033500011079e-08, R20 ;  /* 0x32a570600b087823 */ /* 0x000fc40000000014 */
[-C--:B------:R-:W-:Y:S01]  /*0680*/  FFMA.RM R6, R22, R9.reuse, 12582913 ;  /* 0x4b40000116067423 */ /* 0x080fe20000004009 */
[----:B------:R-:W-:-:S03]  /*0690*/  FFMA.RM R9, R24, R9, 12582913 ;  /* 0x4b40000118097423 */ /* 0x000fc60000004009 */
[C---:B------:R-:W-:Y:S01]  /*06a0*/  FADD R22, R6.reuse, -12583039 ;  /* 0xcb40007f06167421 */ /* 0x040fe20000000000 */
[----:B------:R-:W1:Y:S01]  /*06b0*/  MUFU.EX2 R12, R12 ;  /* 0x0000000c000c7308 */ /* 0x000e620000000800 */
[C---:B------:R-:W-:Y:S01]  /*06c0*/  FADD R20, R9.reuse, -12583039 ;  /* 0xcb40007f09147421 */ /* 0x040fe20000000000 */
[----:B------:R-:W-:Y:S01]  /*06d0*/  SHF.L.U32 R9, R9, 0x17, RZ ;  /* 0x0000001709097819 */ /* 0x000fe200000006ff */
[----:B------:R-:W-:Y:S02]  /*06e0*/  FFMA R22, R21, 1.4426950216293334961, -R22 ;  /* 0x3fb8aa3b15167823 */ /* 0x000fe40000000816 */
[----:B------:R-:W-:Y:S02]  /*06f0*/  FFMA R20, R7, 1.4426950216293334961, -R20 ;  /* 0x3fb8aa3b07147823 */ /* 0x000fe40000000814 */
[----:B------:R-:W-:Y:S01]  /*0700*/  FFMA R11, R21, 1.925963033500011079e-08, R22 ;  /* 0x32a57060150b7823 */ /* 0x000fe20000000016 */
[----:B------:R-:W2:Y:S01]  /*0710*/  MUFU.EX2 R8, R8 ;  /* 0x0000000800087308 */ /* 0x000ea20000000800 */
[----:B------:R-:W-:Y:S01]  /*0720*/  FFMA R20, R7, 1.925963033500011079e-08, R20 ;  /* 0x32a5706007147823 */ /* 0x000fe20000000014 */
[----:B0-----:R-:W-:Y:S01]  /*0730*/  FMUL R0, R13, R10 ;  /* 0x0000000a0d007220 */ /* 0x001fe20000400000 */
[----:B------:R-:W-:-:S02]  /*0740*/  SHF.L.U32 R7, R6, 0x17, RZ ;  /* 0x0000001706077819 */ /* 0x000fc400000006ff */
[----:B------:R-:W-:-:S03]  /*0750*/  LOP3.LUT R21, R15, 0x20, RZ, 0xfc, !PT ;  /* 0x000000200f157812 */ /* 0x000fc600078efcff */
[----:B------:R-:W0:Y:S01]  /*0760*/  MUFU.EX2 R11, R11 ;  /* 0x0000000b000b7308 */ /* 0x000e220000000800 */
[----:B-1----:R-:W-:-:S04]  /*0770*/  FMUL R5, R5, R12 ;  /* 0x0000000c05057220 */ /* 0x002fc80000400000 */
[----:B------:R-:W-:-:S03]  /*0780*/  FFMA R5, RZ, R5, R0 ;  /* 0x00000005ff057223 */ /* 0x000fc60000000000 */
[----:B------:R-:W1:Y:S01]  /*0790*/  MUFU.EX2 R20, R20 ;  /* 0x0000001400147308 */ /* 0x000e620000000800 */
[----:B--2---:R-:W-:-:S04]  /*07a0*/  FFMA R4, R4, R8, R5 ;  /* 0x0000000804047223 */ /* 0x004fc80000000005 */
[----:B0-----:R-:W-:-:S04]  /*07b0*/  FFMA R4, R7, R11, R4 ;  /* 0x0000000b07047223 */ /* 0x001fc80000000004 */
[----:B-1----:R-:W-:-:S07]  /*07c0*/  FFMA R23, R9, R20, R4 ;  /* 0x0000001409177223 */ /* 0x002fce0000000004 */
.L_x_150:
[----:B------:R-:W-:Y:S05]  /*07d0*/  BSYNC.RECONVERGENT B1 ;  /* 0x0000000000017941 */ /* 0x000fea0003800200 */
.L_x_149:
        /* <DEDUP_REMOVED lines=8> */
.L_x_151:
        /* <DEDUP_REMOVED lines=18> */
[----:B------:R-:W-:-:S03]  /*0980*/  FFMA.SAT R29, R27, R20, 0.5 ;  /* 0x3f0000001b1d7423 */ /* 0x000fc60000002014 */
[----:B------:R-:W-:-:S04]  /*0990*/  FFMA.RM R19, R19, R0, 12582913 ;  /* 0x4b40000113137423 */ /* 0x000fc80000004000 */
[C---:B------:R-:W-:Y:S01]  /*09a0*/  FADD R4, R19.reuse, -12583039 ;  /* 0xcb40007f13047421 */ /* 0x040fe20000000000 */
[----:B------:R-:W-:-:S03]  /*09b0*/  SHF.L.U32 R26, R19, 0x17, RZ ;  /* 0x00000017131a7819 */ /* 0x000fc600000006ff */
[----:B------:R-:W-:Y:S01]  /*09c0*/  FFMA R24, R25, 1.4426950216293334961, -R4 ;  /* 0x3fb8aa3b19187823 */ /* 0x000fe20000000804 */
[----:B------:R-:W-:Y:S01]  /*09d0*/  FFMA.RM R4, R29, R0, 12582913 ;  /* 0x4b4000011d047423 */ /* 0x000fe20000004000 */
[----:B------:R-:W-:Y:S02]  /*09e0*/  FFMA.SAT R29, R5, R20, 0.5 ;  /* 0x3f000000051d7423 */ /* 0x000fe40000002014 */
[----:B------:R-:W-:Y:S01]  /*09f0*/  FFMA R25, R25, 1.925963033500011079e-08, R24 ;  /* 0x32a5706019197823 */ /* 0x000fe20000000018 */
[C---:B------:R-:W-:Y:S01]  /*0a00*/  FADD R24, R4.reuse, -12583039 ;  /* 0xcb40007f04187421 */ /* 0x040fe20000000000 */
[----:B------:R-:W-:Y:S01]  /*0a10*/  SHF.L.U32 R19, R4, 0x17, RZ ;  /* 0x0000001704137819 */ /* 0x000fe200000006ff */
[----:B------:R-:W-:Y:S02]  /*0a20*/  FFMA.RM R4, R29, R0, 12582913 ;  /* 0x4b4000011d047423 */ /* 0x000fe40000004000 */
[C---:B------:R-:W-:Y:S01]  /*0a30*/  FFMA R24, R27.reuse, 1.4426950216293334961, -R24 ;  /* 0x3fb8aa3b1b187823 */ /* 0x040fe20000000818 */
[----:B------:R-:W0:Y:S03]  /*0a40*/  MUFU.EX2 R25, R25 ;  /* 0x0000001900197308 */ /* 0x000e260000000800 */
[----:B------:R-:W-:-:S06]  /*0a50*/  FFMA R24, R27, 1.925963033500011079e-08, R24 ;  /* 0x32a570601b187823 */ /* 0x000fcc0000000018 */
[----:B------:R-:W1:Y:S01]  /*0a60*/  MUFU.EX2 R24, R24 ;  /* 0x0000001800187308 */ /* 0x000e620000000800 */
[----:B0-----:R-:W-:Y:S01]  /*0a70*/  FMUL R26, R26, R25 ;  /* 0x000000191a1a7220 */ /* 0x001fe20000400000 */
[----:B-1----:R-:W-:Y:S01]  /*0a80*/  FMUL R27, R19, R24 ;  /* 0x00000018131b7220 */ /* 0x002fe20000400000 */
[----:B------:R-:W-:Y:S01]  /*0a90*/  FMUL R19, R6, UR8 ;  /* 0x0000000806137c20 */ /* 0x000fe20008400000 */
[----:B------:R-:W-:Y:S02]  /*0aa0*/  FADD R6, R4, -12583039 ;  /* 0xcb40007f04067421 */ /* 0x000fe40000000000 */
[----:B------:R-:W-:Y:S01]  /*0ab0*/  FFMA R26, R26, R23, R27 ;  /* 0x000000171a1a7223 */ /* 0x000fe2000000001b */
[----:B------:R-:W-:Y:S01]  /*0ac0*/  FFMA.SAT R23, R19, R20, 0.5 ;  /* 0x3f00000013177423 */ /* 0x000fe20000002014 */
[----:B------:R-:W-:-:S03]  /*0ad0*/  FFMA R24, R5, 1.4426950216293334961, -R6 ;  /* 0x3fb8aa3b05187823 */ /* 0x000fc60000000806 */
[----:B------:R-:W-:Y:S01]  /*0ae0*/  FFMA.RM R6, R23, R0, 12582913 ;  /* 0x4b40000117067423 */ /* 0x000fe20000004000 */
[----:B------:R-:W-:Y:S01]  /*0af0*/  FFMA R24, R5, 1.925963033500011079e-08, R24 ;  /* 0x32a5706005187823 */ /* 0x000fe20000000018 */
[----:B------:R-:W-:Y:S01]  /*0b00*/  FADD R23, R7, -R22 ;  /* 0x8000001607177221 */ /* 0x000fe20000000000 */
[----:B------:R-:W-:Y:S01]  /*0b10*/  SHF.L.U32 R7, R4, 0x17, RZ ;  /* 0x0000001704077819 */ /* 0x000fe200000006ff */
[----:B------:R-:W-:Y:S01]  /*0b20*/  FADD R28, R6, -12583039 ;  /* 0xcb40007f061c7421 */ /* 0x000fe20000000000 */
[----:B------:R-:W0:Y:S01]  /*0b30*/  MUFU.EX2 R25, R24 ;  /* 0x0000001800197308 */ /* 0x000e220000000800 */
[----:B------:R-:W-:Y:S02]  /*0b40*/  FMUL R23, R23, UR8 ;  /* 0x0000000817177c20 */ /* 0x000fe40008400000 */
[----:B------:R-:W-:Y:S02]  /*0b50*/  FFMA R28, R19, 1.4426950216293334961, -R28 ;  /* 0x3fb8aa3b131c7823 */ /* 0x000fe4000000081c */
[----:B------:R-:W-:-:S02]  /*0b60*/  FFMA.SAT R27, R23, R20, 0.5 ;  /* 0x3f000000171b7423 */ /* 0x000fc40000002014 */
[----:B------:R-:W-:Y:S01]  /*0b70*/  FFMA R5, R19, 1.925963033500011079e-08, R28 ;  /* 0x32a5706013057823 */ /* 0x000fe2000000001c */
[----:B---3--:R-:W-:Y:S01]  /*0b80*/  FMNMX3 R19, R22, R8, R9, !PT ;  /* 0x0000000816137276 */ /* 0x008fe20007800009 */
[----:B------:R-:W-:-:S03]  /*0b90*/  FFMA.RM R4, R27, R0, 12582913 ;  /* 0x4b4000011b047423 */ /* 0x000fc60000004000 */
[----:B------:R-:W-:Y:S01]  /*0ba0*/  FMNMX3 R19, R19, R10, R11, !PT ;  /* 0x0000000a13137276 */ /* 0x000fe2000780000b */
[----:B------:R-:W1:Y:S04]  /*0bb0*/  MUFU.EX2 R5, R5 ;  /* 0x0000000500057308 */ /* 0x000e680000000800 */
[--C-:B------:R-:W-:Y:S01]  /*0bc0*/  FADD R22, R22, -R19.reuse ;  /* 0x8000001316167221 */ /* 0x100fe20000000000 */
[----:B0-----:R-:W-:Y:S01]  /*0bd0*/  FFMA R26, R7, R25, R26 ;  /* 0x00000019071a7223 */ /* 0x001fe2000000001a */
[----:B------:R-:W-:Y:S01]  /*0be0*/  SHF.L.U32 R7, R6, 0x17, RZ ;  /* 0x0000001706077819 */ /* 0x000fe200000006ff */
[--C-:B------:R-:W-:Y:S01]  /*0bf0*/  FADD R24, R9, -R19.reuse ;  /* 0x8000001309187221 */ /* 0x100fe20000000000 */
[----:B------:R-:W-:Y:S01]  /*0c00*/  FMUL R25, R22, UR8 ;  /* 0x0000000816197c20 */ /* 0x000fe20008400000 */
[C---:B------:R-:W-:Y:S01]  /*0c10*/  FADD R22, R4.reuse, -12583039 ;  /* 0xcb40007f04167421 */ /* 0x040fe20000000000 */
[----:B------:R-:W-:Y:S01]  /*0c20*/  FADD R11, R11, -R19 ;  /* 0x800000130b0b7221 */ /* 0x000fe20000000000 */
[----:B------:R-:W-:Y:S01]  /*0c30*/  SHF.L.U32 R4, R4, 0x17, RZ ;  /* 0x0000001704047819 */ /* 0x000fe200000006ff */
[----:B------:R-:W-:Y:S01]  /*0c40*/  FFMA.SAT R27, R25, R20, 0.5 ;  /* 0x3f000000191b7423 */ /* 0x000fe20000002014 */
[----:B------:R-:W-:-:S03]  /*0c50*/  FFMA R22, R23, 1.4426950216293334961, -R22 ;  /* 0x3fb8aa3b17167823 */ /* 0x000fc60000000816 */
[----:B------:R-:W-:Y:S01]  /*0c60*/  FFMA.RM R6, R27, R0, 12582913 ;  /* 0x4b4000011b067423 */ /* 0x000fe20000004000 */
[----:B-1----:R-:W-:Y:S01]  /*0c70*/  FFMA R5, R7, R5, R26 ;  /* 0x0000000507057223 */ /* 0x002fe2000000001a */
[--C-:B------:R-:W-:Y:S01]  /*0c80*/  FADD R7, R8, -R19.reuse ;  /* 0x8000001308077221 */ /* 0x100fe20000000000 */
[----:B------:R-:W-:Y:S01]  /*0c90*/  FFMA R23, R23, 1.925963033500011079e-08, R22 ;  /* 0x32a5706017177823 */ /* 0x000fe20000000016 */
[----:B------:R-:W-:Y:S01]  /*0ca0*/  FADD R8, R6, -12583039 ;  /* 0xcb40007f06087421 */ /* 0x000fe20000000000 */
[----:B------:R-:W-:Y:S01]  /*0cb0*/  FADD R27, R10, -R19 ;  /* 0x800000130a1b7221 */ /* 0x000fe20000000000 */
[----:B------:R-:W-:Y:S01]  /*0cc0*/  FMUL R7, R7, UR8 ;  /* 0x0000000807077c20 */ /* 0x000fe20008400000 */
[----:B------:R-:W0:Y:S01]  /*0cd0*/  MUFU.EX2 R10, R23 ;  /* 0x00000017000a7308 */ /* 0x000e220000000800 */
[----:B------:R-:W-:Y:S01]  /*0ce0*/  FFMA R8, R25, 1.4426950216293334961, -R8 ;  /* 0x3fb8aa3b19087823 */ /* 0x000fe20000000808 */
[----:B------:R-:W-:Y:S01]  /*0cf0*/  FMUL R27, R27, UR8 ;  /* 0x000000081b1b7c20 */ /* 0x000fe20008400000 */
[----:B------:R-:W-:-:S02]  /*0d00*/  FFMA.SAT R9, R7, R20, 0.5 ;  /* 0x3f00000007097423 */ /* 0x000fc40000002014 */
[----:B------:R-:W-:Y:S01]  /*0d10*/  FFMA R22, R25, 1.925963033500011079e-08, R8 ;  /* 0x32a5706019167823 */ /* 0x000fe20000000008 */
[----:B------:R-:W-:Y:S01]  /*0d20*/  FMUL R25, R24, UR8 ;  /* 0x0000000818197c20 */ /* 0x000fe20008400000 */
[----:B------:R-:W-:Y:S01]  /*0d30*/  FFMA.RM R8, R9, R0, 12582913 ;  /* 0x4b40000109087423 */ /* 0x000fe20000004000 */
[----:B------:R-:W-:Y:S01]  /*0d40*/  FMUL R9, R11, UR8 ;  /* 0x000000080b097c20 */ /* 0x000fe20008400000 */
[-C--:B------:R-:W-:Y:S01]  /*0d50*/  FFMA.SAT R29, R27, R20.reuse, 0.5 ;  /* 0x3f0000001b1d7423 */ /* 0x080fe20000002014 */
[-C--:B------:R-:W-:Y:S01]  /*0d60*/  FFMA.SAT R11, R25, R20.reuse, 0.5 ;  /* 0x3f000000190b7423 */ /* 0x080fe20000002014 */
[----:B------:R-:W-:Y:S01]  /*0d70*/  FADD R24, R8, -12583039 ;  /* 0xcb40007f08187421 */ /* 0x000fe20000000000 */
[----:B------:R-:W-:Y:S01]  /*0d80*/  FFMA.SAT R26, R9, R20, 0.5 ;  /* 0x3f000000091a7423 */ /* 0x000fe20000002014 */
[----:B------:R-:W1:Y:S01]  /*0d90*/  MUFU.EX2 R22, R22 ;  /* 0x0000001600167308 */ /* 0x000e620000000800 */
[-C--:B------:R-:W-:Y:S01]  /*0da0*/  FFMA.RM R20, R11, R0.reuse, 12582913 ;  /* 0x4b4000010b147423 */ /* 0x080fe20000004000 */
[----:B------:R-:W-:Y:S01]  /*0db0*/  FFMA R24, R7, 1.4426950216293334961, -R24 ;  /* 0x3fb8aa3b07187823 */ /* 0x000fe20000000818 */
[-C--:B------:R-:W-:Y:S01]  /*0dc0*/  FFMA.RM R11, R29, R0.reuse, 12582913 ;  /* 0x4b4000011d0b7423 */ /* 0x080fe20000004000 */
[----:B------:R-:W-:Y:S01]  /*0dd0*/  FFMA.RM R0, R26, R0, 12582913 ;  /* 0x4b4000011a007423 */ /* 0x000fe20000004000 */
[----:B------:R-:W-:Y:S01]  /*0de0*/  SHF.L.U32 R8, R8, 0x17, RZ ;  /* 0x0000001708087819 */ /* 0x000fe200000006ff */
[----:B------:R-:W-:Y:S01]  /*0df0*/  FFMA R7, R7, 1.925963033500011079e-08, R24 ;  /* 0x32a5706007077823 */ /* 0x000fe20000000018 */
[----:B------:R-:W-:Y:S01]  /*0e00*/  FADD R24, R20, -12583039 ;  /* 0xcb40007f14187421 */ /* 0x000fe20000000000 */
[----:B------:R-:W-:Y:S01]  /*0e10*/  FADD R26, R11, -12583039 ;  /* 0xcb40007f0b1a7421 */ /* 0x000fe20000000000 */
[----:B0-----:R-:W-:Y:S01]  /*0e20*/  FFMA R4, R4, R10, R5 ;  /* 0x0000000a04047223 */ /* 0x001fe20000000005 */
[----:B------:R-:W-:Y:S01]  /*0e30*/  SHF.L.U32 R5, R20, 0x17, RZ ;  /* 0x0000001714057819 */ /* 0x000fe200000006ff */
[----:B------:R-:W-:Y:S01]  /*0e40*/  FFMA R24, R25, 1.4426950216293334961, -R24 ;  /* 0x3fb8aa3b19187823 */ /* 0x000fe20000000818 */
[----:B------:R-:W0:Y:S01]  /*0e50*/  MUFU.EX2 R7, R7 ;  /* 0x0000000700077308 */ /* 0x000e220000000800 */
[----:B------:R-:W-:Y:S01]  /*0e60*/  FFMA R26, R27, 1.4426950216293334961, -R26 ;  /* 0x3fb8aa3b1b1a7823 */ /* 0x000fe2000000081a */
[----:B------:R-:W-:Y:S01]  /*0e70*/  SHF.L.U32 R11, R11, 0x17, RZ ;  /* 0x000000170b0b7819 */ /* 0x000fe200000006ff */
[----:B------:R-:W-:Y:S01]  /*0e80*/  FFMA R23, R25, 1.925963033500011079e-08, R24 ;  /* 0x32a5706019177823 */ /* 0x000fe20000000018 */
[----:B------:R-:W-:Y:S01]  /*0e90*/  FADD R24, R0, -12583039 ;  /* 0xcb40007f00187421 */ /* 0x000fe20000000000 */
[----:B------:R-:W-:Y:S01]  /*0ea0*/  FFMA R26, R27, 1.925963033500011079e-08, R26 ;  /* 0x32a570601b1a7823 */ /* 0x000fe2000000001a */
[----:B------:R-:W-:-:S02]  /*0eb0*/  SHF.L.U32 R25, R6, 0x17, RZ ;  /* 0x0000001706197819 */ /* 0x000fc400000006ff */
[----:B------:R-:W-:Y:S01]  /*0ec0*/  FFMA R24, R9, 1.4426950216293334961, -R24 ;  /* 0x3fb8aa3b09187823 */ /* 0x000fe20000000818 */
[----:B------:R-:W2:Y:S01]  /*0ed0*/  MUFU.EX2 R23, R23 ;  /* 0x0000001700177308 */ /* 0x000ea20000000800 */
[----:B------:R-:W-:Y:S01]  /*0ee0*/  SHF.L.U32 R0, R0, 0x17, RZ ;  /* 0x0000001700007819 */ /* 0x000fe200000006ff */
[----:B-1----:R-:W-:Y:S01]  /*0ef0*/  FMUL R25, R25, R22 ;  /* 0x0000001619197220 */ /* 0x002fe20000400000 */
[----:B------:R-:W-:-:S05]  /*0f00*/  FFMA R24, R9, 1.925963033500011079e-08, R24 ;  /* 0x32a5706009187823 */ /* 0x000fca0000000018 */
[----:B------:R-:W1:Y:S01]  /*0f10*/  MUFU.EX2 R9, R26 ;  /* 0x0000001a00097308 */ /* 0x000e620000000800 */
[----:B0-----:R-:W-:-:S04]  /*0f20*/  FMUL R7, R8, R7 ;  /* 0x0000000708077220 */ /* 0x001fc80000400000 */
[----:B------:R-:W-:-:S03]  /*0f30*/  FFMA R4, R4, R25, R7 ;  /* 0x0000001904047223 */ /* 0x000fc60000000007 */
[----:B------:R-:W0:Y:S01]  /*0f40*/  MUFU.EX2 R24, R24 ;  /* 0x0000001800187308 */ /* 0x000e220000000800 */
[----:B--2---:R-:W-:-:S04]  /*0f50*/  FFMA R4, R5, R23, R4 ;  /* 0x0000001705047223 */ /* 0x004fc80000000004 */
[----:B-1----:R-:W-:-:S04]  /*0f60*/  FFMA R9, R11, R9, R4 ;  /* 0x000000090b097223 */ /* 0x002fc80000000004 */
[----:B0-----:R-:W-:Y:S01]  /*0f70*/  FFMA R23, R0, R24, R9 ;  /* 0x0000001800177223 */ /* 0x001fe20000000009 */
[----:B------:R-:W-:Y:S06]  /*0f80*/  @!P0 BRA `(.L_x_151) ;  /* 0xfffffff800348947 */ /* 0x000fec000383ffff */
.L_x_148:
[----:B------:R-:W-:Y:S05]  /*0f90*/  BSYNC.RECONVERGENT B0 ;  /* 0x0000000000007941 */ /* 0x000fea0003800200 */
.L_x_147:
[----:B------:R-:W-:Y:S01]  /*0fa0*/  LEA R5, R18, R15, 0x2 ;  /* 0x0000000f12057211 */ /* 0x000fe200078e10ff */
[----:B------:R-:W-:Y:S03]  /*0fb0*/  BSSY.RECONVERGENT B0, `(.L_x_152) ;  /* 0x000001f000007945 */ /* 0x000fe60003800200 */
[----:B------:R-:W-:-:S13]  /*0fc0*/  ISETP.GT.U32.AND P0, PT, R5, R16, PT ;  /* 0x000000100500720c */ /* 0x000fda0003f04070 */
        /* <DEDUP_REMOVED lines=23> */
[----:B------:R-:W-:-:S03]  /*1140*/  FFMA R9, R6, 1.925963033500011079e-08, R9 ;  /* 0x32a5706006097823 */ /* 0x000fc60000000009 */
[----:B------:R-:W0:Y:S08]  /*1150*/  MUFU.EX2 R2, R3 ;  /* 0x0000000300027308 */ /* 0x000e300000000800 */
[----:B------:R-:W1:Y:S01]  /*1160*/  MUFU.EX2 R9, R9 ;  /* 0x0000000900097308 */ /* 0x000e620000000800 */
[----:B0-----:R-:W-:-:S04]  /*1170*/  FMUL R2, R5, R2 ;  /* 0x0000000205027220 */ /* 0x001fc80000400000 */
[----:B------:R-:W-:-:S04]  /*1180*/  FMUL R2, R23, R2 ;  /* 0x0000000217027220 */ /* 0x000fc80000400000 */
[----:B-1----:R-:W-:-:S07]  /*1190*/  FFMA R23, R7, R9, R2 ;  /* 0x0000000907177223 */ /* 0x002fce0000000002 */
.L_x_153:
[----:B------:R-:W-:Y:S05]  /*11a0*/  BSYNC.RECONVERGENT B0 ;  /* 0x0000000000007941 */ /* 0x000fea0003800200 */
.L_x_152:
[----:B------:R-:W0:Y:S01]  /*11b0*/  SHFL.BFLY PT, R0, R19, 0x10, 0x1f ;  /* 0x0e001f0013007f89 */ /* 0x000e2200000e0000 */
[----:B------:R-:W1:Y:S01]  /*11c0*/  LDCU UR6, c[0x0][0x388] ;  /* 0x00007100ff0677ac */ /* 0x000e620008000800 */
[----:B0-----:R-:W-:-:S04]  /*11d0*/  FSETP.GEU.AND P0, PT, R19, R0, PT ;  /* 0x000000001300720b */ /* 0x001fc80003f0e000 */
[----:B------:R-:W-:-:S05]  /*11e0*/  FSEL R0, R0, R19, !P0 ;  /* 0x0000001300007208 */ /* 0x000fca0004000000 */
[----:B------:R-:W0:Y:S02]  /*11f0*/  SHFL.BFLY PT, R3, R0, 0x8, 0x1f ;  /* 0x0d001f0000037f89 */ /* 0x000e2400000e0000 */
[----:B0-----:R-:W-:-:S04]  /*1200*/  FSETP.GEU.AND P0, PT, R0, R3, PT ;  /* 0x000000030000720b */ /* 0x001fc80003f0e000 */
[----:B------:R-:W-:Y:S01]  /*1210*/  FSEL R3, R3, R0, !P0 ;  /* 0x0000000003037208 */ /* 0x000fe20004000000 */
[----:B------:R-:W-:-:S04]  /*1220*/  HFMA2 R0, -RZ, RZ, 0.96630859375, -0.0022525787353515625 ;  /* 0x3bbb989dff007431 */ /* 0x000fc800000001ff */
[----:B------:R-:W0:Y:S02]  /*1230*/  SHFL.BFLY PT, R2, R3, 0x4, 0x1f ;  /* 0x0c801f0003027f89 */ /* 0x000e2400000e0000 */
[----:B0-----:R-:W-:-:S04]  /*1240*/  FSETP.GEU.AND P0, PT, R3, R2, PT ;  /* 0x000000020300720b */ /* 0x001fc80003f0e000 */
[----:B------:R-:W-:Y:S02]  /*1250*/  FSEL R2, R2, R3, !P0 ;  /* 0x0000000302027208 */ /* 0x000fe40004000000 */
[----:B------:R-:W-:-:S03]  /*1260*/  MOV R3, 0x437c0000 ;  /* 0x437c000000037802 */ /* 0x000fc60000000f00 */
[----:B------:R-:W0:Y:S02]  /*1270*/  SHFL.BFLY PT, R5, R2, 0x2, 0x1f ;  /* 0x0c401f0002057f89 */ /* 0x000e2400000e0000 */
[----:B0-----:R-:W-:-:S04]  /*1280*/  FSETP.GEU.AND P0, PT, R2, R5, PT ;  /* 0x000000050200720b */ /* 0x001fc80003f0e000 */
[----:B------:R-:W-:-:S05]  /*1290*/  FSEL R5, R5, R2, !P0 ;  /* 0x0000000205057208 */ /* 0x000fca0004000000 */
[----:B------:R-:W0:Y:S02]  /*12a0*/  SHFL.BFLY PT, R4, R5, 0x1, 0x1f ;  /* 0x0c201f0005047f89 */ /* 0x000e2400000e0000 */
[----:B0-----:R-:W-:-:S04]  /*12b0*/  FSETP.GEU.AND P0, PT, R5, R4, PT ;  /* 0x000000040500720b */ /* 0x001fc80003f0e000 */
[----:B------:R-:W-:Y:S02]  /*12c0*/  FSEL R4, R4, R5, !P0 ;  /* 0x0000000504047208 */ /* 0x000fe40004000000 */
[----:B------:R-:W-:-:S03]  /*12d0*/  ISETP.GT.AND P0, PT, R15, R16, PT ;  /* 0x000000100f00720c */ /* 0x000fc60003f04270 */
[----:B------:R-:W-:-:S04]  /*12e0*/  FADD R19, -R4, R19 ;  /* 0x0000001304137221 */ /* 0x000fc80000000100 */
[----:B-1----:R-:W-:-:S04]  /*12f0*/  FMUL R19, R19, UR6 ;  /* 0x0000000613137c20 */ /* 0x002fc80008400000 */
        /* <DEDUP_REMOVED lines=19> */
[----:B------:R-:W-:Y:S06]  /*1430*/  @P0 EXIT ;  /* 0x000000000000094d */ /* 0x000fec0003800000 */
[----:B------:R-:W-:Y:S01]  /*1440*/  IADD3 R0, PT, PT, R7, 0x1800000, RZ ;  /* 0x0180000007007810 */ /* 0x000fe20007ffe0ff */
[----:B------:R-:W0:Y:S01]  /*1450*/  LDCU UR10, c[0x0][0x388] ;  /* 0x00007100ff0a77ac */ /* 0x000e220008000800 */
[----:B------:R-:W-:Y:S02]  /*1460*/  BSSY.RECONVERGENT B0, `(.L_x_154) ;  /* 0x000000e000007945 */ /* 0x000fe40003800200 */
[----:B------:R-:W-:Y:S01]  /*1470*/  LOP3.LUT R0, R0, 0x7f800000, RZ, 0xc0, !PT ;  /* 0x7f80000000007812 */ /* 0x000fe200078ec0ff */
[----:B------:R-:W1:Y:S03]  /*1480*/  LDCU.64 UR8, c[0x0][0x390] ;  /* 0x00007200ff0877ac */ /* 0x000e660008000a00 */
[----:B------:R-:W-:Y:S01]  /*1490*/  ISETP.GT.U32.AND P0, PT, R0, 0x1ffffff, PT ;  /* 0x01ffffff0000780c */ /* 0x000fe20003f04070 */
[----:B------:R-:W2:-:S12]  /*14a0*/  LDCU.64 UR6, c[0x0][0x380] ;  /* 0x00007000ff0677ac */ /* 0x000e980008000a00 */
[----:B0-----:R-:W-:Y:S05]  /*14b0*/  @P0 BRA `(.L_x_155) ;  /* 0x0000000000100947 */ /* 0x001fea0003800000 */
[----:B------:R-:W-:-:S07]  /*14c0*/  MOV R6, 0x14e0 ;  /* 0x000014e000067802 */ /* 0x000fce0000000f00 */
[----:B-12---:R-:W-:Y:S05]  /*14d0*/  CALL.REL.NOINC `($__internal_2_$__cuda_sm20_rcp_rn_f32_slowpath) ;  /* 0x0000000000887944 */ /* 0x006fea0003c00000 */
[----:B------:R-:W-:Y:S01]  /*14e0*/  MOV R0, R3 ;  /* 0x0000000300007202 */ /* 0x000fe20000000f00 */
[----:B------:R-:W-:Y:S06]  /*14f0*/  BRA `(.L_x_156) ;  /* 0x0000000000107947 */ /* 0x000fec0003800000 */
.L_x_155:
[----:B------:R-:W0:Y:S02]  /*1500*/  MUFU.RCP R0, R7 ;  /* 0x0000000700007308 */ /* 0x000e240000001000 */
[----:B0-----:R-:W-:-:S04]  /*1510*/  FFMA R2, R7, R0, -1 ;  /* 0xbf80000007027423 */ /* 0x001fc80000000000 */
[----:B------:R-:W-:-:S04]  /*1520*/  FADD.FTZ R3, -R2, -RZ ;  /* 0x800000ff02037221 */ /* 0x000fc80000010100 */
[----:B------:R-:W-:-:S07]  /*1530*/  FFMA R0, R0, R3, R0 ;  /* 0x0000000300007223 */ /* 0x000fce0000000000 */
.L_x_156:
[----:B-12---:R-:W-:Y:S05]  /*1540*/  BSYNC.RECONVERGENT B0 ;  /* 0x0000000000007941 */ /* 0x006fea0003800200 */
.L_x_154:
[----:B------:R-:W-:-:S04]  /*1550*/  IADD3 R9, P0, PT, R14, R15, RZ ;  /* 0x0000000f0e097210 */ /* 0x000fc80007f1e0ff */
[----:B0-----:R-:W-:Y:S02]  /*1560*/  LEA.HI.X.SX32 R2, R15, R17, 0x1, P0 ;  /* 0x000000110f027211 */ /* 0x001fe400000f0eff */
[C---:B------:R-:W-:Y:S02]  /*1570*/  SHF.L.U32 R7, R9.reuse, 0x2, RZ ;  /* 0x0000000209077819 */ /* 0x040fe400000006ff */
[----:B------:R-:W-:Y:S02]  /*1580*/  SHF.L.U64.HI R9, R9, 0x2, R2 ;  /* 0x0000000209097819 */ /* 0x000fe40000010202 */
[----:B------:R-:W-:-:S04]  /*1590*/  IADD3 R2, P0, PT, R7, UR8, RZ ;  /* 0x0000000807027c10 */ /* 0x000fc8000ff1e0ff */
[----:B------:R-:W-:-:S06]  /*15a0*/  IADD3.X R3, PT, PT, R9, UR9, RZ, P0, !PT ;  /* 0x0000000909037c10 */ /* 0x000fcc00087fe4ff */
[----:B------:R0:W2:Y:S01]  /*15b0*/  LDG.E.EF R3, desc[UR4][R2.64] ;  /* 0x0000000402037981 */ /* 0x0000a2000c0e1900 */
[----:B------:R-:W-:Y:S01]  /*15c0*/  HFMA2 R6, -RZ, RZ, 0.96630859375, -0.0022525787353515625 ;  /* 0x3bbb989dff067431 */ /* 0x000fe200000001ff */
[----:B------:R-:W-:Y:S02]  /*15d0*/  MOV R11, 0x437c0000 ;  /* 0x437c0000000b7802 */ /* 0x000fe40000000f00 */
[----:B------:R-:W-:Y:S02]  /*15e0*/  IADD3 R15, PT, PT, R15, 0x20, RZ ;  /* 0x000000200f0f7810 */ /* 0x000fe40007ffe0ff */
[----:B0-----:R-:W-:Y:S01]  /*15f0*/  IADD3 R2, P0, PT, R7, UR6, RZ ;  /* 0x0000000607027c10 */ /* 0x001fe2000ff1e0ff */
[----:B--2---:R-:W-:-:S03]  /*1600*/  FADD R5, -R4, R3 ;  /* 0x0000000304057221 */ /* 0x004fc60000000100 */
[----:B------:R-:W-:Y:S02]  /*1610*/  IADD3.X R3, PT, PT, R9, UR7, RZ, P0, !PT ;  /* 0x0000000709037c10 */ /* 0x000fe400087fe4ff */
[----:B------:R-:W-:Y:S01]  /*1620*/  ISETP.GT.AND P0, PT, R15, R16, PT ;  /* 0x000000100f00720c */ /* 0x000fe20003f04270 */
        /* <DEDUP_REMOVED lines=11> */
[----:B------:R-:W-:Y:S05]  /*16e0*/  @!P0 BRA `(.L_x_154) ;  /* 0xfffffffc00988947 */ /* 0x000fea000383ffff */
[----:B------:R-:W-:Y:S05]  /*16f0*/  EXIT ;  /* 0x000000000000794d */ /* 0x000fea0003800000 */
        .weak           $__internal_2_$__cuda_sm20_rcp_rn_f32_slowpath
        .type           $__internal_2_$__cuda_sm20_rcp_rn_f32_slowpath,@function
        .size           $__internal_2_$__cuda_sm20_rcp_rn_f32_slowpath,(.L_x_461 - $__internal_2_$__cuda_sm20_rcp_rn_f32_slowpath)
$__internal_2_$__cuda_sm20_rcp_rn_f32_slowpath:
        /* <DEDUP_REMOVED lines=16> */
.L_x_158:
        /* <DEDUP_REMOVED lines=33> */
.L_x_160:
[----:B------:R0:W1:Y:S02]  /*1a10*/  MUFU.RCP R3, R0 ;  /* 0x0000000000037308 */ /* 0x0000640000001000 */
.L_x_159:
[----:B------:R-:W-:Y:S05]  /*1a20*/  BSYNC.RECONVERGENT B1 ;  /* 0x0000000000017941 */ /* 0x000fea0003800200 */
.L_x_157:
[----:B------:R-:W-:-:S04]  /*1a30*/  MOV R7, 0x0 ;  /* 0x0000000000077802 */ /* 0x000fc80000000f00 */
[----:B01----:R-:W-:Y:S05]  /*1a40*/  RET.REL.NODEC R6 `(softmax_forward_kernel5) ;  /* 0xffffffe4066c7950 */ /* 0x003fea0003c3ffff */
.L_x_161:
        /* <DEDUP_REMOVED lines=11> */
.L_x_461:


//--------------------- .text.softmax_autoregressive_backward_kernel2 --------------------------
	.section	.text.softmax_autoregressive_backward_kernel2,"ax",@progbits
	.align	128
        .global         softmax_autoregressive_backward_kernel2
        .type           softmax_autoregressive_backward_kernel2,@function
        .size           softmax_autoregressive_backward_kernel2,(.L_x_463 - softmax_autoregressive_backward_kernel2)
        .other          softmax_autoregressive_backward_kernel2,@"STO_CUDA_ENTRY STV_DEFAULT"
softmax_autoregressive_backward_kernel2:
.text.softmax_autoregressive_backward_kernel2:
[----:B------:R-:W-:Y:S01]  /*0000*/  LDC R1, c[0x0][0x37c] ;  /* 0x0000df00ff017b82 */ /* 0x000fe20000000800 */
[----:B------:R-:W0:Y:S07]  /*0010*/  S2R R0, SR_TID.X ;  /* 0x0000000000007919 */ /* 0x000e2e0000002100 */
[----:B------:R-:W0:Y:S01]  /*0020*/  S2UR UR4, SR_CTAID.X ;  /* 0x00000000000479c3 */ /* 0x000e220000002500 */
[----:B------:R-:W1:Y:S07]  /*0030*/  LDCU UR5, c[0x0][0x39c] ;  /* 0x00007380ff0577ac */ /* 0x000e6e0008000800 */
[----:B------:R-:W0:Y:S02]  /*0040*/  LDC R9, c[0x0][0x360] ;  /* 0x0000d800ff097b82 */ /* 0x000e240000000800 */
[----:B0-----:R-:W-:-:S05]  /*0050*/  IMAD R9, R9, UR4, R0 ;  /* 0x0000000409097c24 */ /* 0x001fca000f8e0200 */
[----:B-1----:R-:W-:-:S13]  /*0060*/  ISETP.GE.AND P0, PT, R9, UR5, PT ;  /* 0x0000000509007c0c */ /* 0x002fda000bf06270 */
[----:B------:R-:W-:Y:S05]  /*0070*/  @P0 EXIT ;  /* 0x000000000000094d */ /* 0x000fea0003800000 */
[----:B------:R-:W0:Y:S02]  /*0080*/  LDC.64 R2, c[0x0][0x3a0] ;  /* 0x0000e800ff027b82 */ /* 0x000e240000000a00 */
[----:B0-----:R-:W-:-:S04]  /*0090*/  IABS R7, R3 ;  /* 0x0000000300077213 */ /* 0x001fc80000000000 */
[----:B------:R-:W0:Y:S08]  /*00a0*/  I2F.RP R0, R7 ;  /* 0x0000000700007306 */ /* 0x000e300000209400 */
[----:B0-----:R-:W0:Y:S02]  /*00b0*/  MUFU.RCP R0, R0 ;  /* 0x0000000000007308 */ /* 0x001e240000001000 */
[----:B0-----:R-:W-:-:S06]  /*00c0*/  VIADD R4, R0, 0xffffffe ;  /* 0x0ffffffe00047836 */ /* 0x001fcc0000000000 */
[----:B------:R0:W1:Y:S02]  /*00d0*/  F2I.FTZ.U32.TRUNC.NTZ R5, R4 ;  /* 0x0000000400057305 */ /* 0x000064000021f000 */
[----:B0-----:R-:W-:Y:S02]  /*00e0*/  HFMA2 R4, -RZ, RZ, 0, 0 ;  /* 0x00000000ff047431 */ /* 0x001fe400000001ff */
[----:B-1----:R-:W-:-:S04]  /*00f0*/  IMAD.MOV R6, RZ, RZ, -R5 ;  /* 0x000000ffff067224 */ /* 0x002fc800078e0a05 */
[----:B------:R-:W-:Y:S01]  /*0100*/  IMAD R11, R6, R7, RZ ;  /* 0x00000007060b7224 */ /* 0x000fe200078e02ff */
[----:B------:R-:W-:Y:S02]  /*0110*/  IABS R6, R2 ;  /* 0x0000000200067213 */ /* 0x000fe40000000000 */
[----:B------:R-:W-:Y:S01]  /*0120*/  LOP3.LUT R2, R2, R3, RZ, 0x3c, !PT ;  /* 0x0000000302027212 */ /* 0x000fe200078e3cff */
[----:B------:R-:W-:-:S03]  /*0130*/  IMAD.HI.U32 R5, R5, R11, R4 ;  /* 0x0000000b05057227 */ /* 0x000fc600078e0004 */
[----:B------:R-:W-:-:S03]  /*0140*/  ISETP.GE.AND P1, PT, R2, RZ, PT ;  /* 0x000000ff0200720c */ /* 0x000fc60003f26270 */
[----:B------:R-:W-:-:S04]  /*0150*/  IMAD.HI.U32 R5, R5, R6, RZ ;  /* 0x0000000605057227 */ /* 0x000fc800078e00ff */
[----:B------:R-:W-:-:S04]  /*0160*/  IMAD.MOV R0, RZ, RZ, -R5 ;  /* 0x000000ffff007224 */ /* 0x000fc800078e0a05 */
[----:B------:R-:W-:-:S05]  /*0170*/  IMAD R0, R7, R0, R6 ;  /* 0x0000000007007224 */ /* 0x000fca00078e0206 */
[----:B------:R-:W-:-:S13]  /*0180*/  ISETP.GT.U32.AND P2, PT, R7, R0, PT ;  /* 0x000000000700720c */ /* 0x000fda0003f44070 */
[----:B------:R-:W-:Y:S01]  /*0190*/  @!P2 IMAD.IADD R0, R0, 0x1, -R7 ;  /* 0x000000010000a824 */ /* 0x000fe200078e0a07 */
[----:B------:R-:W-:Y:S02]  /*01a0*/  @!P2 IADD3 R5, PT, PT, R5, 0x1, RZ ;  /* 0x000000010505a810 */ /* 0x000fe40007ffe0ff */
[----:B------:R-:W-:Y:S02]  /*01b0*/  ISETP.NE.AND P2, PT, R3, RZ, PT ;  /* 0x000000ff0300720c */ /* 0x000fe40003f45270 */
[----:B------:R-:W-:-:S13]  /*01c0*/  ISETP.GE.U32.AND P0, PT, R0, R7, PT ;  /* 0x000000070000720c */ /* 0x000fda0003f06070 */
[----:B------:R-:W-:-:S04]  /*01d0*/  @P0 VIADD R5, R5, 0x1 ;  /* 0x0000000105050836 */ /* 0x000fc80000000000 */
[----:B------:R-:W-:Y:S01]  /*01e0*/  @!P1 IMAD.MOV R5, RZ, RZ, -R5 ;  /* 0x000000ffff059224 */ /* 0x000fe200078e0a05 */
[----:B------:R-:W-:-:S04]  /*01f0*/  @!P2 LOP3.LUT R5, RZ, R3, RZ, 0x33, !PT ;  /* 0x00000003ff05a212 */ /* 0x000fc800078e33ff */
[----:B------:R-:W-:-:S04]  /*0200*/  I2FP.F32.S32 R3, R5 ;  /* 0x0000000500037245 */ /* 0x000fc80000201400 */
[----:B------:R-:W-:Y:S01]  /*0210*/  IADD3 R0, PT, PT, R3, -0xd000000, RZ ;  /* 0xf300000003007810 */ /* 0x000fe20007ffe0ff */
[----:B------:R0:W1:Y:S03]  /*0220*/  MUFU.RSQ R2, R3 ;  /* 0x0000000300027308 */ /* 0x0000660000001400 */
[----:B------:R-:W-:-:S13]  /*0230*/  ISETP.GT.U32.AND P0, PT, R0, 0x727fffff, PT ;  /* 0x727fffff0000780c */ /* 0x000fda0003f04070 */
[----:B0-----:R-:W-:Y:S05]  /*0240*/  @!P0 BRA `(.L_x_162) ;  /* 0x00000000000c8947 */ /* 0x001fea0003800000 */
[----:B------:R-:W-:-:S07]  /*0250*/  MOV R4, 0x270 ;  /* 0x0000027000047802 */ /* 0x000fce0000000f00 */
[----:B-1----:R-:W-:Y:S05]  /*0260*/  CALL.REL.NOINC `($__internal_4_$__cuda_sm20_sqrt_rn_f32_slowpath) ;  /* 0x0000001000c47944 */ /* 0x002fea0003c00000 */
[----:B------:R-:W-:Y:S05]  /*0270*/  BRA `(.L_x_163) ;  /* 0x0000000000107947 */ /* 0x000fea0003800000 */
.L_x_162:
[----:B-1----:R-:W-:Y:S01]  /*0280*/  FMUL.FTZ R0, R3, R2 ;  /* 0x0000000203007220 */ /* 0x002fe20000410000 */
[----:B------:R-:W-:-:S03]  /*0290*/  FMUL.FTZ R2, R2, 0.5 ;  /* 0x3f00000002027820 */ /* 0x000fc60000410000 */
[----:B------:R-:W-:-:S04]  /*02a0*/  FFMA R3, -R0, R0, R3 ;  /* 0x0000000000037223 */ /* 0x000fc80000000103 */
[----:B------:R-:W-:-:S07]  /*02b0*/  FFMA R0, R3, R2, R0 ;  /* 0x0000000203007223 */ /* 0x000fce0000000000 */
.L_x_163:
[----:B------:R-:W-:-:S05]  /*02c0*/  VIADD R2, R0, 0x1800000 ;  /* 0x0180000000027836 */ /* 0x000fca0000000000 */
[----:B------:R-:W-:-:S04]  /*02d0*/  LOP3.LUT R2, R2, 0x7f800000, RZ, 0xc0, !PT ;  /* 0x7f80000002027812 */ /* 0x000fc800078ec0ff */
[----:B------:R-:W-:-:S13]  /*02e0*/  ISETP.GT.U32.AND P0, PT, R2, 0x1ffffff, PT ;  /* 0x01ffffff0200780c */ /* 0x000fda0003f04070 */
[----:B------:R-:W-:Y:S05]  /*02f0*/  @P0 BRA `(.L_x_164) ;  /* 0x00000000000c0947 */ /* 0x000fea0003800000 */
[----:B------:R-:W-:-:S07]  /*0300*/  MOV R2, 0x320 ;  /* 0x0000032000027802 */ /* 0x000fce0000000f00 */
[----:B------:R-:W-:Y:S05]  /*0310*/  CALL.REL.NOINC `($__internal_3_$__cuda_sm20_rcp_rn_f32_slowpath) ;  /* 0x0000000c00c87944 */ /* 0x000fea0003c00000 */
[----:B------:R-:W-:Y:S05]  /*0320*/  BRA `(.L_x_165) ;  /* 0x0000000000107947 */ /* 0x000fea0003800000 */
.L_x_164:
[----:B------:R-:W0:Y:S02]  /*0330*/  MUFU.RCP R3, R0 ;  /* 0x0000000000037308 */ /* 0x000e240000001000 */
[----:B0-----:R-:W-:-:S04]  /*0340*/  FFMA R2, R3, R0, -1 ;  /* 0xbf80000003027423 */ /* 0x001fc80000000000 */
[----:B------:R-:W-:-:S04]  /*0350*/  FADD.FTZ R2, -R2, -RZ ;  /* 0x800000ff02027221 */ /* 0x000fc80000010100 */
[----:B------:R-:W-:-:S07]  /*0360*/  FFMA R0, R3, R2, R3 ;  /* 0x0000000203007223 */ /* 0x000fce0000000003 */
.L_x_165:
[----:B------:R-:W0:Y:S01]  /*0370*/  S2UR UR4, SR_CTAID.Y ;  /* 0x00000000000479c3 */ /* 0x000e220000002600 */
[----:B------:R-:W-:Y:S01]  /*0380*/  VIADD R18, R9, 0x1 ;  /* 0x0000000109127836 */ /* 0x000fe20000000000 */
[----:B------:R-:W-:Y:S01]  /*0390*/  PRMT R10, RZ, 0x7610, R10 ;  /* 0x00007610ff0a7816 */ /* 0x000fe2000000000a */
[----:B------:R-:W1:Y:S01]  /*03a0*/  LDCU.64 UR6, c[0x0][0x358] ;  /* 0x00006b00ff0677ac */ /* 0x000e620008000a00 */
[----:B------:R-:W-:Y:S02]  /*03b0*/  PRMT R12, RZ, 0x7610, R12 ;  /* 0x00007610ff0c7816 */ /* 0x000fe4000000000c */
[----:B------:R-:W-:Y:S02]  /*03c0*/  MOV R11, R9 ;  /* 0x00000009000b7202 */ /* 0x000fe40000000f00 */
[----:B------:R-:W0:Y:S02]  /*03d0*/  LDC R3, c[0x0][0x39c] ;  /* 0x0000e700ff037b82 */ /* 0x000e240000000800 */
[----:B0-----:R-:W-:-:S04]  /*03e0*/  IMAD R8, R3, UR4, RZ ;  /* 0x0000000403087c24 */ /* 0x001fc8000f8e02ff */
[----:B-1----:R-:W-:-:S07]  /*03f0*/  IMAD R8, R8, R3, RZ ;  /* 0x0000000308087224 */ /* 0x002fce00078e02ff */
.L_x_176:
[----:B0-----:R-:W0:Y:S01]  /*0400*/  LDC R14, c[0x0][0x39c] ;  /* 0x0000e700ff0e7b82 */ /* 0x001e220000000800 */
[C---:B------:R-:W-:Y:S01]  /*0410*/  ISETP.GE.AND P0, PT, R11.reuse, RZ, PT ;  /* 0x000000ff0b00720c */ /* 0x040fe20003f06270 */
[----:B------:R-:W-:Y:S01]  /*0420*/  BSSY.RECONVERGENT B0, `(.L_x_166) ;  /* 0x00000d3000007945 */ /* 0x000fe20003800200 */
[----:B------:R-:W-:Y:S02]  /*0430*/  IMAD.MOV.U32 R17, RZ, RZ, RZ ;  /* 0x000000ffff117224 */ /* 0x000fe400078e00ff */
[----:B0-----:R-:W-:-:S05]  /*0440*/  IMAD R3, R11, R14, RZ ;  /* 0x0000000e0b037224 */ /* 0x001fca00078e02ff */
[----:B------:R-:W-:Y:S02]  /*0450*/  IADD3 R16, P1, PT, R8, R3, RZ ;  /* 0x0000000308107210 */ /* 0x000fe40007f3e0ff */
[----:B------:R-:W-:-:S04]  /*0460*/  SHF.R.S32.HI R13, RZ, 0x1f, R3 ;  /* 0x0000001fff0d7819 */ /* 0x000fc80000011403 */
[----:B------:R-:W-:Y:S01]  /*0470*/  LEA.HI.X.SX32 R13, R8, R13, 0x1, P1 ;  /* 0x0000000d080d7211 */ /* 0x000fe200008f0eff */
[----:B-----5:R-:W-:Y:S06]  /*0480*/  @!P0 BRA `(.L_x_167) ;  /* 0x0000000c00308947 */ /* 0x020fec0003800000 */
[----:B------:R-:W0:Y:S02]  /*0490*/  LDCU.64 UR4, c[0x0][0x390] ;  /* 0x00007200ff0477ac */ /* 0x000e240008000a00 */
[----:B0-----:R-:W-:-:S04]  /*04a0*/  LEA R2, P0, R16, UR4, 0x2 ;  /* 0x0000000410027c11 */ /* 0x001fc8000f8010ff */
[----:B------:R-:W-:-:S03]  /*04b0*/  LEA.HI.X R3, R16, UR5, R13, 0x2, P0 ;  /* 0x0000000510037c11 */ /* 0x000fc600080f140d */
[----:B------:R-:W-:-:S05]  /*04c0*/  IMAD.WIDE R4, R9, 0x4, R2 ;  /* 0x0000000409047825 */ /* 0x000fca00078e0202 */
[----:B------:R0:W5:Y:S01]  /*04d0*/  LDG.E R15, desc[UR6][R4.64] ;  /* 0x00000006040f7981 */ /* 0x000162000c1e1900 */
[----:B------:R-:W-:Y:S01]  /*04e0*/  ISETP.GE.U32.AND P0, PT, R11, 0x7, PT ;  /* 0x000000070b00780c */ /* 0x000fe20003f06070 */
[----:B------:R-:W-:Y:S01]  /*04f0*/  BSSY.RECONVERGENT B1, `(.L_x_168) ;  /* 0x0000061000017945 */ /* 0x000fe20003800200 */
[----:B------:R-:W-:Y:S02]  /*0500*/  HFMA2 R19, -RZ, RZ, 0, 0 ;  /* 0x00000000ff137431 */ /* 0x000fe400000001ff */
[----:B------:R-:W-:-:S09]  /*0510*/  IMAD.MOV.U32 R17, RZ, RZ, RZ ;  /* 0x000000ffff117224 */ /* 0x000fd200078e00ff */
[----:B0-----:R-:W-:Y:S05]  /*0520*/  @!P0 BRA `(.L_x_169) ;  /* 0x0000000400748947 */ /* 0x001fea0003800000 */
[----:B------:R-:W0:Y:S01]  /*0530*/  LDCU.64 UR4, c[0x0][0x388] ;  /* 0x00007100ff0477ac */ /* 0x000e220008000a00 */
[----:B------:R-:W-:Y:S01]  /*0540*/  IADD3 R4, P0, PT, R2, 0x10, RZ ;  /* 0x0000001002047810 */ /* 0x000fe20007f1e0ff */
[----:B------:R-:W-:Y:S01]  /*0550*/  BSSY.RECONVERGENT B2, `(.L_x_170) ;  /* 0x0000059000027945 */ /* 0x000fe20003800200 */
[----:B------:R-:W-:Y:S01]  /*0560*/  IMAD.MOV R25, RZ, RZ, -R9 ;  /* 0x000000ffff197224 */ /* 0x000fe200078e0a09 */
[----:B------:R-:W-:Y:S01]  /*0570*/  MOV R19, RZ ;  /* 0x000000ff00137202 */ /* 0x000fe20000000f00 */
[----:B------:R-:W-:Y:S02]  /*0580*/  IMAD.MOV.U32 R17, RZ, RZ, RZ ;  /* 0x000000ffff117224 */ /* 0x000fe400078e00ff */
[----:B------:R-:W-:Y:S01]  /*0590*/  IMAD.X R5, RZ, RZ, R3, P0 ;  /* 0x000000ffff057224 */ /* 0x000fe200000e0603 */
[----:B0-----:R-:W-:-:S04]  /*05a0*/  LEA R6, P1, R16, UR4, 0x2 ;  /* 0x0000000410067c11 */ /* 0x001fc8000f8210ff */
[----:B------:R-:W-:Y:S02]  /*05b0*/  IADD3 R6, P2, PT, R6, 0x10, RZ ;  /* 0x0000001006067810 */ /* 0x000fe40007f5e0ff */
[----:B------:R-:W-:-:S05]  /*05c0*/  LEA.HI.X R7, R16, UR5, R13, 0x2, P1 ;  /* 0x0000000510077c11 */ /* 0x000fca00088f140d */
[----:B------:R-:W-:-:S07]  /*05d0*/  IMAD.X R7, RZ, RZ, R7, P2 ;  /* 0x000000ffff077224 */ /* 0x000fce00010e0607 */
.L_x_171:
[----:B------:R-:W2:Y:S04]  /*05e0*/  LDG.E R23, desc[UR6][R4.64+-0x10] ;  /* 0xfffff00604177981 */ /* 0x000ea8000c1e1900 */
[----:B------:R-:W3:Y:S04]  /*05f0*/  LDG.E R22, desc[UR6][R4.64+-0xc] ;  /* 0xfffff40604167981 */ /* 0x000ee8000c1e1900 */
[----:B------:R-:W4:Y:S04]  /*0600*/  LDG.E R24, desc[UR6][R6.64+-0x10] ;  /* 0xfffff00606187981 */ /* 0x000f28000c1e1900 */
[----:B------:R-:W4:Y:S01]  /*0610*/  LDG.E R21, desc[UR6][R6.64+-0xc] ;  /* 0xfffff40606157981 */ /* 0x000f22000c1e1900 */
[----:B------:R-:W-:-:S02]  /*0620*/  IADD3 R20, PT, PT, R19, 0x1, RZ ;  /* 0x0000000113147810 */ /* 0x000fc40007ffe0ff */
[----:B------:R-:W-:Y:S02]  /*0630*/  ISETP.NE.AND P0, PT, R25, RZ, PT ;  /* 0x000000ff1900720c */ /* 0x000fe40003f05270 */
[----:B------:R-:W-:Y:S02]  /*0640*/  ISETP.NE.AND P1, PT, R20, R9, PT ;  /* 0x000000091400720c */ /* 0x000fe40003f25270 */
[----:B------:R-:W-:Y:S01]  /*0650*/  FSEL R26, RZ, 1, P0 ;  /* 0x3f800000ff1a7808 */ /* 0x000fe20000000000 */
[----:B------:R-:W4:Y:S04]  /*0660*/  LDG.E R20, desc[UR6][R4.64+-0x8] ;  /* 0xfffff80604147981 */ /* 0x000f28000c1e1900 */
[----:B-----5:R-:W-:-:S04]  /*0670*/  FADD R26, -R15, R26 ;  /* 0x0000001a0f1a7221 */ /* 0x020fc80000000100 */
[----:B--2---:R-:W-:Y:S01]  /*0680*/  FMUL R23, R23, R26 ;  /* 0x0000001a17177220 */ /* 0x004fe20000400000 */
[----:B------:R-:W-:-:S05]  /*0690*/  FSEL R26, RZ, 1, P1 ;  /* 0x3f800000ff1a7808 */ /* 0x000fca0000800000 */
[----:B------:R-:W-:-:S04]  /*06a0*/  FADD R27, -R15, R26 ;  /* 0x0000001a0f1b7221 */ /* 0x000fc80000000100 */
[----:B---3--:R-:W-:Y:S02]  /*06b0*/  FMUL R27, R22, R27 ;  /* 0x0000001b161b7220 */ /* 0x008fe40000400000 */
[----:B------:R-:W2:Y:S01]  /*06c0*/  LDG.E R22, desc[UR6][R6.64+-0x8] ;  /* 0xfffff80606167981 */ /* 0x000ea2000c1e1900 */
[----:B------:R-:W-:-:S03]  /*06d0*/  FMUL R26, R23, R0 ;  /* 0x00000000171a7220 */ /* 0x000fc60000400000 */
[----:B------:R-:W3:Y:S01]  /*06e0*/  LDG.E R23, desc[UR6][R4.64+-0x4] ;  /* 0xfffffc0604177981 */ /* 0x000ee2000c1e1900 */
[----:B----4-:R-:W-:Y:S01]  /*06f0*/  FFMA R24, R26, R24, R17 ;  /* 0x000000181a187223 */ /* 0x010fe20000000011 */
[----:B------:R-:W-:-:S04]  /*0700*/  FMUL R17, R27, R0 ;  /* 0x000000001b117220 */ /* 0x000fc80000400000 */
[----:B------:R-:W-:Y:S01]  /*0710*/  FFMA R17, R17, R21, R24 ;  /* 0x0000001511117223 */ /* 0x000fe20000000018 */
[----:B------:R-:W-:Y:S01]  /*0720*/  VIADD R24, R19, 0x2 ;  /* 0x0000000213187836 */ /* 0x000fe20000000000 */
[----:B------:R-:W4:Y:S04]  /*0730*/  LDG.E R21, desc[UR6][R4.64] ;  /* 0x0000000604157981 */ /* 0x000f28000c1e1900 */
[----:B------:R-:W-:-:S04]  /*0740*/  ISETP.NE.AND P0, PT, R24, R9, PT ;  /* 0x000000091800720c */ /* 0x000fc80003f05270 */
[----:B------:R-:W-:-:S05]  /*0750*/  FSEL R24, RZ, 1, P0 ;  /* 0x3f800000ff187808 */ /* 0x000fca0000000000 */
[----:B------:R-:W-:Y:S02]  /*0760*/  FADD R27, -R15, R24 ;  /* 0x000000180f1b7221 */ /* 0x000fe40000000100 */
[----:B------:R-:W4:Y:S02]  /*0770*/  LDG.E R24, desc[UR6][R6.64+-0x4] ;  /* 0xfffffc0606187981 */ /* 0x000f24000c1e1900 */
[----:B------:R-:W-:Y:S02]  /*0780*/  FMUL R27, R20, R27 ;  /* 0x0000001b141b7220 */ /* 0x000fe40000400000 */
[----:B------:R-:W4:Y:S02]  /*0790*/  LDG.E R20, desc[UR6][R6.64] ;  /* 0x0000000606147981 */ /* 0x000f24000c1e1900 */
[----:B------:R-:W-:-:S04]  /*07a0*/  FMUL R26, R27, R0 ;  /* 0x000000001b1a7220 */ /* 0x000fc80000400000 */
[----:B--2---:R-:W-:Y:S02]  /*07b0*/  FFMA R27, R26, R22, R17 ;  /* 0x000000161a1b7223 */ /* 0x004fe40000000011 */
[----:B------:R-:W2:Y:S01]  /*07c0*/  LDG.E R17, desc[UR6][R4.64+0x4] ;  /* 0x0000040604117981 */ /* 0x000ea2000c1e1900 */
[----:B------:R-:W-:-:S05]  /*07d0*/  VIADD R22, R19, 0x3 ;  /* 0x0000000313167836 */ /* 0x000fca0000000000 */
[----:B------:R-:W-:Y:S02]  /*07e0*/  ISETP.NE.AND P0, PT, R22, R9, PT ;  /* 0x000000091600720c */ /* 0x000fe40003f05270 */
[----:B------:R-:W-:-:S04]  /*07f0*/  IADD3 R22, PT, PT, R19, 0x4, RZ ;  /* 0x0000000413167810 */ /* 0x000fc80007ffe0ff */
[----:B------:R-:W-:Y:S02]  /*0800*/  ISETP.NE.AND P1, PT, R22, R9, PT ;  /* 0x000000091600720c */ /* 0x000fe40003f25270 */
[----:B------:R-:W-:-:S05]  /*0810*/  FSEL R22, RZ, 1, P0 ;  /* 0x3f800000ff167808 */ /* 0x000fca0000000000 */
[----:B------:R-:W-:-:S04]  /*0820*/  FADD R22, -R15, R22 ;  /* 0x000000160f167221 */ /* 0x000fc80000000100 */
[----:B---3--:R-:W-:Y:S01]  /*0830*/  FMUL R23, R23, R22 ;  /* 0x0000001617177220 */ /* 0x008fe20000400000 */
[----:B------:R-:W-:-:S05]  /*0840*/  FSEL R22, RZ, 1, P1 ;  /* 0x3f800000ff167808 */ /* 0x000fca0000800000 */
[----:B------:R-:W-:-:S04]  /*0850*/  FADD R22, -R15, R22 ;  /* 0x000000160f167221 */ /* 0x000fc80000000100 */
[----:B----4-:R-:W-:Y:S01]  /*0860*/  FMUL R29, R21, R22 ;  /* 0x00000016151d7220 */ /* 0x010fe20000400000 */
[----:B------:R-:W-:Y:S01]  /*0870*/  FMUL R22, R23, R0 ;  /* 0x0000000017167220 */ /* 0x000fe20000400000 */
[----:B------:R-:W3:Y:S03]  /*0880*/  LDG.E R21, desc[UR6][R6.64+0x4] ;  /* 0x0000040606157981 */ /* 0x000ee6000c1e1900 */
[----:B------:R-:W-:Y:S01]  /*0890*/  FFMA R27, R22, R24, R27 ;  /* 0x00000018161b7223 */ /* 0x000fe2000000001b */
[----:B------:R-:W4:Y:S04]  /*08a0*/  LDG.E R23, desc[UR6][R6.64+0x8] ;  /* 0x0000080606177981 */ /* 0x000f28000c1e1900 */
[----:B------:R-:W4:Y:S01]  /*08b0*/  LDG.E R22, desc[UR6][R4.64+0x8] ;  /* 0x0000080604167981 */ /* 0x000f22000c1e1900 */
[----:B------:R-:W-:-:S04]  /*08c0*/  FMUL R24, R29, R0 ;  /* 0x000000001d187220 */ /* 0x000fc80000400000 */
[----:B------:R-:W-:Y:S01]  /*08d0*/  FFMA R24, R24, R20, R27 ;  /* 0x0000001418187223 */ /* 0x000fe2000000001b */
[C---:B------:R-:W-:Y:S02]  /*08e0*/  VIADD R20, R19.reuse, 0x5 ;  /* 0x0000000513147836 */ /* 0x040fe40000000000 */
[----:B------:R-:W-:-:S03]  /*08f0*/  VIADD R26, R19, 0x6 ;  /* 0x00000006131a7836 */ /* 0x000fc60000000000 */
[-C--:B------:R-:W-:Y:S02]  /*0900*/  ISETP.NE.AND P0, PT, R20, R9.reuse, PT ;  /* 0x000000091400720c */ /* 0x080fe40003f05270 */
[----:B------:R-:W-:Y:S01]  /*0910*/  ISETP.NE.AND P1, PT, R26, R9, PT ;  /* 0x000000091a00720c */ /* 0x000fe20003f25270 */
[----:B------:R0:W4:Y:S01]  /*0920*/  LDG.E R20, desc[UR6][R4.64+0xc] ;  /* 0x00000c0604147981 */ /* 0x000122000c1e1900 */
[----:B------:R-:W-:-:S05]  /*0930*/  FSEL R26, RZ, 1, P0 ;  /* 0x3f800000ff1a7808 */ /* 0x000fca0000000000 */
[----:B------:R-:W-:-:S04]  /*0940*/  FADD R26, -R15, R26 ;  /* 0x0000001a0f1a7221 */ /* 0x000fc80000000100 */
[----:B--2---:R-:W-:Y:S02]  /*0950*/  FMUL R27, R17, R26 ;  /* 0x0000001a111b7220 */ /* 0x004fe40000400000 */
[----:B------:R1:W2:Y:S01]  /*0960*/  LDG.E R17, desc[UR6][R6.64+0xc] ;  /* 0x00000c0606117981 */ /* 0x0002a2000c1e1900 */
[----:B------:R-:W-:Y:S01]  /*0970*/  FSEL R26, RZ, 1, P1 ;  /* 0x3f800000ff1a7808 */ /* 0x000fe20000800000 */
[----:B------:R-:W-:Y:S01]  /*0980*/  FMUL R27, R27, R0 ;  /* 0x000000001b1b7220 */ /* 0x000fe20000400000 */
[----:B0-----:R-:W-:-:S03]  /*0990*/  IADD3 R4, P1, PT, R4, 0x20, RZ ;  /* 0x0000002004047810 */ /* 0x001fc60007f3e0ff */
[----:B---3--:R-:W-:Y:S01]  /*09a0*/  FFMA R24, R27, R21, R24 ;  /* 0x000000151b187223 */ /* 0x008fe20000000018 */
[----:B------:R-:W-:Y:S01]  /*09b0*/  FADD R21, -R15, R26 ;  /* 0x0000001a0f157221 */ /* 0x000fe20000000100 */
[----:B------:R-:W-:-:S04]  /*09c0*/  IADD3 R26, PT, PT, R19, 0x7, RZ ;  /* 0x00000007131a7810 */ /* 0x000fc80007ffe0ff */
[----:B------:R-:W-:Y:S01]  /*09d0*/  ISETP.NE.AND P0, PT, R26, R9, PT ;  /* 0x000000091a00720c */ /* 0x000fe20003f05270 */
[----:B----4-:R-:W-:-:S03]  /*09e0*/  FMUL R21, R22, R21 ;  /* 0x0000001516157220 */ /* 0x010fc60000400000 */
[----:B------:R-:W-:Y:S01]  /*09f0*/  FSEL R22, RZ, 1, P0 ;  /* 0x3f800000ff167808 */ /* 0x000fe20000000000 */
[----:B------:R-:W-:Y:S01]  /*0a00*/  FMUL R21, R21, R0 ;  /* 0x0000000015157220 */ /* 0x000fe20000400000 */
[----:B------:R-:W-:-:S03]  /*0a10*/  VIADD R19, R19, 0x8 ;  /* 0x0000000813137836 */ /* 0x000fc60000000000 */
[----:B------:R-:W-:Y:S01]  /*0a20*/  FFMA R24, R21, R23, R24 ;  /* 0x0000001715187223 */ /* 0x000fe20000000018 */
[----:B------:R-:W-:Y:S01]  /*0a30*/  FADD R21, -R15, R22 ;  /* 0x000000160f157221 */ /* 0x000fe20000000100 */
[----:B------:R-:W-:-:S04]  /*0a40*/  LOP3.LUT R22, R18, 0xfffffff8, RZ, 0xc0, !PT ;  /* 0xfffffff812167812 */ /* 0x000fc800078ec0ff */
[----:B------:R-:W-:Y:S01]  /*0a50*/  ISETP.NE.AND P0, PT, R19, R22, PT ;  /* 0x000000161300720c */ /* 0x000fe20003f05270 */
[----:B------:R-:W-:Y:S01]  /*0a60*/  FMUL R21, R20, R21 ;  /* 0x0000001514157220 */ /* 0x000fe20000400000 */
[----:B-1----:R-:W-:-:S03]  /*0a70*/  IADD3 R6, P2, PT, R6, 0x20, RZ ;  /* 0x0000002006067810 */ /* 0x002fc60007f5e0ff */
[----:B------:R-:W-:Y:S01]  /*0a80*/  FMUL R21, R21, R0 ;  /* 0x0000000015157220 */ /* 0x000fe20000400000 */
[----:B------:R-:W-:Y:S01]  /*0a90*/  IMAD.X R5, RZ, RZ, R5, P1 ;  /* 0x000000ffff057224 */ /* 0x000fe200008e0605 */
[----:B------:R-:W-:Y:S01]  /*0aa0*/  IADD3.X R7, PT, PT, RZ, R7, RZ, P2, !PT ;  /* 0x00000007ff077210 */ /* 0x000fe200017fe4ff */
[----:B------:R-:W-:Y:S02]  /*0ab0*/  VIADD R25, R25, 0x8 ;  /* 0x0000000819197836 */ /* 0x000fe40000000000 */
[----:B--2---:R-:W-:-:S03]  /*0ac0*/  FFMA R17, R21, R17, R24 ;  /* 0x0000001115117223 */ /* 0x004fc60000000018 */
[----:B------:R-:W-:Y:S05]  /*0ad0*/  @P0 BRA `(.L_x_171) ;  /* 0xfffffff800c00947 */ /* 0x000fea000383ffff */
[----:B------:R-:W-:Y:S05]  /*0ae0*/  BSYNC.RECONVERGENT B2 ;  /* 0x0000000000027941 */ /* 0x000fea0003800200 */
.L_x_170:
[----:B------:R-:W-:-:S07]  /*0af0*/  IMAD.MOV.U32 R19, RZ, RZ, R22 ;  /* 0x000000ffff137224 */ /* 0x000fce00078e0016 */
.L_x_169:
[----:B------:R-:W-:Y:S05]  /*0b00*/  BSYNC.RECONVERGENT B1 ;  /* 0x0000000000017941 */ /* 0x000fea0003800200 */
.L_x_168:
[----:B------:R-:W-:-:S13]  /*0b10*/  LOP3.LUT P0, RZ, R18, 0x7, RZ, 0xc0, !PT ;  /* 0x0000000712ff7812 */ /* 0x000fda000780c0ff */
[----:B------:R-:W-:Y:S05]  /*0b20*/  @!P0 BRA `(.L_x_167) ;  /* 0x0000000400888947 */ /* 0x000fea0003800000 */
[----:B------:R-:W-:Y:S01]  /*0b30*/  IADD3 R4, PT, PT, R9, 0x1, R12 ;  /* 0x0000000109047810 */ /* 0x000fe20007ffe00c */
[----:B------:R-:W-:Y:S03]  /*0b40*/  BSSY.RECONVERGENT B1, `(.L_x_172) ;  /* 0x0000030000017945 */ /* 0x000fe60003800200 */
[----:B------:R-:W-:-:S04]  /*0b50*/  LOP3.LUT R4, R4, 0x7, RZ, 0xc0, !PT ;  /* 0x0000000704047812 */ /* 0x000fc800078ec0ff */
[C---:B------:R-:W-:Y:S02]  /*0b60*/  IADD3 R5, PT, PT, R4.reuse, -0x1, RZ ;  /* 0xffffffff04057810 */ /* 0x040fe40007ffe0ff */
[----:B------:R-:W-:Y:S02]  /*0b70*/  LOP3.LUT P0, RZ, R4, 0x3, RZ, 0xc0, !PT ;  /* 0x0000000304ff7812 */ /* 0x000fe4000780c0ff */
[----:B------:R-:W-:-:S13]  /*0b80*/  ISETP.GE.U32.AND P1, PT, R5, 0x3, PT ;  /* 0x000000030500780c */ /* 0x000fda0003f26070 */
[----:B------:R-:W-:Y:S05]  /*0b90*/  @!P1 BRA `(.L_x_173) ;  /* 0x0000000000a89947 */ /* 0x000fea0003800000 */
[----:B------:R-:W0:Y:S01]  /*0ba0*/  LDCU.64 UR4, c[0x0][0x388] ;  /* 0x00007100ff0477ac */ /* 0x000e220008000a00 */
[C---:B------:R-:W-:Y:S01]  /*0bb0*/  IMAD.WIDE.U32 R4, R19.reuse, 0x4, R2 ;  /* 0x0000000413047825 */ /* 0x040fe200078e0002 */
[----:B------:R-:W-:-:S04]  /*0bc0*/  IADD3 R7, P1, PT, R19, R16, RZ ;  /* 0x0000001013077210 */ /* 0x000fc80007f3e0ff */
[----:B------:R-:W2:Y:S01]  /*0bd0*/  LDG.E R25, desc[UR6][R4.64] ;  /* 0x0000000604197981 */ /* 0x000ea2000c1e1900 */
[----:B------:R-:W-:-:S03]  /*0be0*/  IMAD.X R18, RZ, RZ, R13, P1 ;  /* 0x000000ffff127224 */ /* 0x000fc600008e060d */
[----:B------:R-:W3:Y:S04]  /*0bf0*/  LDG.E R21, desc[UR6][R4.64+0x4] ;  /* 0x0000040604157981 */ /* 0x000ee8000c1e1900 */
[----:B------:R-:W4:Y:S01]  /*0c00*/  LDG.E R20, desc[UR6][R4.64+0x8] ;  /* 0x0000080604147981 */ /* 0x000f22000c1e1900 */
[----:B0-----:R-:W-:-:S03]  /*0c10*/  LEA R6, P1, R7, UR4, 0x2 ;  /* 0x0000000407067c11 */ /* 0x001fc6000f8210ff */
[----:B------:R0:W4:Y:S01]  /*0c20*/  LDG.E R24, desc[UR6][R4.64+0xc] ;  /* 0x00000c0604187981 */ /* 0x000122000c1e1900 */
[----:B------:R-:W-:-:S05]  /*0c30*/  LEA.HI.X R7, R7, UR5, R18, 0x2, P1 ;  /* 0x0000000507077c11 */ /* 0x000fca00088f1412 */
[----:B------:R-:W4:Y:S04]  /*0c40*/  LDG.E R22, desc[UR6][R6.64] ;  /* 0x0000000606167981 */ /* 0x000f28000c1e1900 */
[----:B------:R-:W4:Y:S04]  /*0c50*/  LDG.E R18, desc[UR6][R6.64+0x4] ;  /* 0x0000040606127981 */ /* 0x000f28000c1e1900 */
[----:B------:R-:W4:Y:S04]  /*0c60*/  LDG.E R23, desc[UR6][R6.64+0x8] ;  /* 0x0000080606177981 */ /* 0x000f28000c1e1900 */
[----:B------:R1:W4:Y:S01]  /*0c70*/  LDG.E R26, desc[UR6][R6.64+0xc] ;  /* 0x00000c06061a7981 */ /* 0x000322000c1e1900 */
[C---:B------:R-:W-:Y:S01]  /*0c80*/  ISETP.NE.AND P1, PT, R19.reuse, R9, PT ;  /* 0x000000091300720c */ /* 0x040fe20003f25270 */
[----:B------:R-:W-:-:S03]  /*0c90*/  VIADD R27, R19, 0x1 ;  /* 0x00000001131b7836 */ /* 0x000fc60000000000 */
[----:B------:R-:W-:Y:S02]  /*0ca0*/  FSEL R28, RZ, 1, P1 ;  /* 0x3f800000ff1c7808 */ /* 0x000fe40000800000 */
[----:B------:R-:W-:-:S03]  /*0cb0*/  ISETP.NE.AND P1, PT, R27, R9, PT ;  /* 0x000000091b00720c */ /* 0x000fc60003f25270 */
[----:B-----5:R-:W-:Y:S01]  /*0cc0*/  FADD R28, -R15, R28 ;  /* 0x0000001c0f1c7221 */ /* 0x020fe20000000100 */
[----:B------:R-:W-:Y:S02]  /*0cd0*/  IADD3 R29, PT, PT, R19, 0x2, RZ ;  /* 0x00000002131d7810 */ /* 0x000fe40007ffe0ff */
[----:B------:R-:W-:Y:S02]  /*0ce0*/  FSEL R27, RZ, 1, P1 ;  /* 0x3f800000ff1b7808 */ /* 0x000fe40000800000 */
[----:B------:R-:W-:-:S03]  /*0cf0*/  ISETP.NE.AND P1, PT, R29, R9, PT ;  /* 0x000000091d00720c */ /* 0x000fc60003f25270 */
[----:B0-----:R-:W-:Y:S01]  /*0d00*/  FADD R4, -R15, R27 ;  /* 0x0000001b0f047221 */ /* 0x001fe20000000100 */
[----:B-1----:R-:W-:-:S05]  /*0d10*/  FSEL R6, RZ, 1, P1 ;  /* 0x3f800000ff067808 */ /* 0x002fca0000800000 */
[----:B------:R-:W-:Y:S01]  /*0d20*/  FADD R5, -R15, R6 ;  /* 0x000000060f057221 */ /* 0x000fe20000000100 */
[----:B--2---:R-:W-:Y:S01]  /*0d30*/  FMUL R25, R25, R28 ;  /* 0x0000001c19197220 */ /* 0x004fe20000400000 */
[----:B------:R-:W-:-:S05]  /*0d40*/  VIADD R28, R19, 0x3 ;  /* 0x00000003131c7836 */ /* 0x000fca0000000000 */
[----:B------:R-:W-:Y:S01]  /*0d50*/  ISETP.NE.AND P2, PT, R28, R9, PT ;  /* 0x000000091c00720c */ /* 0x000fe20003f45270 */
[----:B---3--:R-:W-:Y:S01]  /*0d60*/  FMUL R21, R21, R4 ;  /* 0x0000000415157220 */ /* 0x008fe20000400000 */
[----:B------:R-:W-:Y:S02]  /*0d70*/  FMUL R4, R25, R0 ;  /* 0x0000000019047220 */ /* 0x000fe40000400000 */
[----:B------:R-:W-:Y:S01]  /*0d80*/  FSEL R28, RZ, 1, P2 ;  /* 0x3f800000ff1c7808 */ /* 0x000fe20001000000 */
[----:B----4-:R-:W-:-:S04]  /*0d90*/  FMUL R5, R20, R5 ;  /* 0x0000000514057220 */ /* 0x010fc80000400000 */
[----:B------:R-:W-:Y:S01]  /*0da0*/  FADD R7, -R15, R28 ;  /* 0x0000001c0f077221 */ /* 0x000fe20000000100 */
[----:B------:R-:W-:Y:S01]  /*0db0*/  FMUL R5, R5, R0 ;  /* 0x0000000005057220 */ /* 0x000fe20000400000 */
[----:B------:R-:W-:Y:S01]  /*0dc0*/  FFMA R17, R4, R22, R17 ;  /* 0x0000001604117223 */ /* 0x000fe20000000011 */
[----:B------:R-:W-:Y:S01]  /*0dd0*/  FMUL R4, R21, R0 ;  /* 0x0000000015047220 */ /* 0x000fe20000400000 */
[----:B------:R-:W-:-:S03]  /*0de0*/  FMUL R7, R24, R7 ;  /* 0x0000000718077220 */ /* 0x000fc60000400000 */
[----:B------:R-:W-:Y:S01]  /*0df0*/  FFMA R4, R4, R18, R17 ;  /* 0x0000001204047223 */ /* 0x000fe20000000011 */
[----:B------:R-:W-:-:S03]  /*0e00*/  FMUL R6, R7, R0 ;  /* 0x0000000007067220 */ /* 0x000fc60000400000 */
[----:B------:R-:W-:Y:S01]  /*0e10*/  FFMA R5, R5, R23, R4 ;  /* 0x0000001705057223 */ /* 0x000fe20000000004 */
[----:B------:R-:W-:-:S03]  /*0e20*/  VIADD R19, R19, 0x4 ;  /* 0x0000000413137836 */ /* 0x000fc60000000000 */
[----:B------:R-:W-:-:S07]  /*0e30*/  FFMA R17, R6, R26, R5 ;  /* 0x0000001a06117223 */ /* 0x000fce0000000005 */
.L_x_173:
[----:B------:R-:W-:Y:S05]  /*0e40*/  BSYNC.RECONVERGENT B1 ;  /* 0x0000000000017941 */ /* 0x000fea0003800200 */
.L_x_172:
[----:B------:R-:W-:Y:S05]  /*0e50*/  @!P0 BRA `(.L_x_167) ;  /* 0x0000000000bc8947 */ /* 0x000fea0003800000 */
[----:B------:R-:W-:Y:S01]  /*0e60*/  IADD3 R4, PT, PT, R9, 0x1, R10 ;  /* 0x0000000109047810 */ /* 0x000fe20007ffe00a */
[----:B------:R-:W-:Y:S03]  /*0e70*/  BSSY.RECONVERGENT B1, `(.L_x_174) ;  /* 0x000001e000017945 */ /* 0x000fe60003800200 */
[C---:B------:R-:W-:Y:S02]  /*0e80*/  LOP3.LUT R5, R4.reuse, 0x3, RZ, 0xc0, !PT ;  /* 0x0000000304057812 */ /* 0x040fe400078ec0ff */
[----:B------:R-:W-:Y:S02]  /*0e90*/  LOP3.LUT R4, R4, 0x1, RZ, 0xc0, !PT ;  /* 0x0000000104047812 */ /* 0x000fe400078ec0ff */
[----:B------:R-:W-:Y:S02]  /*0ea0*/  ISETP.NE.AND P1, PT, R5, 0x1, PT ;  /* 0x000000010500780c */ /* 0x000fe40003f25270 */
[----:B------:R-:W-:-:S11]  /*0eb0*/  ISETP.NE.U32.AND P0, PT, R4, 0x1, PT ;  /* 0x000000010400780c */ /* 0x000fd60003f05070 */
[----:B------:R-:W-:Y:S05]  /*0ec0*/  @!P1 BRA `(.L_x_175) ;  /* 0x0000000000609947 */ /* 0x000fea0003800000 */
[----:B------:R-:W0:Y:S01]  /*0ed0*/  LDCU.64 UR4, c[0x0][0x388] ;  /* 0x00007100ff0477ac */ /* 0x000e220008000a00 */
[C---:B------:R-:W-:Y:S01]  /*0ee0*/  IADD3 R7, P1, PT, R19.reuse, R16, RZ ;  /* 0x0000001013077210 */ /* 0x040fe20007f3e0ff */
[----:B------:R-:W-:-:S03]  /*0ef0*/  IMAD.WIDE.U32 R4, R19, 0x4, R2 ;  /* 0x0000000413047825 */ /* 0x000fc600078e0002 */
[----:B------:R-:W-:Y:S02]  /*0f00*/  IADD3.X R18, PT, PT, RZ, R13, RZ, P1, !PT ;  /* 0x0000000dff127210 */ /* 0x000fe40000ffe4ff */
[----:B------:R-:W2:Y:S04]  /*0f10*/  LDG.E R20, desc[UR6][R4.64] ;  /* 0x0000000604147981 */ /* 0x000ea8000c1e1900 */
[----:B------:R1:W3:Y:S01]  /*0f20*/  LDG.E R23, desc[UR6][R4.64+0x4] ;  /* 0x0000040604177981 */ /* 0x0002e2000c1e1900 */
[----:B0-----:R-:W-:-:S04]  /*0f30*/  LEA R6, P1, R7, UR4, 0x2 ;  /* 0x0000000407067c11 */ /* 0x001fc8000f8210ff */
[----:B------:R-:W-:-:S05]  /*0f40*/  LEA.HI.X R7, R7, UR5, R18, 0x2, P1 ;  /* 0x0000000507077c11 */ /* 0x000fca00088f1412 */
[----:B------:R-:W4:Y:S04]  /*0f50*/  LDG.E R22, desc[UR6][R6.64] ;  /* 0x0000000606167981 */ /* 0x000f28000c1e1900 */
[----:B------:R-:W4:Y:S01]  /*0f60*/  LDG.E R25, desc[UR6][R6.64+0x4] ;  /* 0x0000040606197981 */ /* 0x000f22000c1e1900 */
[C---:B------:R-:W-:Y:S01]  /*0f70*/  ISETP.NE.AND P1, PT, R19.reuse, R9, PT ;  /* 0x000000091300720c */ /* 0x040fe20003f25270 */
[----:B------:R-:W-:-:S03]  /*0f80*/  VIADD R24, R19, 0x1 ;  /* 0x0000000113187836 */ /* 0x000fc60000000000 */
[----:B------:R-:W-:Y:S02]  /*0f90*/  FSEL R18, RZ, 1, P1 ;  /* 0x3f800000ff127808 */ /* 0x000fe40000800000 */
[----:B------:R-:W-:-:S03]  /*0fa0*/  ISETP.NE.AND P1, PT, R24, R9, PT ;  /* 0x000000091800720c */ /* 0x000fc60003f25270 */
[----:B-----5:R-:W-:Y:S01]  /*0fb0*/  FADD R21, -R15, R18 ;  /* 0x000000120f157221 */ /* 0x020fe20000000100 */
[----:B------:R-:W-:-:S05]  /*0fc0*/  FSEL R18, RZ, 1, P1 ;  /* 0x3f800000ff127808 */ /* 0x000fca0000800000 */
[----:B------:R-:W-:Y:S01]  /*0fd0*/  FADD R18, -R15, R18 ;  /* 0x000000120f127221 */ /* 0x000fe20000000100 */
[----:B------:R-:W-:Y:S01]  /*0fe0*/  IADD3 R19, PT, PT, R19, 0x2, RZ ;  /* 0x0000000213137810 */ /* 0x000fe20007ffe0ff */
[----:B--2---:R-:W-:-:S04]  /*0ff0*/  FMUL R21, R20, R21 ;  /* 0x0000001514157220 */ /* 0x004fc80000400000 */
[----:B-1----:R-:W-:Y:S01]  /*1000*/  FMUL R4, R21, R0 ;  /* 0x0000000015047220 */ /* 0x002fe20000400000 */
[----:B---3--:R-:W-:-:S04]  /*1010*/  FMUL R23, R23, R18 ;  /* 0x0000001217177220 */ /* 0x008fc80000400000 */
[----:B------:R-:W-:Y:S01]  /*1020*/  FMUL R23, R23, R0 ;  /* 0x0000000017177220 */ /* 0x000fe20000400000 */
[----:B----4-:R-:W-:-:S04]  /*1030*/  FFMA R4, R4, R22, R17 ;  /* 0x0000001604047223 */ /* 0x010fc80000000011 */
[----:B------:R-:W-:-:S07]  /*1040*/  FFMA R17, R23, R25, R4 ;  /* 0x0000001917117223 */ /* 0x000fce0000000004 */
.L_x_175:
[----:B------:R-:W-:Y:S05]  /*1050*/  BSYNC.RECONVERGENT B1 ;  /* 0x0000000000017941 */ /* 0x000fea0003800200 */
.L_x_174:
[----:B------:R-:W-:Y:S05]  /*1060*/  @P0 BRA `(.L_x_167) ;  /* 0x0000000000380947 */ /* 0x000fea0003800000 */
[----:B------:R-:W0:Y:S01]  /*1070*/  LDCU.64 UR4, c[0x0][0x388] ;  /* 0x00007100ff0477ac */ /* 0x000e220008000a00 */
[C---:B------:R-:W-:Y:S01]  /*1080*/  IADD3 R6, P0, PT, R19.reuse, R16, RZ ;  /* 0x0000001013067210 */ /* 0x040fe20007f1e0ff */
[----:B------:R-:W-:-:S04]  /*1090*/  IMAD.WIDE.U32 R4, R19, 0x4, R2 ;  /* 0x0000000413047825 */ /* 0x000fc800078e0002 */
[----:B------:R-:W-:Y:S02]  /*10a0*/  IMAD.X R3, RZ, RZ, R13, P0 ;  /* 0x000000ffff037224 */ /* 0x000fe400000e060d */
[----:B------:R-:W2:Y:S01]  /*10b0*/  LDG.E R4, desc[UR6][R4.64] ;  /* 0x0000000604047981 */ /* 0x000ea2000c1e1900 */
[----:B0-----:R-:W-:-:S04]  /*10c0*/  LEA R2, P0, R6, UR4, 0x2 ;  /* 0x0000000406027c11 */ /* 0x001fc8000f8010ff */
[----:B------:R-:W-:-:S05]  /*10d0*/  LEA.HI.X R3, R6, UR5, R3, 0x2, P0 ;  /* 0x0000000506037c11 */ /* 0x000fca00080f1403 */
[----:B------:R-:W3:Y:S01]  /*10e0*/  LDG.E R2, desc[UR6][R2.64] ;  /* 0x0000000602027981 */ /* 0x000ee2000c1e1900 */
[----:B------:R-:W-:-:S04]  /*10f0*/  ISETP.NE.AND P0, PT, R19, R9, PT ;  /* 0x000000091300720c */ /* 0x000fc80003f05270 */
[----:B------:R-:W-:-:S05]  /*1100*/  FSEL R6, RZ, 1, P0 ;  /* 0x3f800000ff067808 */ /* 0x000fca0000000000 */
[----:B-----5:R-:W-:-:S04]  /*1110*/  FADD R15, -R15, R6 ;  /* 0x000000060f0f7221 */ /* 0x020fc80000000100 */
[----:B--2---:R-:W-:-:S04]  /*1120*/  FMUL R15, R4, R15 ;  /* 0x0000000f040f7220 */ /* 0x004fc80000400000 */
[----:B------:R-:W-:-:S04]  /*1130*/  FMUL R6, R15, R0 ;  /* 0x000000000f067220 */ /* 0x000fc80000400000 */
[----:B---3--:R-:W-:-:S07]  /*1140*/  FFMA R17, R6, R2, R17 ;  /* 0x0000000206117223 */ /* 0x008fce0000000011 */
.L_x_167:
[----:B------:R-:W-:Y:S05]  /*1150*/  BSYNC.RECONVERGENT B0 ;  /* 0x0000000000007941 */ /* 0x000fea0003800200 */
.L_x_166:
[----:B------:R-:W0:Y:S01]  /*1160*/  LDCU.64 UR4, c[0x0][0x380] ;  /* 0x00007000ff0477ac */ /* 0x000e220008000a00 */
[----:B------:R-:W-:Y:S01]  /*1170*/  IADD3 R16, P0, PT, R9, R16, RZ ;  /* 0x0000001009107210 */ /* 0x000fe20007f1e0ff */
[C---:B------:R-:W-:Y:S01]  /*1180*/  VIADD R18, R11.reuse, 0x2 ;  /* 0x000000020b127836 */ /* 0x040fe20000000000 */
[----:B------:R-:W-:Y:S01]  /*1190*/  IADD3 R5, PT, PT, R11, 0x1, RZ ;  /* 0x000000010b057810 */ /* 0x000fe20007ffe0ff */
[----:B------:R-:W-:Y:S01]  /*11a0*/  VIADD R12, R12, 0x1 ;  /* 0x000000010c0c7836 */ /* 0x000fe20000000000 */
[----:B------:R-:W-:Y:S02]  /*11b0*/  LEA.HI.X.SX32 R13, R9, R13, 0x1, P0 ;  /* 0x0000000d090d7211 */ /* 0x000fe400000f0eff */
[----:B------:R-:W-:Y:S02]  /*11c0*/  IADD3 R10, PT, PT, R10, 0x1, RZ ;  /* 0x000000010a0a7810 */ /* 0x000fe40007ffe0ff */
[----:B------:R-:W-:Y:S02]  /*11d0*/  MOV R11, R5 ;  /* 0x00000005000b7202 */ /* 0x000fe40000000f00 */
[----:B0-----:R-:W-:-:S04]  /*11e0*/  LEA R2, P0, R16, UR4, 0x2 ;  /* 0x0000000410027c11 */ /* 0x001fc8000f8010ff */
[----:B------:R-:W-:Y:S02]  /*11f0*/  LEA.HI.X R3, R16, UR5, R13, 0x2, P0 ;  /* 0x0000000510037c11 */ /* 0x000fe400080f140d */
[----:B------:R-:W-:-:S03]  /*1200*/  ISETP.GE.AND P0, PT, R5, R14, PT ;  /* 0x0000000e0500720c */ /* 0x000fc60003f06270 */
[----:B------:R0:W-:Y:S10]  /*1210*/  STG.E desc[UR6][R2.64], R17 ;  /* 0x0000001102007986 */ /* 0x0001f4000c101906 */
[----:B------:R-:W-:Y:S05]  /*1220*/  @!P0 BRA `(.L_x_176) ;  /* 0xfffffff000748947 */ /* 0x000fea000383ffff */
[----:B------:R-:W-:Y:S05]  /*1230*/  EXIT ;  /* 0x000000000000794d */ /* 0x000fea0003800000 */
        .weak           $__internal_3_$__cuda_sm20_rcp_rn_f32_slowpath
        .type           $__internal_3_$__cuda_sm20_rcp_rn_f32_slowpath,@function
        .size           $__internal_3_$__cuda_sm20_rcp_rn_f32_slowpath,($__internal_4_$__cuda_sm20_sqrt_rn_f32_slowpath - $__internal_3_$__cuda_sm20_rcp_rn_f32_slowpath)
$__internal_3_$__cuda_sm20_rcp_rn_f32_slowpath:
[----:B------:R-:W-:-:S05]  /*1240*/  IMAD.SHL.U32 R3, R0, 0x2, RZ ;  /* 0x0000000200037824 */ /* 0x000fca00078e00ff */
[----:B------:R-:W-:-:S04]  /*1250*/  SHF.R.U32.HI R8, RZ, 0x18, R3 ;  /* 0x00000018ff087819 */ /* 0x000fc80000011603 */
[----:B------:R-:W-:-:S13]  /*1260*/  ISETP.NE.U32.AND P0, PT, R8, RZ, PT ;  /* 0x000000ff0800720c */ /* 0x000fda0003f05070 */
[----:B------:R-:W-:Y:S05]  /*1270*/  @P0 BRA `(.L_x_177) ;  /* 0x00000000002c0947 */ /* 0x000fea0003800000 */
[----:B------:R-:W-:-:S04]  /*1280*/  SHF.L.U32 R3, R0, 0x1, RZ ;  /* 0x0000000100037819 */ /* 0x000fc800000006ff */
[----:B------:R-:W-:-:S13]  /*1290*/  ISETP.NE.AND P0, PT, R3, RZ, PT ;  /* 0x000000ff0300720c */ /* 0x000fda0003f05270 */
[----:B------:R2:W3:Y:S01]  /*12a0*/  @!P0 MUFU.RCP R3, R0 ;  /* 0x0000000000038308 */ /* 0x0004e20000001000 */
[----:B------:R-:W-:Y:S05]  /*12b0*/  @!P0 BRA `(.L_x_178) ;  /* 0x0000000000a48947 */ /* 0x000fea0003800000 */
[----:B------:R-:W-:-:S04]  /*12c0*/  FFMA R4, R0, 1.84467440737095516160e+19, RZ ;  /* 0x5f80000000047823 */ /* 0x000fc800000000ff */
[----:B---3--:R-:W2:Y:S02]  /*12d0*/  MUFU.RCP R3, R4 ;  /* 0x0000000400037308 */ /* 0x008ea40000001000 */
[----:B--2---:R-:W-:-:S04]  /*12e0*/  FFMA R0, R4, R3, -1 ;  /* 0xbf80000004007423 */ /* 0x004fc80000000003 */
[----:B------:R-:W-:-:S04]  /*12f0*/  FADD.FTZ R0, -R0, -RZ ;  /* 0x800000ff00007221 */ /* 0x000fc80000010100 */
[----:B------:R-:W-:-:S04]  /*1300*/  FFMA R0, R3, R0, R3 ;  /* 0x0000000003007223 */ /* 0x000fc80000000003 */
[----:B------:R-:W-:Y:S01]  /*1310*/  FFMA R3, R0, 1.84467440737095516160e+19, RZ ;  /* 0x5f80000000037823 */ /* 0x000fe200000000ff */
[----:B------:R-:W-:Y:S06]  /*1320*/  BRA `(.L_x_178) ;  /* 0x0000000000887947 */ /* 0x000fec0003800000 */
.L_x_177:
[----:B------:R-:W-:-:S05]  /*1330*/  VIADD R10, R8, 0xffffff03 ;  /* 0xffffff03080a7836 */ /* 0x000fca0000000000 */
        /* <DEDUP_REMOVED lines=15> */
[----:B------:R-:W-:-:S03]  /*1430*/  LOP3.LUT R7, R7, R4, RZ, 0xc0, !PT ;  /* 0x0000000407077212 */ /* 0x000fc600078ec0ff */
[----:B------:R-:W-:Y:S01]  /*1440*/  IMAD.MOV R5, RZ, RZ, -R5 ;  /* 0x000000ffff057224 */ /* 0x000fe200078e0a05 */
[----:B------:R-:W-:-:S04]  /*1450*/  SHF.R.U32.HI R7, RZ, R10, R7 ;  /* 0x0000000aff077219 */ /* 0x000fc80000011607 */
[----:B------:R-:W-:Y:S02]  /*1460*/  LOP3.LUT P1, RZ, R5, R10, R4, 0xf8, !PT ;  /* 0x0000000a05ff7212 */ /* 0x000fe4000782f804 */
[C---:B------:R-:W-:Y:S02]  /*1470*/  LOP3.LUT P0, RZ, R7.reuse, 0x1, RZ, 0xc0, !PT ;  /* 0x0000000107ff7812 */ /* 0x040fe4000780c0ff */
[----:B------:R-:W-:-:S04]  /*1480*/  LOP3.LUT P2, RZ, R7, 0x2, RZ, 0xc0, !PT ;  /* 0x0000000207ff7812 */ /* 0x000fc8000784c0ff */
[----:B------:R-:W-:Y:S02]  /*1490*/  PLOP3.LUT P0, PT, P0, P1, P2, 0xe0, 0x0 ;  /* 0x000000000000781c */ /* 0x000fe40000703c20 */
[----:B------:R-:W-:Y:S02]  /*14a0*/  LOP3.LUT P1, RZ, R0, 0x7fffff, RZ, 0xc0, !PT ;  /* 0x007fffff00ff7812 */ /* 0x000fe4000782c0ff */
[----:B------:R-:W-:-:S04]  /*14b0*/  SEL R3, RZ, 0x1, !P0 ;  /* 0x00000001ff037807 */ /* 0x000fc80004000000 */
[----:B------:R-:W-:-:S04]  /*14c0*/  IADD3 R3, PT, PT, -R3, RZ, RZ ;  /* 0x000000ff03037210 */ /* 0x000fc80007ffe1ff */
[----:B------:R-:W-:Y:S01]  /*14d0*/  ISETP.GE.AND P0, PT, R3, RZ, PT ;  /* 0x000000ff0300720c */ /* 0x000fe20003f06270 */
[----:B------:R-:W-:-:S05]  /*14e0*/  VIADD R3, R8, 0xffffff04 ;  /* 0xffffff0408037836 */ /* 0x000fca0000000000 */
[----:B------:R-:W-:-:S07]  /*14f0*/  SHF.R.U32.HI R3, RZ, R3, R4 ;  /* 0x00000003ff037219 */ /* 0x000fce0000011604 */
[----:B------:R-:W-:-:S05]  /*1500*/  @!P0 IADD3 R3, PT, PT, R3, 0x1, RZ ;  /* 0x0000000103038810 */ /* 0x000fca0007ffe0ff */
[----:B------:R-:W-:-:S05]  /*1510*/  @!P1 IMAD.SHL.U32 R3, R3, 0x2, RZ ;  /* 0x0000000203039824 */ /* 0x000fca00078e00ff */
[----:B------:R-:W-:Y:S01]  /*1520*/  LOP3.LUT R3, R3, 0x80000000, R0, 0xf8, !PT ;  /* 0x8000000003037812 */ /* 0x000fe200078ef800 */
[----:B------:R-:W-:Y:S06]  /*1530*/  BRA `(.L_x_178) ;  /* 0x0000000000047947 */ /* 0x000fec0003800000 */
.L_x_179:
[----:B------:R0:W1:Y:S02]  /*1540*/  MUFU.RCP R3, R0 ;  /* 0x0000000000037308 */ /* 0x0000640000001000 */
.L_x_178:
[----:B0123--:R-:W-:Y:S01]  /*1550*/  MOV R0, R3 ;  /* 0x0000000300007202 */ /* 0x00ffe20000000f00 */
[----:B------:R-:W-:-:S04]  /*1560*/  IMAD.MOV.U32 R3, RZ, RZ, 0x0 ;  /* 0x00000000ff037424 */ /* 0x000fc800078e00ff */
[----:B------:R-:W-:Y:S05]  /*1570*/  RET.REL.NODEC R2 `(softmax_autoregressive_backward_kernel2) ;  /* 0xffffffe802a07950 */ /* 0x000fea0003c3ffff */
        .weak           $__internal_4_$__cuda_sm20_sqrt_rn_f32_slowpath
        .type           $__internal_4_$__cuda_sm20_sqrt_rn_f32_slowpath,@function
        .size           $__internal_4_$__cuda_sm20_sqrt_rn_f32_slowpath,(.L_x_463 - $__internal_4_$__cuda_sm20_sqrt_rn_f32_slowpath)
$__internal_4_$__cuda_sm20_sqrt_rn_f32_slowpath:
[----:B------:R-:W-:-:S13]  /*1580*/  LOP3.LUT P0, RZ, R3, 0x7fffffff, RZ, 0xc0, !PT ;  /* 0x7fffffff03ff7812 */ /* 0x000fda000780c0ff */
[----:B------:R-:W-:Y:S01]  /*1590*/  @!P0 MOV R2, R3 ;  /* 0x0000000300028202 */ /* 0x000fe20000000f00 */
[----:B------:R-:W-:Y:S06]  /*15a0*/  @!P0 BRA `(.L_x_180) ;  /* 0x0000000000488947 */ /* 0x000fec0003800000 */
[----:B------:R-:W-:Y:S01]  /*15b0*/  FSETP.GEU.FTZ.AND P0, PT, R3, RZ, PT ;  /* 0x000000ff0300720b */ /* 0x000fe20003f1e000 */
[----:B------:R-:W-:-:S12]  /*15c0*/  IMAD.MOV.U32 R0, RZ, RZ, R3 ;  /* 0x000000ffff007224 */ /* 0x000fd800078e0003 */
[----:B------:R-:W-:Y:S01]  /*15d0*/  @!P0 MOV R2, 0x7fffffff ;  /* 0x7fffffff00028802 */ /* 0x000fe20000000f00 */
[----:B------:R-:W-:Y:S06]  /*15e0*/  @!P0 BRA `(.L_x_180) ;  /* 0x0000000000388947 */ /* 0x000fec0003800000 */
[----:B------:R-:W-:-:S13]  /*15f0*/  FSETP.GTU.FTZ.AND P0, PT, |R0|, +INF , PT ;  /* 0x7f8000000000780b */ /* 0x000fda0003f1c200 */
[----:B------:R-:W-:Y:S01]  /*1600*/  @P0 FADD.FTZ R2, R0, 1 ;  /* 0x3f80000000020421 */ /* 0x000fe20000010000 */
[----:B------:R-:W-:Y:S06]  /*1610*/  @P0 BRA `(.L_x_180) ;  /* 0x00000000002c0947 */ /* 0x000fec0003800000 */
[----:B------:R-:W-:-:S13]  /*1620*/  FSETP.NEU.FTZ.AND P0, PT, |R0|, +INF , PT ;  /* 0x7f8000000000780b */ /* 0x000fda0003f1d200 */
[----:B------:R-:W-:Y:S01]  /*1630*/  @!P0 IMAD.MOV.U32 R2, RZ, RZ, R0 ;  /* 0x000000ffff028224 */ /* 0x000fe200078e0000 */
[----:B------:R-:W-:Y:S06]  /*1640*/  @!P0 BRA `(.L_x_180) ;  /* 0x0000000000208947 */ /* 0x000fec0003800000 */
[----:B------:R-:W-:-:S04]  /*1650*/  FFMA R0, R0, 1.84467440737095516160e+19, RZ ;  /* 0x5f80000000007823 */ /* 0x000fc800000000ff */
[----:B------:R-:W0:Y:S02]  /*1660*/  MUFU.RSQ R3, R0 ;  /* 0x0000000000037308 */ /* 0x000e240000001400 */
[----:B0-----:R-:W-:Y:S01]  /*1670*/  FMUL.FTZ R5, R0, R3 ;  /* 0x0000000300057220 */ /* 0x001fe20000410000 */
[----:B------:R-:W-:-:S03]  /*1680*/  FMUL.FTZ R3, R3, 0.5 ;  /* 0x3f00000003037820 */ /* 0x000fc60000410000 */
[----:B------:R-:W-:-:S04]  /*1690*/  FADD.FTZ R2, -R5, -RZ ;  /* 0x800000ff05027221 */ /* 0x000fc80000010100 */
[----:B------:R-:W-:-:S04]  /*16a0*/  FFMA R2, R5, R2, R0 ;  /* 0x0000000205027223 */ /* 0x000fc80000000000 */
[----:B------:R-:W-:-:S04]  /*16b0*/  FFMA R2, R2, R3, R5 ;  /* 0x0000000302027223 */ /* 0x000fc80000000005 */
[----:B------:R-:W-:-:S07]  /*16c0*/  FMUL.FTZ R2, R2, 2.3283064365386962891e-10 ;  /* 0x2f80000002027820 */ /* 0x000fce0000410000 */
.L_x_180:
[----:B------:R-:W-:Y:S01]  /*16d0*/  HFMA2 R3, -RZ, RZ, 0, 0 ;  /* 0x00000000ff037431 */ /* 0x000fe200000001ff */
[----:B------:R-:W-:Y:S01]  /*16e0*/  MOV R0, R2 ;  /* 0x0000000200007202 */ /* 0x000fe20000000f00 */
[----:B------:R-:W-:-:S04]  /*16f0*/  IMAD.MOV.U32 R2, RZ, RZ, R4 ;  /* 0x000000ffff027224 */ /* 0x000fc800078e0004 */
[----:B------:R-:W-:Y:S05]  /*1700*/  RET.REL.NODEC R2 `(softmax_autoregressive_backward_kernel2) ;  /* 0xffffffe8023c7950 */ /* 0x000fea0003c3ffff */
.L_x_181:
        /* <DEDUP_REMOVED lines=15> */
.L_x_463:


//--------------------- .text.scale_kernel        --------------------------
	.section	.text.scale_kernel,"ax",@progbits
	.align	128
        .global         scale_kernel
        .type           scale_kernel,@function
        .size           scale_kernel,(.L_x_483 - scale_kernel)
        .other          scale_kernel,@"STO_CUDA_ENTRY STV_DEFAULT"
scale_kernel:
.text.scale_kernel:
[----:B------:R-:W-:Y:S01]  /*0000*/  LDC R1, c[0x0][0x37c] ;  /* 0x0000df00ff017b82 */ /* 0x000fe20000000800 */
[----:B------:R-:W0:Y:S07]  /*0010*/  S2R R6, SR_TID.X ;  /* 0x0000000000067919 */ /* 0x000e2e0000002100 */
[----:B------:R-:W1:Y:S01]  /*0020*/  LDC.64 R2, c[0x0][0x390] ;  /* 0x0000e400ff027b82 */ /* 0x000e620000000a00 */
[----:B------:R-:W1:Y:S07]  /*0030*/  LDCU UR5, c[0x0][0x38c] ;  /* 0x00007180ff0577ac */ /* 0x000e6e0008000800 */
[----:B------:R-:W0:Y:S08]  /*0040*/  S2UR UR4, SR_CTAID.X ;  /* 0x00000000000479c3 */ /* 0x000e300000002500 */
[----:B------:R-:W0:Y:S01]  /*0050*/  LDC R5, c[0x0][0x360] ;  /* 0x0000d800ff057b82 */ /* 0x000e220000000800 */
[----:B-1----:R-:W-:-:S04]  /*0060*/  IMAD R0, R2, UR5, RZ ;  /* 0x0000000502007c24 */ /* 0x002fc8000f8e02ff */
[-C--:B------:R-:W-:Y:S02]  /*0070*/  IMAD R4, R0, R3.reuse, RZ ;  /* 0x0000000300047224 */ /* 0x080fe400078e02ff */
[----:B0-----:R-:W-:Y:S02]  /*0080*/  IMAD R0, R5, UR4, R6 ;  /* 0x0000000405007c24 */ /* 0x001fe4000f8e0206 */
[----:B------:R-:W-:-:S05]  /*0090*/  IMAD R5, R4, R3, RZ ;  /* 0x0000000304057224 */ /* 0x000fca00078e02ff */
[----:B------:R-:W-:-:S13]  /*00a0*/  ISETP.GE.AND P0, PT, R0, R5, PT ;  /* 0x000000050000720c */ /* 0x000fda0003f06270 */
[----:B------:R-:W-:Y:S05]  /*00b0*/  @P0 EXIT ;  /* 0x000000000000094d */ /* 0x000fea0003800000 */
[----:B------:R-:W-:Y:S01]  /*00c0*/  IMAD R5, R3, R3, RZ ;  /* 0x0000000303057224 */ /* 0x000fe200078e02ff */
[----:B------:R-:W-:Y:S01]  /*00d0*/  IABS R12, R0 ;  /* 0x00000000000c7213 */ /* 0x000fe20000000000 */
[----:B------:R-:W0:Y:S01]  /*00e0*/  LDCU.64 UR4, c[0x0][0x358] ;  /* 0x00006b00ff0477ac */ /* 0x000e220008000a00 */
[----:B------:R-:W-:Y:S01]  /*00f0*/  ISETP.GE.AND P2, PT, R0, RZ, PT ;  /* 0x000000ff0000720c */ /* 0x000fe20003f46270 */
[----:B------:R-:W-:Y:S01]  /*0100*/  IMAD R4, R5, R2, RZ ;  /* 0x0000000205047224 */ /* 0x000fe200078e02ff */
[----:B------:R-:W-:-:S04]  /*0110*/  IABS R2, R5 ;  /* 0x0000000500027213 */ /* 0x000fc80000000000 */
[-C--:B------:R-:W-:Y:S02]  /*0120*/  IABS R9, R4.reuse ;  /* 0x0000000400097213 */ /* 0x080fe40000000000 */
[----:B------:R-:W-:Y:S02]  /*0130*/  IABS R13, R4 ;  /* 0x00000004000d7213 */ /* 0x000fe40000000000 */
[----:B------:R-:W1:Y:S08]  /*0140*/  I2F.RP R8, R9 ;  /* 0x0000000900087306 */ /* 0x000e700000209400 */
[----:B-1----:R-:W1:Y:S02]  /*0150*/  MUFU.RCP R8, R8 ;  /* 0x0000000800087308 */ /* 0x002e640000001000 */
[----:B-1----:R-:W-:Y:S01]  /*0160*/  VIADD R6, R8, 0xffffffe ;  /* 0x0ffffffe08067836 */ /* 0x002fe20000000000 */
[----:B------:R-:W-:-:S05]  /*0170*/  IADD3 R8, PT, PT, RZ, -R13, RZ ;  /* 0x8000000dff087210 */ /* 0x000fca0007ffe0ff */
[----:B------:R1:W2:Y:S02]  /*0180*/  F2I.FTZ.U32.TRUNC.NTZ R7, R6 ;  /* 0x0000000600077305 */ /* 0x0002a4000021f000 */
[----:B-1----:R-:W-:Y:S02]  /*0190*/  HFMA2 R6, -RZ, RZ, 0, 0 ;  /* 0x00000000ff067431 */ /* 0x002fe400000001ff */
[----:B--2---:R-:W-:-:S04]  /*01a0*/  IMAD.MOV R10, RZ, RZ, -R7 ;  /* 0x000000ffff0a7224 */ /* 0x004fc800078e0a07 */
[----:B------:R-:W-:Y:S02]  /*01b0*/  IMAD R11, R10, R9, RZ ;  /* 0x000000090a0b7224 */ /* 0x000fe400078e02ff */
[----:B------:R-:W1:Y:S02]  /*01c0*/  I2F.RP R10, R2 ;  /* 0x00000002000a7306 */ /* 0x000e640000209400 */
[----:B------:R-:W-:-:S04]  /*01d0*/  IMAD.HI.U32 R7, R7, R11, R6 ;  /* 0x0000000b07077227 */ /* 0x000fc800078e0006 */
[----:B------:R-:W-:Y:S01]  /*01e0*/  IMAD.MOV.U32 R6, RZ, RZ, R12 ;  /* 0x000000ffff067224 */ /* 0x000fe200078e000c */
[----:B------:R-:W-:-:S03]  /*01f0*/  IABS R12, R5 ;  /* 0x00000005000c7213 */ /* 0x000fc60000000000 */
[----:B------:R-:W-:-:S04]  /*0200*/  IMAD.HI.U32 R7, R7, R6, RZ ;  /* 0x0000000607077227 */ /* 0x000fc800078e00ff */
[----:B------:R-:W-:Y:S01]  /*0210*/  IMAD R6, R7, R8, R6 ;  /* 0x0000000807067224 */ /* 0x000fe200078e0206 */
[----:B-1----:R-:W1:Y:S01]  /*0220*/  MUFU.RCP R10, R10 ;  /* 0x0000000a000a7308 */ /* 0x002e620000001000 */
[----:B------:R-:W-:-:S03]  /*0230*/  IABS R8, R3 ;  /* 0x0000000300087213 */ /* 0x000fc60000000000 */
[----:B------:R-:W-:-:S13]  /*0240*/  ISETP.GT.U32.AND P0, PT, R9, R6, PT ;  /* 0x000000060900720c */ /* 0x000fda0003f04070 */
[--C-:B------:R-:W-:Y:S01]  /*0250*/  @!P0 IMAD.IADD R6, R6, 0x1, -R9.reuse ;  /* 0x0000000106068824 */ /* 0x100fe200078e0a09 */
[----:B-1----:R-:W-:Y:S02]  /*0260*/  IADD3 R7, PT, PT, R10, 0xffffffe, RZ ;  /* 0x0ffffffe0a077810 */ /* 0x002fe40007ffe0ff */
[----:B------:R-:W-:Y:S02]  /*0270*/  ISETP.NE.AND P0, PT, R4, RZ, PT ;  /* 0x000000ff0400720c */ /* 0x000fe40003f05270 */
[----:B------:R-:W-:Y:S02]  /*0280*/  ISETP.GT.U32.AND P1, PT, R9, R6, PT ;  /* 0x000000060900720c */ /* 0x000fe40003f24070 */
[----:B------:R-:W1:Y:S11]  /*0290*/  F2I.FTZ.U32.TRUNC.NTZ R7, R7 ;  /* 0x0000000700077305 */ /* 0x000e76000021f000 */
[----:B------:R-:W-:-:S04]  /*02a0*/  @!P1 IMAD.IADD R6, R6, 0x1, -R9 ;  /* 0x0000000106069824 */ /* 0x000fc800078e0a09 */
[----:B------:R-:W-:Y:S01]  /*02b0*/  IMAD.MOV.U32 R9, RZ, RZ, R6 ;  /* 0x000000ffff097224 */ /* 0x000fe200078e0006 */
[----:B-1----:R-:W-:Y:S01]  /*02c0*/  IADD3 R11, PT, PT, RZ, -R7, RZ ;  /* 0x80000007ff0b7210 */ /* 0x002fe20007ffe0ff */
[----:B------:R-:W-:-:S03]  /*02d0*/  IMAD.MOV.U32 R6, RZ, RZ, RZ ;  /* 0x000000ffff067224 */ /* 0x000fc600078e00ff */
[----:B------:R-:W-:Y:S01]  /*02e0*/  @!P2 IADD3 R9, PT, PT, -R9, RZ, RZ ;  /* 0x000000ff0909a210 */ /* 0x000fe20007ffe1ff */
[----:B------:R-:W-:Y:S01]  /*02f0*/  IMAD R11, R11, R2, RZ ;  /* 0x000000020b0b7224 */ /* 0x000fe200078e02ff */
[----:B------:R-:W-:Y:S02]  /*0300*/  @!P0 LOP3.LUT R9, RZ, R4, RZ, 0x33, !PT ;  /* 0x00000004ff098212 */ /* 0x000fe400078e33ff */
[----:B------:R-:W1:Y:S01]  /*0310*/  I2F.RP R4, R8 ;  /* 0x0000000800047306 */ /* 0x000e620000209400 */
[----:B------:R-:W-:Y:S01]  /*0320*/  IMAD.HI.U32 R6, R7, R11, R6 ;  /* 0x0000000b07067227 */ /* 0x000fe200078e0006 */
[----:B------:R-:W-:Y:S02]  /*0330*/  IABS R10, R9 ;  /* 0x00000009000a7213 */ /* 0x000fe40000000000 */
[----:B------:R-:W-:Y:S02]  /*0340*/  IADD3 R7, PT, PT, RZ, -R12, RZ ;  /* 0x8000000cff077210 */ /* 0x000fe40007ffe0ff */
[----:B------:R-:W-:Y:S01]  /*0350*/  ISETP.GE.AND P2, PT, R9, RZ, PT ;  /* 0x000000ff0900720c */ /* 0x000fe20003f46270 */
[----:B------:R-:W-:-:S04]  /*0360*/  IMAD.MOV.U32 R11, RZ, RZ, R10 ;  /* 0x000000ffff0b7224 */ /* 0x000fc800078e000a */
[----:B------:R-:W-:-:S04]  /*0370*/  IMAD.HI.U32 R6, R6, R11, RZ ;  /* 0x0000000b06067227 */ /* 0x000fc800078e00ff */
[----:B------:R-:W-:Y:S01]  /*0380*/  IMAD R11, R6, R7, R11 ;  /* 0x00000007060b7224 */ /* 0x000fe200078e020b */
[----:B-1----:R-:W1:Y:S04]  /*0390*/  MUFU.RCP R4, R4 ;  /* 0x0000000400047308 */ /* 0x002e680000001000 */
[----:B------:R-:W-:-:S13]  /*03a0*/  ISETP.GT.U32.AND P0, PT, R2, R11, PT ;  /* 0x0000000b0200720c */ /* 0x000fda0003f04070 */
[----:B------:R-:W-:Y:S01]  /*03b0*/  @!P0 IADD3 R11, PT, PT, R11, -R2, RZ ;  /* 0x800000020b0b8210 */ /* 0x000fe20007ffe0ff */
[----:B-1----:R-:W-:Y:S01]  /*03c0*/  VIADD R6, R4, 0xffffffe ;  /* 0x0ffffffe04067836 */ /* 0x002fe20000000000 */
[----:B------:R-:W-:Y:S02]  /*03d0*/  ISETP.NE.AND P0, PT, R5, RZ, PT ;  /* 0x000000ff0500720c */ /* 0x000fe40003f05270 */
[----:B------:R-:W-:Y:S01]  /*03e0*/  ISETP.GT.U32.AND P1, PT, R2, R11, PT ;  /* 0x0000000b0200720c */ /* 0x000fe20003f24070 */
[----:B------:R1:W2:Y:S02]  /*03f0*/  F2I.FTZ.U32.TRUNC.NTZ R7, R6 ;  /* 0x0000000600077305 */ /* 0x0002a4000021f000 */
[----:B-1----:R-:W-:-:S10]  /*0400*/  IMAD.MOV.U32 R6, RZ, RZ, RZ ;  /* 0x000000ffff067224 */ /* 0x002fd400078e00ff */
[----:B------:R-:W-:Y:S01]  /*0410*/  @!P1 IADD3 R11, PT, PT, R11, -R2, RZ ;  /* 0x800000020b0b9210 */ /* 0x000fe20007ffe0ff */
[----:B--2---:R-:W-:-:S03]  /*0420*/  IMAD.MOV R9, RZ, RZ, -R7 ;  /* 0x000000ffff097224 */ /* 0x004fc600078e0a07 */
[----:B------:R-:W-:Y:S02]  /*0430*/  @!P2 IADD3 R11, PT, PT, -R11, RZ, RZ ;  /* 0x000000ff0b0ba210 */ /* 0x000fe40007ffe1ff */
[----:B------:R-:W-:Y:S01]  /*0440*/  @!P0 LOP3.LUT R11, RZ, R5, RZ, 0x33, !PT ;  /* 0x00000005ff0b8212 */ /* 0x000fe200078e33ff */
[----:B------:R-:W-:-:S03]  /*0450*/  IMAD R5, R9, R8, RZ ;  /* 0x0000000809057224 */ /* 0x000fc600078e02ff */
[----:B------:R-:W-:Y:S01]  /*0460*/  IABS R2, R11 ;  /* 0x0000000b00027213 */ /* 0x000fe20000000000 */
[----:B------:R-:W-:-:S03]  /*0470*/  IMAD.HI.U32 R6, R7, R5, R6 ;  /* 0x0000000507067227 */ /* 0x000fc600078e0006 */
[----:B------:R-:W-:-:S05]  /*0480*/  MOV R5, R2 ;  /* 0x0000000200057202 */ /* 0x000fca0000000f00 */
[----:B------:R-:W-:-:S04]  /*0490*/  IMAD.HI.U32 R6, R6, R5, RZ ;  /* 0x0000000506067227 */ /* 0x000fc800078e00ff */
[----:B------:R-:W-:-:S04]  /*04a0*/  IMAD.MOV R2, RZ, RZ, -R6 ;  /* 0x000000ffff027224 */ /* 0x000fc800078e0a06 */
[----:B------:R-:W-:Y:S01]  /*04b0*/  IMAD R5, R8, R2, R5 ;  /* 0x0000000208057224 */ /* 0x000fe200078e0205 */
[----:B------:R-:W-:-:S04]  /*04c0*/  LOP3.LUT R2, R11, R3, RZ, 0x3c, !PT ;  /* 0x000000030b027212 */ /* 0x000fc800078e3cff */
[----:B------:R-:W-:Y:S02]  /*04d0*/  ISETP.GT.U32.AND P2, PT, R8, R5, PT ;  /* 0x000000050800720c */ /* 0x000fe40003f44070 */
[----:B------:R-:W-:-:S11]  /*04e0*/  ISETP.GE.AND P1, PT, R2, RZ, PT ;  /* 0x000000ff0200720c */ /* 0x000fd60003f26270 */
[-C--:B------:R-:W-:Y:S01]  /*04f0*/  @!P2 IADD3 R5, PT, PT, R5, -R8.reuse, RZ ;  /* 0x800000080505a210 */ /* 0x080fe20007ffe0ff */
[----:B------:R-:W-:Y:S01]  /*0500*/  @!P2 VIADD R6, R6, 0x1 ;  /* 0x000000010606a836 */ /* 0x000fe20000000000 */
[----:B------:R-:W-:Y:S02]  /*0510*/  ISETP.NE.AND P2, PT, R3, RZ, PT ;  /* 0x000000ff0300720c */ /* 0x000fe40003f45270 */
[----:B------:R-:W-:-:S13]  /*0520*/  ISETP.GE.U32.AND P0, PT, R5, R8, PT ;  /* 0x000000080500720c */ /* 0x000fda0003f06070 */
[----:B------:R-:W-:-:S05]  /*0530*/  @P0 IADD3 R6, PT, PT, R6, 0x1, RZ ;  /* 0x0000000106060810 */ /* 0x000fca0007ffe0ff */
[----:B------:R-:W-:Y:S01]  /*0540*/  @!P1 IMAD.MOV R6, RZ, RZ, -R6 ;  /* 0x000000ffff069224 */ /* 0x000fe200078e0a06 */
[----:B------:R-:W-:-:S04]  /*0550*/  @!P2 LOP3.LUT R6, RZ, R3, RZ, 0x33, !PT ;  /* 0x00000003ff06a212 */ /* 0x000fc800078e33ff */
[----:B------:R-:W-:-:S05]  /*0560*/  IADD3 R2, PT, PT, -R6, RZ, RZ ;  /* 0x000000ff06027210 */ /* 0x000fca0007ffe1ff */
[----:B------:R-:W-:-:S05]  /*0570*/  IMAD R3, R3, R2, R11 ;  /* 0x0000000203037224 */ /* 0x000fca00078e020b */
[----:B------:R-:W-:-:S13]  /*0580*/  ISETP.GT.AND P0, PT, R3, R6, PT ;  /* 0x000000060300720c */ /* 0x000fda0003f04270 */
[----:B------:R-:W1:Y:S02]  /*0590*/  @P0 LDC.64 R2, c[0x0][0x380] ;  /* 0x0000e000ff020b82 */ /* 0x000e640000000a00 */
[----:B-1----:R-:W-:-:S05]  /*05a0*/  @P0 IMAD.WIDE R2, R0, 0x4, R2 ;  /* 0x0000000400020825 */ /* 0x002fca00078e0202 */
[----:B0-----:R0:W-:Y:S01]  /*05b0*/  @P0 STG.E desc[UR4][R2.64], RZ ;  /* 0x000000ff02000986 */ /* 0x0011e2000c101904 */
[----:B------:R-:W-:Y:S05]  /*05c0*/  @P0 EXIT ;  /* 0x000000000000094d */ /* 0x000fea0003800000 */
[----:B0-----:R-:W0:Y:S01]  /*05d0*/  LDC.64 R2, c[0x0][0x380] ;  /* 0x0000e000ff027b82 */ /* 0x001e220000000a00 */
[----:B------:R-:W1:Y:S01]  /*05e0*/  LDCU UR6, c[0x0][0x388] ;  /* 0x00007100ff0677ac */ /* 0x000e620008000800 */
[----:B0-----:R-:W-:-:S05]  /*05f0*/  IMAD.WIDE R2, R0, 0x4, R2 ;  /* 0x0000000400027825 */ /* 0x001fca00078e0202 */
[----:B------:R-:W1:Y:S02]  /*0600*/  LDG.E R5, desc[UR4][R2.64] ;  /* 0x0000000402057981 */ /* 0x000e64000c1e1900 */
[----:B-1----:R-:W-:-:S05]  /*0610*/  FMUL R5, R5, UR6 ;  /* 0x0000000605057c20 */ /* 0x002fca0008400000 */
[----:B------:R-:W-:Y:S01]  /*0620*/  STG.E desc[UR4][R2.64], R5 ;  /* 0x0000000502007986 */ /* 0x000fe2000c101904 */
[----:B------:R-:W-:Y:S05]  /*0630*/  EXIT ;  /* 0x000000000000794d */ /* 0x000fea0003800000 */
.L_x_182:
        /* <DEDUP_REMOVED lines=12> */
.L_x_483:


//--------------------- .text.softmax_autoregressive_backward_kernel4 --------------------------
	.section	.text.softmax_autoregressive_backward_kernel4,"ax",@progbits
	.align	128
        .global         softmax_autoregressive_backward_kernel4
        .type           softmax_autoregressive_backward_kernel4,@function
        .size           softmax_autoregressive_backward_kernel4,(.L_x_465 - softmax_autoregressive_backward_kernel4)
        .other          softmax_autoregressive_backward_kernel4,@"STO_CUDA_ENTRY STV_DEFAULT"
softmax_autoregressive_backward_kernel4:
.text.softmax_autoregressive_backward_kernel4:
[----:B------:R-:W-:Y:S01]  /*0000*/  LDC R1, c[0x0][0x37c] ;  /* 0x0000df00ff017b82 */ /* 0x000fe20000000800 */
[----:B------:R-:W0:Y:S01]  /*0010*/  S2R R17, SR_TID.Y ;  /* 0x0000000000117919 */ /* 0x000e220000002200 */
[----:B------:R-:W1:Y:S01]  /*0020*/  LDCU UR6, c[0x0][0x360] ;  /* 0x00006c00ff0677ac */ /* 0x000e620008000800 */
[----:B------:R-:W0:Y:S01]  /*0030*/  S2R R2, SR_TID.Z ;  /* 0x0000000000027919 */ /* 0x000e220000002300 */
[----:B------:R-:W1:Y:S01]  /*0040*/  LDCU UR7, c[0x0][0x364] ;  /* 0x00006c80ff0777ac */ /* 0x000e620008000800 */
[----:B------:R-:W2:Y:S01]  /*0050*/  S2R R0, SR_TID.X ;  /* 0x0000000000007919 */ /* 0x000ea20000002100 */
[----:B------:R-:W3:Y:S01]  /*0060*/  LDCU UR5, c[0x0][0x368] ;  /* 0x00006d00ff0577ac */ /* 0x000ee20008000800 */
[----:B------:R-:W4:Y:S01]  /*0070*/  S2R R3, SR_CTAID.X ;  /* 0x0000000000037919 */ /* 0x000f220000002500 */
[----:B-1----:R-:W-:-:S04]  /*0080*/  UIMAD UR4, UR6, UR7, URZ ;  /* 0x00000007060472a4 */ /* 0x002fc8000f8e02ff */
[----:B---3--:R-:W-:Y:S01]  /*0090*/  UIMAD UR4, UR4, UR5, 0x1f ;  /* 0x0000001f040474a4 */ /* 0x008fe2000f8e0205 */
[----:B------:R-:W1:Y:S03]  /*00a0*/  LDCU UR5, c[0x0][0x39c] ;  /* 0x00007380ff0577ac */ /* 0x000e660008000800 */
[----:B------:R-:W-:Y:S01]  /*00b0*/  USHF.R.U32.HI UR4, URZ, 0x5, UR4 ;  /* 0x00000005ff047899 */ /* 0x000fe20008011604 */
[----:B0-----:R-:W-:-:S03]  /*00c0*/  IMAD R17, R2, UR7, R17 ;  /* 0x0000000702117c24 */ /* 0x001fc6000f8e0211 */
[----:B------:R-:W-:Y:S01]  /*00d0*/  ULOP3.LUT UR4, UR4, 0xffff, URZ, 0xc0, !UPT ;  /* 0x0000ffff04047892 */ /* 0x000fe2000f8ec0ff */
[----:B--2---:R-:W-:-:S05]  /*00e0*/  IMAD R17, R17, UR6, R0 ;  /* 0x0000000611117c24 */ /* 0x004fca000f8e0200 */
[----:B------:R-:W-:-:S04]  /*00f0*/  SHF.R.U32.HI R0, RZ, 0x5, R17 ;  /* 0x00000005ff007819 */ /* 0x000fc80000011611 */
[----:B------:R-:W-:-:S05]  /*0100*/  LOP3.LUT R0, R0, 0xffff, RZ, 0xc0, !PT ;  /* 0x0000ffff00007812 */ /* 0x000fca00078ec0ff */
[----:B----4-:R-:W-:-:S05]  /*0110*/  IMAD R0, R3, UR4, R0 ;  /* 0x0000000403007c24 */ /* 0x010fca000f8e0200 */
[----:B------:R-:W-:-:S04]  /*0120*/  SHF.L.U32 R22, R0, 0x3, RZ ;  /* 0x0000000300167819 */ /* 0x000fc800000006ff */
[----:B-1----:R-:W-:-:S13]  /*0130*/  ISETP.GE.AND P0, PT, R22, UR5, PT ;  /* 0x0000000516007c0c */ /* 0x002fda000bf06270 */
[----:B------:R-:W-:Y:S05]  /*0140*/  @P0 EXIT ;  /* 0x000000000000094d */ /* 0x000fea0003800000 */
[----:B------:R-:W0:Y:S01]  /*0150*/  LDC.64 R2, c[0x0][0x3a0] ;  /* 0x0000e800ff027b82 */ /* 0x000e220000000a00 */
[----:B------:R-:W1:Y:S01]  /*0160*/  LDCU.64 UR4, c[0x0][0x358] ;  /* 0x00006b00ff0477ac */ /* 0x000e620008000a00 */
[----:B0-----:R-:W-:-:S04]  /*0170*/  IABS R7, R3 ;  /* 0x0000000300077213 */ /* 0x001fc80000000000 */
[----:B------:R-:W0:Y:S08]  /*0180*/  I2F.RP R0, R7 ;  /* 0x0000000700007306 */ /* 0x000e300000209400 */
[----:B0-----:R-:W0:Y:S02]  /*0190*/  MUFU.RCP R0, R0 ;  /* 0x0000000000007308 */ /* 0x001e240000001000 */
[----:B0-----:R-:W-:-:S06]  /*01a0*/  VIADD R4, R0, 0xffffffe ;  /* 0x0ffffffe00047836 */ /* 0x001fcc0000000000 */
[----:B------:R0:W2:Y:S02]  /*01b0*/  F2I.FTZ.U32.TRUNC.NTZ R5, R4 ;  /* 0x0000000400057305 */ /* 0x0000a4000021f000 */
[----:B0-----:R-:W-:Y:S01]  /*01c0*/  IMAD.MOV.U32 R4, RZ, RZ, RZ ;  /* 0x000000ffff047224 */ /* 0x001fe200078e00ff */
[----:B--2---:R-:W-:-:S05]  /*01d0*/  IADD3 R6, PT, PT, RZ, -R5, RZ ;  /* 0x80000005ff067210 */ /* 0x004fca0007ffe0ff */
[----:B------:R-:W-:Y:S01]  /*01e0*/  IMAD R9, R6, R7, RZ ;  /* 0x0000000706097224 */ /* 0x000fe200078e02ff */
[----:B------:R-:W-:Y:S02]  /*01f0*/  IABS R6, R2 ;  /* 0x0000000200067213 */ /* 0x000fe40000000000 */
[----:B------:R-:W-:Y:S01]  /*0200*/  LOP3.LUT R2, R2, R3, RZ, 0x3c, !PT ;  /* 0x0000000302027212 */ /* 0x000fe200078e3cff */
[----:B------:R-:W-:-:S03]  /*0210*/  IMAD.HI.U32 R5, R5, R9, R4 ;  /* 0x0000000905057227 */ /* 0x000fc600078e0004 */
[----:B------:R-:W-:-:S03]  /*0220*/  ISETP.GE.AND P2, PT, R2, RZ, PT ;  /* 0x000000ff0200720c */ /* 0x000fc60003f46270 */
[----:B------:R-:W-:-:S05]  /*0230*/  IMAD.HI.U32 R5, R5, R6, RZ ;  /* 0x0000000605057227 */ /* 0x000fca00078e00ff */
[----:B------:R-:W-:-:S05]  /*0240*/  IADD3 R0, PT, PT, -R5, RZ, RZ ;  /* 0x000000ff05007210 */ /* 0x000fca0007ffe1ff */
[----:B------:R-:W-:-:S05]  /*0250*/  IMAD R0, R7, R0, R6 ;  /* 0x0000000007007224 */ /* 0x000fca00078e0206 */
[----:B------:R-:W-:-:S13]  /*0260*/  ISETP.GT.U32.AND P1, PT, R7, R0, PT ;  /* 0x000000000700720c */ /* 0x000fda0003f24070 */
[----:B------:R-:W-:Y:S01]  /*0270*/  @!P1 IMAD.IADD R0, R0, 0x1, -R7 ;  /* 0x0000000100009824 */ /* 0x000fe200078e0a07 */
[----:B------:R-:W-:Y:S02]  /*0280*/  @!P1 IADD3 R5, PT, PT, R5, 0x1, RZ ;  /* 0x0000000105059810 */ /* 0x000fe40007ffe0ff */
[----:B------:R-:W-:Y:S02]  /*0290*/  ISETP.NE.AND P1, PT, R3, RZ, PT ;  /* 0x000000ff0300720c */ /* 0x000fe40003f25270 */
[----:B------:R-:W-:-:S13]  /*02a0*/  ISETP.GE.U32.AND P0, PT, R0, R7, PT ;  /* 0x000000070000720c */ /* 0x000fda0003f06070 */
[----:B------:R-:W-:-:S05]  /*02b0*/  @P0 VIADD R5, R5, 0x1 ;  /* 0x0000000105050836 */ /* 0x000fca0000000000 */
[----:B------:R-:W-:Y:S02]  /*02c0*/  @!P2 IADD3 R5, PT, PT, -R5, RZ, RZ ;  /* 0x000000ff0505a210 */ /* 0x000fe40007ffe1ff */
[----:B------:R-:W-:-:S04]  /*02d0*/  @!P1 LOP3.LUT R5, RZ, R3, RZ, 0x33, !PT ;  /* 0x00000003ff059212 */ /* 0x000fc800078e33ff */
[----:B------:R-:W-:-:S04]  /*02e0*/  I2FP.F32.S32 R3, R5 ;  /* 0x0000000500037245 */ /* 0x000fc80000201400 */
[----:B------:R0:W2:Y:S01]  /*02f0*/  MUFU.RSQ R2, R3 ;  /* 0x0000000300027308 */ /* 0x0000a20000001400 */
[----:B------:R-:W-:-:S05]  /*0300*/  VIADD R0, R3, 0xf3000000 ;  /* 0xf300000003007836 */ /* 0x000fca0000000000 */
[----:B------:R-:W-:-:S13]  /*0310*/  ISETP.GT.U32.AND P0, PT, R0, 0x727fffff, PT ;  /* 0x727fffff0000780c */ /* 0x000fda0003f04070 */
[----:B012---:R-:W-:Y:S05]  /*0320*/  @!P0 BRA `(.L_x_183) ;  /* 0x00000000000c8947 */ /* 0x007fea0003800000 */
[----:B------:R-:W-:-:S07]  /*0330*/  MOV R4, 0x350 ;  /* 0x0000035000047802 */ /* 0x000fce0000000f00 */
[----:B------:R-:W-:Y:S05]  /*0340*/  CALL.REL.NOINC `($__internal_6_$__cuda_sm20_sqrt_rn_f32_slowpath) ;  /* 0x0000002000f07944 */ /* 0x000fea0003c00000 */
[----:B------:R-:W-:Y:S05]  /*0350*/  BRA `(.L_x_184) ;  /* 0x0000000000107947 */ /* 0x000fea0003800000 */
.L_x_183:
[----:B------:R-:W-:Y:S01]  /*0360*/  FMUL.FTZ R0, R3, R2 ;  /* 0x0000000203007220 */ /* 0x000fe20000410000 */
[----:B------:R-:W-:-:S03]  /*0370*/  FMUL.FTZ R2, R2, 0.5 ;  /* 0x3f00000002027820 */ /* 0x000fc60000410000 */
[----:B------:R-:W-:-:S04]  /*0380*/  FFMA R3, -R0, R0, R3 ;  /* 0x0000000000037223 */ /* 0x000fc80000000103 */
[----:B------:R-:W-:-:S07]  /*0390*/  FFMA R0, R3, R2, R0 ;  /* 0x0000000203007223 */ /* 0x000fce0000000000 */
.L_x_184:
[----:B------:R-:W-:-:S04]  /*03a0*/  IADD3 R2, PT, PT, R0, 0x1800000, RZ ;  /* 0x0180000000027810 */ /* 0x000fc80007ffe0ff */
[----:B------:R-:W-:-:S04]  /*03b0*/  LOP3.LUT R2, R2, 0x7f800000, RZ, 0xc0, !PT ;  /* 0x7f80000002027812 */ /* 0x000fc800078ec0ff */
[----:B------:R-:W-:-:S13]  /*03c0*/  ISETP.GT.U32.AND P0, PT, R2, 0x1ffffff, PT ;  /* 0x01ffffff0200780c */ /* 0x000fda0003f04070 */
[----:B------:R-:W-:Y:S05]  /*03d0*/  @P0 BRA `(.L_x_185) ;  /* 0x00000000000c0947 */ /* 0x000fea0003800000 */
[----:B------:R-:W-:-:S07]  /*03e0*/  MOV R7, 0x400 ;  /* 0x0000040000077802 */ /* 0x000fce0000000f00 */
[----:B------:R-:W-:Y:S05]  /*03f0*/  CALL.REL.NOINC `($__internal_5_$__cuda_sm20_rcp_rn_f32_slowpath) ;  /* 0x0000001c00f07944 */ /* 0x000fea0003c00000 */
[----:B------:R-:W-:Y:S05]  /*0400*/  BRA `(.L_x_186) ;  /* 0x0000000000107947 */ /* 0x000fea0003800000 */
.L_x_185:
[----:B------:R-:W0:Y:S02]  /*0410*/  MUFU.RCP R15, R0 ;  /* 0x00000000000f7308 */ /* 0x000e240000001000 */
[----:B0-----:R-:W-:-:S04]  /*0420*/  FFMA R2, R15, R0, -1 ;  /* 0xbf8000000f027423 */ /* 0x001fc80000000000 */
[----:B------:R-:W-:-:S04]  /*0430*/  FADD.FTZ R2, -R2, -RZ ;  /* 0x800000ff02027221 */ /* 0x000fc80000010100 */
[----:B------:R-:W-:-:S07]  /*0440*/  FFMA R15, R15, R2, R15 ;  /* 0x000000020f0f7223 */ /* 0x000fce000000000f */
.L_x_186:
[----:B------:R-:W0:Y:S01]  /*0450*/  S2UR UR6, SR_CTAID.Y ;  /* 0x00000000000679c3 */ /* 0x000e220000002600 */
[C---:B------:R-:W-:Y:S01]  /*0460*/  VIADD R20, R22.reuse, 0x2 ;  /* 0x0000000216147836 */ /* 0x040fe20000000000 */
[C---:B------:R-:W-:Y:S01]  /*0470*/  IADD3 R18, PT, PT, R22.reuse, 0x3, RZ ;  /* 0x0000000316127810 */ /* 0x040fe20007ffe0ff */
[C---:B------:R-:W-:Y:S01]  /*0480*/  VIADD R16, R22.reuse, 0x4 ;  /* 0x0000000416107836 */ /* 0x040fe20000000000 */
[C---:B------:R-:W-:Y:S01]  /*0490*/  IADD3 R14, PT, PT, R22.reuse, 0x5, RZ ;  /* 0x00000005160e7810 */ /* 0x040fe20007ffe0ff */
[----:B------:R-:W-:Y:S01]  /*04a0*/  VIADD R12, R22, 0x6 ;  /* 0x00000006160c7836 */ /* 0x000fe20000000000 */
[----:B------:R-:W-:Y:S01]  /*04b0*/  MOV R11, R22 ;  /* 0x00000016000b7202 */ /* 0x000fe20000000f00 */
[----:B------:R-:W1:Y:S01]  /*04c0*/  LDCU.64 UR8, c[0x0][0x388] ;  /* 0x00007100ff0877ac */ /* 0x000e620008000a00 */
[----:B------:R-:W0:Y:S02]  /*04d0*/  LDC R0, c[0x0][0x39c] ;  /* 0x0000e700ff007b82 */ /* 0x000e240000000800 */
[----:B0-----:R-:W-:-:S04]  /*04e0*/  IMAD R13, R0, UR6, RZ ;  /* 0x00000006000d7c24 */ /* 0x001fc8000f8e02ff */
[----:B-1----:R-:W-:-:S07]  /*04f0*/  IMAD R13, R13, R0, RZ ;  /* 0x000000000d0d7224 */ /* 0x002fce00078e02ff */
.L_x_193:
[----:B0-----:R-:W0:Y:S01]  /*0500*/  LDCU UR10, c[0x0][0x39c] ;  /* 0x00007380ff0a77ac */ /* 0x001e220008000800 */
[C---:B------:R-:W-:Y:S01]  /*0510*/  ISETP.GT.AND P6, PT, R11.reuse, R22, PT ;  /* 0x000000160b00720c */ /* 0x040fe20003fc4270 */
[----:B------:R-:W-:Y:S01]  /*0520*/  VIADD R26, R22, 0x7 ;  /* 0x00000007161a7836 */ /* 0x000fe20000000000 */
[C---:B------:R-:W-:Y:S01]  /*0530*/  ISETP.GE.AND P5, PT, R11.reuse, R20, PT ;  /* 0x000000140b00720c */ /* 0x040fe20003fa6270 */
[----:B------:R-:W1:Y:S01]  /*0540*/  LDCU.64 UR6, c[0x0][0x390] ;  /* 0x00007200ff0677ac */ /* 0x000e620008000a00 */
[C---:B------:R-:W-:Y:S02]  /*0550*/  ISETP.GE.AND P4, PT, R11.reuse, R18, PT ;  /* 0x000000120b00720c */ /* 0x040fe40003f86270 */
[C---:B------:R-:W-:Y:S02]  /*0560*/  ISETP.GE.AND P3, PT, R11.reuse, R16, PT ;  /* 0x000000100b00720c */ /* 0x040fe40003f66270 */
[C---:B------:R-:W-:Y:S02]  /*0570*/  ISETP.GE.AND P2, PT, R11.reuse, R14, PT ;  /* 0x0000000e0b00720c */ /* 0x040fe40003f46270 */
[C---:B------:R-:W-:Y:S01]  /*0580*/  ISETP.GE.AND P1, PT, R11.reuse, R12, PT ;  /* 0x0000000c0b00720c */ /* 0x040fe20003f26270 */
[----:B0-----:R-:W-:-:S05]  /*0590*/  IMAD R10, R11, UR10, RZ ;  /* 0x0000000a0b0a7c24 */ /* 0x001fca000f8e02ff */
[----:B------:R-:W-:Y:S02]  /*05a0*/  SHF.R.S32.HI R24, RZ, 0x1f, R10 ;  /* 0x0000001fff187819 */ /* 0x000fe4000001140a */
[----:B------:R-:W-:-:S04]  /*05b0*/  IADD3 R10, P0, PT, R13, R10, RZ ;  /* 0x0000000a0d0a7210 */ /* 0x000fc80007f1e0ff */
[----:B------:R-:W-:Y:S02]  /*05c0*/  LEA.HI.X.SX32 R9, R13, R24, 0x1, P0 ;  /* 0x000000180d097211 */ /* 0x000fe400000f0eff */
[----:B-1----:R-:W-:-:S04]  /*05d0*/  LEA R24, P0, R10, UR6, 0x2 ;  /* 0x000000060a187c11 */ /* 0x002fc8000f8010ff */
[----:B------:R-:W-:Y:S02]  /*05e0*/  LEA.HI.X R25, R10, UR7, R9, 0x2, P0 ;  /* 0x000000070a197c11 */ /* 0x000fe400080f1409 */
[----:B------:R-:W-:Y:S01]  /*05f0*/  ISETP.GE.AND P0, PT, R11, R22, PT ;  /* 0x000000160b00720c */ /* 0x000fe20003f06270 */
[----:B------:R-:W-:-:S05]  /*0600*/  IMAD.WIDE R34, R22, 0x4, R24 ;  /* 0x0000000416227825 */ /* 0x000fca00078e0218 */
[----:B-----5:R0:W5:Y:S01]  /*0610*/  @P6 LDG.E.CONSTANT R8, desc[UR4][R34.64+0x4] ;  /* 0x0000040422086981 */ /* 0x020162000c1e9900 */
[----:B------:R-:W-:-:S03]  /*0620*/  ISETP.GE.AND P6, PT, R11, R26, PT ;  /* 0x0000001a0b00720c */ /* 0x000fc60003fc6270 */
[----:B------:R0:W5:Y:S04]  /*0630*/  @P5 LDG.E.CONSTANT R7, desc[UR4][R34.64+0x8] ;  /* 0x0000080422075981 */ /* 0x000168000c1e9900 */
[----:B------:R0:W5:Y:S04]  /*0640*/  @P4 LDG.E.CONSTANT R6, desc[UR4][R34.64+0xc] ;  /* 0x00000c0422064981 */ /* 0x000168000c1e9900 */
[----:B------:R0:W5:Y:S04]  /*0650*/  @P3 LDG.E.CONSTANT R5, desc[UR4][R34.64+0x10] ;  /* 0x0000100422053981 */ /* 0x000168000c1e9900 */
[----:B------:R0:W5:Y:S04]  /*0660*/  @P0 LDG.E.CONSTANT R2, desc[UR4][R34.64] ;  /* 0x0000000422020981 */ /* 0x000168000c1e9900 */
[----:B------:R0:W5:Y:S01]  /*0670*/  @P6 LDG.E.CONSTANT R0, desc[UR4][R34.64+0x1c] ;  /* 0x00001c0422006981 */ /* 0x000162000c1e9900 */
[----:B------:R-:W-:-:S03]  /*0680*/  LOP3.LUT R19, R17, 0x1f, RZ, 0xc0, !PT ;  /* 0x0000001f11137812 */ /* 0x000fc600078ec0ff */
[----:B------:R0:W5:Y:S01]  /*0690*/  @P2 LDG.E.CONSTANT R4, desc[UR4][R34.64+0x14] ;  /* 0x0000140422042981 */ /* 0x000162000c1e9900 */
[----:B------:R-:W-:Y:S01]  /*06a0*/  ISETP.GT.AND P2, PT, R19, R11, PT ;  /* 0x0000000b1300720c */ /* 0x000fe20003f44270 */
[----:B------:R-:W-:Y:S01]  /*06b0*/  BSSY.RECONVERGENT B0, `(.L_x_187) ;  /* 0x0000045000007945 */ /* 0x000fe20003800200 */
[----:B------:R-:W-:Y:S01]  /*06c0*/  HFMA2 R27, -RZ, RZ, 0, 0 ;  /* 0x00000000ff1b7431 */ /* 0x000fe200000001ff */
[----:B------:R0:W5:Y:S01]  /*06d0*/  @P1 LDG.E.CONSTANT R3, desc[UR4][R34.64+0x18] ;  /* 0x0000180422031981 */ /* 0x000162000c1e9900 */
[----:B------:R-:W-:Y:S01]  /*06e0*/  LOP3.LUT P1, RZ, R17, 0x18, RZ, 0xc0, !PT ;  /* 0x0000001811ff7812 */ /* 0x000fe2000782c0ff */
[----:B------:R-:W-:Y:S01]  /*06f0*/  IMAD.MOV.U32 R30, RZ, RZ, RZ ;  /* 0x000000ffff1e7224 */ /* 0x000fe200078e00ff */
[----:B------:R-:W-:Y:S02]  /*0700*/  CS2R R28, SRZ ;  /* 0x00000000001c7805 */ /* 0x000fe4000001ff00 */
[----:B------:R-:W-:Y:S02]  /*0710*/  MOV R21, RZ ;  /* 0x000000ff00157202 */ /* 0x000fe40000000f00 */
[----:B------:R-:W-:Y:S01]  /*0720*/  CS2R R32, SRZ ;  /* 0x0000000000207805 */ /* 0x000fe2000001ff00 */
[----:B------:R-:W-:-:S02]  /*0730*/  IMAD.MOV.U32 R37, RZ, RZ, RZ ;  /* 0x000000ffff257224 */ /* 0x000fc400078e00ff */
[----:B0-----:R-:W-:Y:S05]  /*0740*/  @P2 BRA `(.L_x_188) ;  /* 0x0000000000ec2947 */ /* 0x001fea0003800000 */
[----:B------:R-:W-:-:S07]  /*0750*/  MOV R27, RZ ;  /* 0x000000ff001b7202 */ /* 0x000fce0000000f00 */
.L_x_189:
[----:B------:R-:W-:-:S04]  /*0760*/  IADD3 R23, P2, PT, R19, R10, RZ ;  /* 0x0000000a13177210 */ /* 0x000fc80007f5e0ff */
[----:B------:R-:W-:Y:S02]  /*0770*/  LEA.HI.X.SX32 R36, R19, R9, 0x1, P2 ;  /* 0x0000000913247211 */ /* 0x000fe400010f0eff */
[----:B------:R-:W-:-:S04]  /*0780*/  LEA R34, P2, R23, UR8, 0x2 ;  /* 0x0000000817227c11 */ /* 0x000fc8000f8410ff */
[----:B------:R-:W-:-:S05]  /*0790*/  LEA.HI.X R35, R23, UR9, R36, 0x2, P2 ;  /* 0x0000000917237c11 */ /* 0x000fca00090f1424 */
[----:B------:R0:W2:Y:S02]  /*07a0*/  LDG.E.CONSTANT R36, desc[UR4][R34.64] ;  /* 0x0000000422247981 */ /* 0x0000a4000c1e9900 */
[----:B0-----:R-:W-:-:S05]  /*07b0*/  IMAD.WIDE R34, R19, 0x4, R24 ;  /* 0x0000000413227825 */ /* 0x001fca00078e0218 */
[----:B------:R-:W3:Y:S01]  /*07c0*/  LDG.E.CONSTANT R23, desc[UR4][R34.64] ;  /* 0x0000000422177981 */ /* 0x000ee2000c1e9900 */
[----:B------:R-:W-:-:S13]  /*07d0*/  ISETP.GT.AND P3, PT, R11, R22, PT ;  /* 0x000000160b00720c */ /* 0x000fda0003f64270 */
[----:B------:R-:W-:-:S05]  /*07e0*/  @P3 VIADD R31, R22, 0x1 ;  /* 0x00000001161f3836 */ /* 0x000fca0000000000 */
[----:B------:R-:W-:-:S04]  /*07f0*/  @P3 ISETP.NE.AND P2, PT, R19, R31, PT ;  /* 0x0000001f1300320c */ /* 0x000fc80003f45270 */
[----:B------:R-:W-:-:S05]  /*0800*/  @P3 FSEL R31, RZ, 1, P2 ;  /* 0x3f800000ff1f3808 */ /* 0x000fca0001000000 */
[----:B-----5:R-:W-:-:S04]  /*0810*/  @P3 FADD R31, -R8, R31 ;  /* 0x0000001f081f3221 */ /* 0x020fc80000000100 */
[----:B---3--:R-:W-:-:S04]  /*0820*/  @P3 FMUL R31, R23, R31 ;  /* 0x0000001f171f3220 */ /* 0x008fc80000400000 */
[----:B--2---:R-:W-:Y:S01]  /*0830*/  @P3 FFMA R33, R36, R31, R33 ;  /* 0x0000001f24213223 */ /* 0x004fe20000000021 */
[----:B------:R-:W-:-:S13]  /*0840*/  ISETP.GE.AND P3, PT, R11, R20, PT ;  /* 0x000000140b00720c */ /* 0x000fda0003f66270 */
[----:B------:R-:W-:-:S04]  /*0850*/  @P3 ISETP.NE.AND P2, PT, R19, R20, PT ;  /* 0x000000141300320c */ /* 0x000fc80003f45270 */
[----:B------:R-:W-:-:S05]  /*0860*/  @P3 FSEL R31, RZ, 1, P2 ;  /* 0x3f800000ff1f3808 */ /* 0x000fca0001000000 */
[----:B------:R-:W-:-:S04]  /*0870*/  @P3 FADD R34, -R7, R31 ;  /* 0x0000001f07223221 */ /* 0x000fc80000000100 */
[----:B------:R-:W-:-:S04]  /*0880*/  @P3 FMUL R31, R23, R34 ;  /* 0x00000022171f3220 */ /* 0x000fc80000400000 */
[----:B------:R-:W-:Y:S01]  /*0890*/  @P3 FFMA R32, R36, R31, R32 ;  /* 0x0000001f24203223 */ /* 0x000fe20000000020 */
        /* <DEDUP_REMOVED lines=20> */
[----:B------:R-:W-:Y:S02]  /*09e0*/  @P3 FSEL R34, RZ, 1, P2 ;  /* 0x3f800000ff223808 */ /* 0x000fe40001000000 */
[----:B------:R-:W-:-:S03]  /*09f0*/  @P0 ISETP.NE.AND P2, PT, R19, R22, PT ;  /* 0x000000161300020c */ /* 0x000fc60003f45270 */
[----:B------:R-:W-:-:S04]  /*0a00*/  @P3 FADD R34, -R3, R34 ;  /* 0x0000002203223221 */ /* 0x000fc80000000100 */
[----:B------:R-:W-:-:S04]  /*0a10*/  @P3 FMUL R31, R23, R34 ;  /* 0x00000022171f3220 */ /* 0x000fc80000400000 */
[----:B------:R-:W-:Y:S01]  /*0a20*/  @P3 FFMA R30, R36, R31, R30 ;  /* 0x0000001f241e3223 */ /* 0x000fe2000000001e */
[----:B------:R-:W-:Y:S02]  /*0a30*/  ISETP.GE.AND P3, PT, R11, R26, PT ;  /* 0x0000001a0b00720c */ /* 0x000fe40003f66270 */
[----:B------:R-:W-:-:S05]  /*0a40*/  @P0 FSEL R31, RZ, 1, P2 ;  /* 0x3f800000ff1f0808 */ /* 0x000fca0001000000 */
[----:B------:R-:W-:-:S04]  /*0a50*/  @P0 FADD R34, -R2, R31 ;  /* 0x0000001f02220221 */ /* 0x000fc80000000100 */
[----:B------:R-:W-:Y:S02]  /*0a60*/  @P0 FMUL R34, R23, R34 ;  /* 0x0000002217220220 */ /* 0x000fe40000400000 */
[C---:B------:R-:W-:Y:S02]  /*0a70*/  @P3 ISETP.NE.AND P2, PT, R19.reuse, R26, PT ;  /* 0x0000001a1300320c */ /* 0x040fe40003f45270 */
[----:B------:R-:W-:Y:S01]  /*0a80*/  IADD3 R19, PT, PT, R19, 0x20, RZ ;  /* 0x0000002013137810 */ /* 0x000fe20007ffe0ff */
[----:B------:R-:W-:Y:S01]  /*0a90*/  @P0 FFMA R37, R36, R34, R37 ;  /* 0x0000002224250223 */ /* 0x000fe20000000025 */
[----:B------:R-:W-:Y:S02]  /*0aa0*/  @P3 FSEL R31, RZ, 1, P2 ;  /* 0x3f800000ff1f3808 */ /* 0x000fe40001000000 */
[----:B------:R-:W-:-:S03]  /*0ab0*/  ISETP.GT.AND P2, PT, R19, R11, PT ;  /* 0x0000000b1300720c */ /* 0x000fc60003f44270 */
[----:B------:R-:W-:-:S04]  /*0ac0*/  @P3 FADD R34, -R0, R31 ;  /* 0x0000001f00223221 */ /* 0x000fc80000000100 */
[----:B------:R-:W-:-:S04]  /*0ad0*/  @P3 FMUL R34, R23, R34 ;  /* 0x0000002217223220 */ /* 0x000fc80000400000 */
[----:B------:R-:W-:Y:S02]  /*0ae0*/  @P3 FFMA R27, R36, R34, R27 ;  /* 0x00000022241b3223 */ /* 0x000fe4000000001b */
[----:B------:R-:W-:Y:S05]  /*0af0*/  @!P2 BRA `(.L_x_189) ;  /* 0xfffffffc0018a947 */ /* 0x000fea000383ffff */
.L_x_188:
[----:B------:R-:W-:Y:S05]  /*0b00*/  BSYNC.RECONVERGENT B0 ;  /* 0x0000000000007941 */ /* 0x000fea0003800200 */
.L_x_187:
[----:B------:R-:W-:-:S03]  /*0b10*/  UMOV UR6, 0xffffffff ;  /* 0xffffffff00067882 */ /* 0x000fc60000000000 */
[----:B------:R-:W-:Y:S05]  /*0b20*/  BRA.DIV UR6, `(.L_x_190) ;  /* 0x0000000606c47947 */ /* 0x000fea000b800000 */
[----:B------:R-:W0:Y:S04]  /*0b30*/  SHFL.BFLY PT, R34, R33, 0x10, 0x1f ;  /* 0x0e001f0021227f89 */ /* 0x000e2800000e0000 */
[----:B------:R-:W1:Y:S04]  /*0b40*/  SHFL.BFLY PT, R31, R32, 0x10, 0x1f ;  /* 0x0e001f00201f7f89 */ /* 0x000e6800000e0000 */
[----:B------:R-:W2:Y:S04]  /*0b50*/  SHFL.BFLY PT, R24, R37, 0x10, 0x1f ;  /* 0x0e001f0025187f89 */ /* 0x000ea800000e0000 */
[----:B------:R-:W3:Y:S01]  /*0b60*/  SHFL.BFLY PT, R35, R21, 0x10, 0x1f ;  /* 0x0e001f0015237f89 */ /* 0x000ee200000e0000 */
[----:B0-----:R-:W-:-:S03]  /*0b70*/  FADD R23, R34, R33 ;  /* 0x0000002122177221 */ /* 0x001fc60000000000 */
[----:B------:R-:W0:Y:S01]  /*0b80*/  SHFL.BFLY PT, R34, R28, 0x10, 0x1f ;  /* 0x0e001f001c227f89 */ /* 0x000e2200000e0000 */
[----:B-1----:R-:W-:-:S03]  /*0b90*/  FADD R31, R31, R32 ;  /* 0x000000201f1f7221 */ /* 0x002fc60000000000 */
[----:B------:R-:W1:Y:S01]  /*0ba0*/  SHFL.BFLY PT, R33, R29, 0x10, 0x1f ;  /* 0x0e001f001d217f89 */ /* 0x000e6200000e0000 */
[----:B--2---:R-:W-:-:S03]  /*0bb0*/  FADD R37, R24, R37 ;  /* 0x0000002518257221 */ /* 0x004fc60000000000 */
[----:B------:R-:W2:Y:S01]  /*0bc0*/  SHFL.BFLY PT, R32, R31, 0x8, 0x1f ;  /* 0x0d001f001f207f89 */ /* 0x000ea200000e0000 */
[----:B---3--:R-:W-:-:S03]  /*0bd0*/  FADD R36, R35, R21 ;  /* 0x0000001523247221 */ /* 0x008fc60000000000 */
[----:B------:R-:W3:Y:S04]  /*0be0*/  SHFL.BFLY PT, R35, R30, 0x10, 0x1f ;  /* 0x0e001f001e237f89 */ /* 0x000ee800000e0000 */
[----:B------:R-:W4:Y:S04]  /*0bf0*/  SHFL.BFLY PT, R19, R37, 0x8, 0x1f ;  /* 0x0d001f0025137f89 */ /* 0x000f2800000e0000 */
[----:B------:R-:W4:Y:S01]  /*0c00*/  SHFL.BFLY PT, R24, R23, 0x8, 0x1f ;  /* 0x0d001f0017187f89 */ /* 0x000f2200000e0000 */
[----:B0-----:R-:W-:-:S03]  /*0c10*/  FADD R34, R34, R28 ;  /* 0x0000001c22227221 */ /* 0x001fc60000000000 */
[----:B------:R-:W0:Y:S01]  /*0c20*/  SHFL.BFLY PT, R25, R36, 0x8, 0x1f ;  /* 0x0d001f0024197f89 */ /* 0x000e2200000e0000 */
[----:B-1----:R-:W-:-:S03]  /*0c30*/  FADD R33, R33, R29 ;  /* 0x0000001d21217221 */ /* 0x002fc60000000000 */
[----:B------:R-:W1:Y:S01]  /*0c40*/  SHFL.BFLY PT, R28, R27, 0x10, 0x1f ;  /* 0x0e001f001b1c7f89 */ /* 0x000e6200000e0000 */
[----:B--2---:R-:W-:-:S03]  /*0c50*/  FADD R31, R31, R32 ;  /* 0x000000201f1f7221 */ /* 0x004fc60000000000 */
[----:B------:R-:W2:Y:S01]  /*0c60*/  SHFL.BFLY PT, R32, R33, 0x8, 0x1f ;  /* 0x0d001f0021207f89 */ /* 0x000ea200000e0000 */
[----:B---3--:R-:W-:Y:S01]  /*0c70*/  FADD R21, R35, R30 ;  /* 0x0000001e23157221 */ /* 0x008fe20000000000 */
[----:B----4-:R-:W-:-:S04]  /*0c80*/  FADD R19, R37, R19 ;  /* 0x0000001325137221 */ /* 0x010fc80000000000 */
[----:B------:R-:W-:Y:S01]  /*0c90*/  SHFL.BFLY PT, R35, R21, 0x8, 0x1f ;  /* 0x0d001f0015237f89 */ /* 0x000fe200000e0000 */
[----:B------:R-:W-:-:S03]  /*0ca0*/  FADD R23, R23, R24 ;  /* 0x0000001817177221 */ /* 0x000fc60000000000 */
[----:B------:R-:W3:Y:S04]  /*0cb0*/  SHFL.BFLY PT, R37, R34, 0x8, 0x1f ;  /* 0x0d001f0022257f89 */ /* 0x000ee800000e0000 */
[----:B------:R-:W4:Y:S01]  /*0cc0*/  SHFL.BFLY PT, R24, R19, 0x4, 0x1f ;  /* 0x0c801f0013187f89 */ /* 0x000f2200000e0000 */
[----:B0-----:R-:W-:Y:S01]  /*0cd0*/  FADD R36, R36, R25 ;  /* 0x0000001924247221 */ /* 0x001fe20000000000 */
[----:B-1----:R-:W-:Y:S01]  /*0ce0*/  FADD R29, R28, R27 ;  /* 0x0000001b1c1d7221 */ /* 0x002fe20000000000 */
[----:B--2---:R-:W-:-:S04]  /*0cf0*/  FADD R32, R33, R32 ;  /* 0x0000002021207221 */ /* 0x004fc80000000000 */
[----:B------:R-:W0:Y:S04]  /*0d00*/  SHFL.BFLY PT, R28, R29, 0x8, 0x1f ;  /* 0x0d001f001d1c7f89 */ /* 0x000e2800000e0000 */
[----:B------:R-:W1:Y:S01]  /*0d10*/  SHFL.BFLY PT, R33, R31, 0x4, 0x1f ;  /* 0x0c801f001f217f89 */ /* 0x000e6200000e0000 */
[----:B---3--:R-:W-:Y:S01]  /*0d20*/  FADD R34, R34, R37 ;  /* 0x0000002522227221 */ /* 0x008fe20000000000 */
[----:B------:R-:W-:Y:S02]  /*0d30*/  FADD R37, R21, R35 ;  /* 0x0000002315257221 */ /* 0x000fe40000000000 */
[----:B------:R-:W2:Y:S01]  /*0d40*/  SHFL.BFLY PT, R21, R36, 0x4, 0x1f ;  /* 0x0c801f0024157f89 */ /* 0x000ea200000e0000 */
[----:B----4-:R-:W-:-:S03]  /*0d50*/  FADD R19, R19, R24 ;  /* 0x0000001813137221 */ /* 0x010fc60000000000 */
[----:B------:R-:W3:Y:S04]  /*0d60*/  SHFL.BFLY PT, R35, R32, 0x4, 0x1f ;  /* 0x0c801f0020237f89 */ /* 0x000ee800000e0000 */
[----:B------:R-:W4:Y:S01]  /*0d70*/  SHFL.BFLY PT, R24, R23, 0x4, 0x1f ;  /* 0x0c801f0017187f89 */ /* 0x000f2200000e0000 */
[----:B0-----:R-:W-:-:S03]  /*0d80*/  FADD R28, R29, R28 ;  /* 0x0000001c1d1c7221 */ /* 0x001fc60000000000 */
[----:B------:R-:W0:Y:S01]  /*0d90*/  SHFL.BFLY PT, R25, R34, 0x4, 0x1f ;  /* 0x0c801f0022197f89 */ /* 0x000e2200000e0000 */
[----:B-1----:R-:W-:-:S03]  /*0da0*/  FADD R33, R31, R33 ;  /* 0x000000211f217221 */ /* 0x002fc60000000000 */
[----:B------:R-:W1:Y:S04]  /*0db0*/  SHFL.BFLY PT, R30, R37, 0x4, 0x1f ;  /* 0x0c801f00251e7f89 */ /* 0x000e6800000e0000 */
[----:B------:R-:W1:Y:S01]  /*0dc0*/  SHFL.BFLY PT, R27, R28, 0x4, 0x1f ;  /* 0x0c801f001c1b7f89 */ /* 0x000e6200000e0000 */
[----:B--2---:R-:W-:-:S03]  /*0dd0*/  FADD R21, R36, R21 ;  /* 0x0000001524157221 */ /* 0x004fc60000000000 */
[----:B------:R-:W2:Y:S01]  /*0de0*/  SHFL.BFLY PT, R36, R19, 0x2, 0x1f ;  /* 0x0c401f0013247f89 */ /* 0x000ea200000e0000 */
[----:B---3--:R-:W-:-:S03]  /*0df0*/  FADD R29, R32, R35 ;  /* 0x00000023201d7221 */ /* 0x008fc60000000000 */
[----:B------:R-:W3:Y:S01]  /*0e00*/  SHFL.BFLY PT, R32, R33, 0x2, 0x1f ;  /* 0x0c401f0021207f89 */ /* 0x000ee200000e0000 */
[----:B----4-:R-:W-:-:S03]  /*0e10*/  FADD R23, R23, R24 ;  /* 0x0000001817177221 */ /* 0x010fc60000000000 */
[----:B------:R-:W4:Y:S01]  /*0e20*/  SHFL.BFLY PT, R35, R21, 0x2, 0x1f ;  /* 0x0c401f0015237f89 */ /* 0x000f2200000e0000 */
[----:B0-----:R-:W-:-:S03]  /*0e30*/  FADD R34, R34, R25 ;  /* 0x0000001922227221 */ /* 0x001fc60000000000 */
[----:B------:R-:W0:Y:S01]  /*0e40*/  SHFL.BFLY PT, R31, R23, 0x2, 0x1f ;  /* 0x0c401f00171f7f89 */ /* 0x000e2200000e0000 */
[----:B-1----:R-:W-:Y:S01]  /*0e50*/  FADD R30, R37, R30 ;  /* 0x0000001e251e7221 */ /* 0x002fe20000000000 */
[----:B------:R-:W-:-:S04]  /*0e60*/  FADD R27, R28, R27 ;  /* 0x0000001b1c1b7221 */ /* 0x000fc80000000000 */
[----:B------:R-:W1:Y:S04]  /*0e70*/  SHFL.BFLY PT, R37, R30, 0x2, 0x1f ;  /* 0x0c401f001e257f89 */ /* 0x000e6800000e0000 */
[----:B------:R-:W1:Y:S01]  /*0e80*/  SHFL.BFLY PT, R28, R34, 0x2, 0x1f ;  /* 0x0c401f00221c7f89 */ /* 0x000e6200000e0000 */
[----:B--2---:R-:W-:Y:S01]  /*0e90*/  FADD R36, R19, R36 ;  /* 0x0000002413247221 */ /* 0x004fe20000000000 */
[----:B---3--:R-:W-:-:S04]  /*0ea0*/  FADD R33, R33, R32 ;  /* 0x0000002021217221 */ /* 0x008fc80000000000 */
[----:B------:R-:W2:Y:S01]  /*0eb0*/  SHFL.BFLY PT, R19, R36, 0x1, 0x1f ;  /* 0x0c201f0024137f89 */ /* 0x000ea200000e0000 */
[----:B----4-:R-:W-:-:S03]  /*0ec0*/  FADD R21, R21, R35 ;  /* 0x0000002315157221 */ /* 0x010fc60000000000 */
[----:B------:R-:W3:Y:S01]  /*0ed0*/  SHFL.BFLY PT, R32, R29, 0x2, 0x1f ;  /* 0x0c401f001d207f89 */ /* 0x000ee200000e0000 */
[----:B0-----:R-:W-:-:S03]  /*0ee0*/  FADD R31, R23, R31 ;  /* 0x0000001f171f7221 */ /* 0x001fc60000000000 */
[----:B------:R-:W0:Y:S04]  /*0ef0*/  SHFL.BFLY PT, R35, R27, 0x2, 0x1f ;  /* 0x0c401f001b237f89 */ /* 0x000e2800000e0000 */
[----:B------:R-:W4:Y:S01]  /*0f00*/  SHFL.BFLY PT, R23, R31, 0x1, 0x1f ;  /* 0x0c201f001f177f89 */ /* 0x000f2200000e0000 */
[----:B-1----:R-:W-:Y:S01]  /*0f10*/  FADD R37, R30, R37 ;  /* 0x000000251e257221 */ /* 0x002fe20000000000 */
[----:B------:R-:W-:-:S04]  /*0f20*/  FADD R28, R34, R28 ;  /* 0x0000001c221c7221 */ /* 0x000fc80000000000 */
[----:B------:R-:W1:Y:S04]  /*0f30*/  SHFL.BFLY PT, R30, R37, 0x1, 0x1f ;  /* 0x0c201f00251e7f89 */ /* 0x000e6800000e0000 */
[----:B------:R-:W-:Y:S01]  /*0f40*/  SHFL.BFLY PT, R34, R21, 0x1, 0x1f ;  /* 0x0c201f0015227f89 */ /* 0x000fe200000e0000 */
[----:B--2---:R-:W-:-:S03]  /*0f50*/  FADD R19, R36, R19 ;  /* 0x0000001324137221 */ /* 0x004fc60000000000 */
[----:B------:R-:W2:Y:S01]  /*0f60*/  SHFL.BFLY PT, R36, R33, 0x1, 0x1f ;  /* 0x0c201f0021247f89 */ /* 0x000ea200000e0000 */
[----:B---3--:R-:W-:Y:S01]  /*0f70*/  FADD R32, R29, R32 ;  /* 0x000000201d207221 */ /* 0x008fe20000000000 */
[----:B0-----:R-:W-:-:S04]  /*0f80*/  FADD R27, R27, R35 ;  /* 0x000000231b1b7221 */ /* 0x001fc80000000000 */
[----:B------:R-:W0:Y:S01]  /*0f90*/  SHFL.BFLY PT, R29, R32, 0x1, 0x1f ;  /* 0x0c201f00201d7f89 */ /* 0x000e2200000e0000 */
[----:B----4-:R-:W-:-:S03]  /*0fa0*/  FADD R23, R31, R23 ;  /* 0x000000171f177221 */ /* 0x010fc60000000000 */
[----:B------:R-:W3:Y:S04]  /*0fb0*/  SHFL.BFLY PT, R35, R28, 0x1, 0x1f ;  /* 0x0c201f001c237f89 */ /* 0x000ee800000e0000 */
[----:B------:R4:W4:Y:S01]  /*0fc0*/  SHFL.BFLY PT, R24, R27, 0x1, 0x1f ;  /* 0x0c201f001b187f89 */ /* 0x00092200000e0000 */
[----:B-1----:R-:W-:Y:S01]  /*0fd0*/  FADD R30, R37, R30 ;  /* 0x0000001e251e7221 */ /* 0x002fe20000000000 */
[----:B--2---:R-:W-:Y:S01]  /*0fe0*/  FADD R31, R33, R36 ;  /* 0x00000024211f7221 */ /* 0x004fe20000000000 */
[----:B------:R-:W-:Y:S01]  /*0ff0*/  FADD R36, R21, R34 ;  /* 0x0000002215247221 */ /* 0x000fe20000000000 */
[----:B0-----:R-:W-:Y:S01]  /*1000*/  FADD R32, R32, R29 ;  /* 0x0000001d20207221 */ /* 0x001fe20000000000 */
[----:B---3--:R-:W-:-:S07]  /*1010*/  FADD R34, R28, R35 ;  /* 0x000000231c227221 */ /* 0x008fce0000000000 */
.L_x_235:
[----:B------:R-:W-:Y:S01]  /*1020*/  BSSY.RECONVERGENT B0, `(.L_x_191) ;  /* 0x000001c000007945 */ /* 0x000fe20003800200 */
[----:B----4-:R-:W-:-:S03]  /*1030*/  FADD R27, R27, R24 ;  /* 0x000000181b1b7221 */ /* 0x010fc60000000000 */
[----:B------:R-:W-:Y:S05]  /*1040*/  @P1 BRA `(.L_x_192) ;  /* 0x0000000000641947 */ /* 0x000fea0003800000 */
[----:B------:R-:W-:Y:S01]  /*1050*/  LOP3.LUT R21, R17, 0x1f, RZ, 0xc0, !PT ;  /* 0x0000001f11157812 */ /* 0x000fe200078ec0ff */
[----:B------:R-:W0:Y:S04]  /*1060*/  LDCU.64 UR6, c[0x0][0x380] ;  /* 0x00007000ff0677ac */ /* 0x000e280008000a00 */
[----:B------:R-:W-:Y:S01]  /*1070*/  IMAD.SHL.U32 R24, R21, 0x4, RZ ;  /* 0x0000000415187824 */ /* 0x000fe200078e00ff */
[----:B------:R-:W-:-:S04]  /*1080*/  IADD3 R21, PT, PT, R22, R21, RZ ;  /* 0x0000001516157210 */ /* 0x000fc80007ffe0ff */
[C---:B------:R-:W-:Y:S02]  /*1090*/  ISETP.EQ.AND P1, PT, R24.reuse, 0x4, PT ;  /* 0x000000041800780c */ /* 0x040fe40003f22270 */
[C---:B------:R-:W-:Y:S02]  /*10a0*/  ISETP.EQ.AND P2, PT, R24.reuse, 0x8, PT ;  /* 0x000000081800780c */ /* 0x040fe40003f42270 */
[C---:B------:R-:W-:Y:S02]  /*10b0*/  ISETP.EQ.AND P3, PT, R24.reuse, 0xc, PT ;  /* 0x0000000c1800780c */ /* 0x040fe40003f62270 */
[C---:B------:R-:W-:Y:S02]  /*10c0*/  ISETP.EQ.AND P0, PT, R24.reuse, RZ, PT ;  /* 0x000000ff1800720c */ /* 0x040fe40003f02270 */
[----:B------:R-:W-:-:S05]  /*10d0*/  ISETP.EQ.AND P0, PT, R24, 0x10, PT ;  /* 0x000000101800780c */ /* 0x000fca0003f02270 */
[----:B------:R-:W-:Y:S02]  /*10e0*/  @P1 MOV R19, R23 ;  /* 0x0000001700131202 */ /* 0x000fe40000000f00 */
[C---:B------:R-:W-:Y:S01]  /*10f0*/  ISETP.EQ.AND P1, PT, R24.reuse, 0x14, PT ;  /* 0x000000141800780c */ /* 0x040fe20003f22270 */
[----:B------:R-:W-:Y:S01]  /*1100*/  @P2 IMAD.MOV.U32 R19, RZ, RZ, R31 ;  /* 0x000000ffff132224 */ /* 0x000fe200078e001f */
[C---:B------:R-:W-:Y:S02]  /*1110*/  ISETP.EQ.AND P2, PT, R24.reuse, 0x18, PT ;  /* 0x000000181800780c */ /* 0x040fe40003f42270 */
[----:B------:R-:W-:Y:S02]  /*1120*/  @P3 MOV R19, R36 ;  /* 0x0000002400133202 */ /* 0x000fe40000000f00 */
[----:B------:R-:W-:Y:S01]  /*1130*/  ISETP.EQ.AND P3, PT, R24, 0x1c, PT ;  /* 0x0000001c1800780c */ /* 0x000fe20003f62270 */
[----:B------:R-:W-:Y:S01]  /*1140*/  @P0 IMAD.MOV.U32 R19, RZ, RZ, R34 ;  /* 0x000000ffff130224 */ /* 0x000fe200078e0022 */
[----:B------:R-:W-:-:S05]  /*1150*/  IADD3 R21, P0, PT, R21, R10, RZ ;  /* 0x0000000a15157210 */ /* 0x000fca0007f1e0ff */
[----:B------:R-:W-:Y:S02]  /*1160*/  @P1 IMAD.MOV.U32 R19, RZ, RZ, R32 ;  /* 0x000000ffff131224 */ /* 0x000fe400078e0020 */
[----:B------:R-:W-:Y:S01]  /*1170*/  @P2 MOV R19, R30 ;  /* 0x0000001e00132202 */ /* 0x000fe20000000f00 */
[----:B------:R-:W-:Y:S01]  /*1180*/  IMAD.X R10, RZ, RZ, R9, P0 ;  /* 0x000000ffff0a7224 */ /* 0x000fe200000e0609 */
[C---:B0-----:R-:W-:Y:S02]  /*1190*/  LEA R24, P0, R21.reuse, UR6, 0x2 ;  /* 0x0000000615187c11 */ /* 0x041fe4000f8010ff */
[----:B------:R-:W-:Y:S02]  /*11a0*/  @P3 MOV R19, R27 ;  /* 0x0000001b00133202 */ /* 0x000fe40000000f00 */
[----:B------:R-:W-:-:S03]  /*11b0*/  LEA.HI.X R25, R21, UR7, R10, 0x2, P0 ;  /* 0x0000000715197c11 */ /* 0x000fc600080f140a */
[----:B------:R-:W-:-:S05]  /*11c0*/  FMUL R19, R15, R19 ;  /* 0x000000130f137220 */ /* 0x000fca0000400000 */
[----:B------:R0:W-:Y:S02]  /*11d0*/  STG.E desc[UR4][R24.64], R19 ;  /* 0x0000001318007986 */ /* 0x0001e4000c101904 */
.L_x_192:
[----:B------:R-:W-:Y:S05]  /*11e0*/  BSYNC.RECONVERGENT B0 ;  /* 0x0000000000007941 */ /* 0x000fea0003800200 */
.L_x_191:
[----:B------:R-:W1:Y:S01]  /*11f0*/  LDCU UR6, c[0x0][0x39c] ;  /* 0x00007380ff0677ac */ /* 0x000e620008000800 */
[----:B------:R-:W-:-:S05]  /*1200*/  VIADD R11, R11, 0x1 ;  /* 0x000000010b0b7836 */ /* 0x000fca0000000000 */
[----:B-1----:R-:W-:-:S13]  /*1210*/  ISETP.NE.AND P0, PT, R11, UR6, PT ;  /* 0x000000060b007c0c */ /* 0x002fda000bf05270 */
[----:B------:R-:W-:Y:S05]  /*1220*/  @P0 BRA `(.L_x_193) ;  /* 0xfffffff000b40947 */ /* 0x000fea000383ffff */
[----:B------:R-:W-:Y:S05]  /*1230*/  EXIT ;  /* 0x000000000000794d */ /* 0x000fea0003800000 */
.L_x_190:
[----:B------:R-:W-:Y:S01]  /*1240*/  HFMA2 R26, -RZ, RZ, 0, 9.5367431640625e-07 ;  /* 0x00000010ff1a7431 */ /* 0x000fe200000001ff */
[----:B------:R-:W-:Y:S01]  /*1250*/  BSSY B0, `(.L_x_194) ;  /* 0x0000006000007945 */ /* 0x000fe20003800000 */
[----:B------:R-:W-:Y:S01]  /*1260*/  IMAD.MOV.U32 R25, RZ, RZ, 0x1f ;  /* 0x0000001fff197424 */ /* 0x000fe200078e00ff */
[----:B------:R-:W-:-:S07]  /*1270*/  MOV R24, 0xffffffff ;  /* 0xffffffff00187802 */ /* 0x000fce0000000f00 */
[----:B-----5:R-:W-:Y:S05]  /*1280*/  WARPSYNC.COLLECTIVE R24, `(.L_x_195) ;  /* 0x0000000018087348 */ /* 0x020fea0003c00000 */
[----:B------:R0:W1:Y:S02]  /*1290*/  SHFL.BFLY P0, R35, R37, R26, R25 ;  /* 0x0c00001a25237389 */ /* 0x0000640000000019 */
[----:B01---5:R-:W-:Y:S05]  /*12a0*/  ENDCOLLECTIVE ;  /* 0x000000000000791b */ /* 0x023fea0003800000 */
.L_x_195:
[----:B------:R-:W-:Y:S05]  /*12b0*/  BSYNC B0 ;  /* 0x0000000000007941 */ /* 0x000fea0003800000 */
.L_x_194:
[----:B------:R-:W-:Y:S02]  /*12c0*/  IMAD.MOV.U32 R24, RZ, RZ, R35 ;  /* 0x000000ffff187224 */ /* 0x000fe400078e0023 */
[----:B------:R-:W-:Y:S02]  /*12d0*/  HFMA2 R26, -RZ, RZ, 0, 4.76837158203125e-07 ;  /* 0x00000008ff1a7431 */ /* 0x000fe400000001ff */
[----:B------:R-:W-:Y:S02]  /*12e0*/  IMAD.MOV.U32 R25, RZ, RZ, 0x1f ;  /* 0x0000001fff197424 */ /* 0x000fe400078e00ff */
[----:B------:R-:W-:Y:S01]  /*12f0*/  FADD R37, R24, R37 ;  /* 0x0000002518257221 */ /* 0x000fe20000000000 */
[----:B------:R-:W-:-:S07]  /*1300*/  MOV R24, 0xffffffff ;  /* 0xffffffff00187802 */ /* 0x000fce0000000f00 */
[----:B------:R-:W-:Y:S05]  /*1310*/  WARPSYNC.COLLECTIVE R24, `(.L_x_196) ;  /* 0x0000000018087348 */ /* 0x000fea0003c00000 */
[----:B------:R0:W1:Y:S02]  /*1320*/  SHFL.BFLY P0, R35, R37, R26, R25 ;  /* 0x0c00001a25237389 */ /* 0x0000640000000019 */
[----:B01----:R-:W-:Y:S05]  /*1330*/  ENDCOLLECTIVE ;  /* 0x000000000000791b */ /* 0x003fea0003800000 */
.L_x_196:
[----:B------:R-:W-:Y:S02]  /*1340*/  IMAD.MOV.U32 R26, RZ, RZ, 0x4 ;  /* 0x00000004ff1a7424 */ /* 0x000fe400078e00ff */
[----:B------:R-:W-:-:S04]  /*1350*/  IMAD.MOV.U32 R19, RZ, RZ, R35 ;  /* 0x000000ffff137224 */ /* 0x000fc800078e0023 */
[----:B------:R-:W-:-:S05]  /*1360*/  FADD R19, R37, R19 ;  /* 0x0000001325137221 */ /* 0x000fca0000000000 */
[----:B------:R-:W-:-:S07]  /*1370*/  MOV R37, R19 ;  /* 0x0000001300257202 */ /* 0x000fce0000000f00 */
[----:B------:R-:W-:Y:S05]  /*1380*/  WARPSYNC.COLLECTIVE R24, `(.L_x_197) ;  /* 0x0000000018087348 */ /* 0x000fea0003c00000 */
[----:B------:R0:W1:Y:S02]  /*1390*/  SHFL.BFLY P0, R35, R37, R26, R25 ;  /* 0x0c00001a25237389 */ /* 0x0000640000000019 */
[----:B01----:R-:W-:Y:S05]  /*13a0*/  ENDCOLLECTIVE ;  /* 0x000000000000791b */ /* 0x003fea0003800000 */
.L_x_197:
[----:B------:R-:W-:Y:S01]  /*13b0*/  HFMA2 R26, -RZ, RZ, 0, 1.1920928955078125e-07 ;  /* 0x00000002ff1a7431 */ /* 0x000fe200000001ff */
[----:B------:R-:W-:-:S05]  /*13c0*/  MOV R24, R35 ;  /* 0x0000002300187202 */ /* 0x000fca0000000f00 */
[----:B------:R-:W-:Y:S01]  /*13d0*/  FADD R19, R19, R24 ;  /* 0x0000001813137221 */ /* 0x000fe20000000000 */
[----:B------:R-:W-:-:S03]  /*13e0*/  IMAD.MOV.U32 R24, RZ, RZ, -0x1 ;  /* 0xffffffffff187424 */ /* 0x000fc600078e00ff */
[----:B------:R-:W-:-:S07]  /*13f0*/  IMAD.MOV.U32 R37, RZ, RZ, R19 ;  /* 0x000000ffff257224 */ /* 0x000fce00078e0013 */
[----:B------:R-:W-:Y:S05]  /*1400*/  WARPSYNC.COLLECTIVE R24, `(.L_x_198) ;  /* 0x0000000018087348 */ /* 0x000fea0003c00000 */
[----:B------:R0:W1:Y:S02]  /*1410*/  SHFL.BFLY P0, R35, R37, R26, R25 ;  /* 0x0c00001a25237389 */ /* 0x0000640000000019 */
[----:B01----:R-:W-:Y:S05]  /*1420*/  ENDCOLLECTIVE ;  /* 0x000000000000791b */ /* 0x003fea0003800000 */
.L_x_198:
[----:B------:R-:W-:Y:S01]  /*1430*/  HFMA2 R26, -RZ, RZ, 0, 5.9604644775390625e-08 ;  /* 0x00000001ff1a7431 */ /* 0x000fe200000001ff */
[----:B------:R-:W-:-:S05]  /*1440*/  MOV R36, R35 ;  /* 0x0000002300247202 */ /* 0x000fca0000000f00 */
[----:B------:R-:W-:-:S04]  /*1450*/  FADD R36, R19, R36 ;  /* 0x0000002413247221 */ /* 0x000fc80000000000 */
[----:B------:R-:W-:-:S07]  /*1460*/  IMAD.MOV.U32 R37, RZ, RZ, R36 ;  /* 0x000000ffff257224 */ /* 0x000fce00078e0024 */
[----:B------:R-:W-:Y:S05]  /*1470*/  WARPSYNC.COLLECTIVE R24, `(.L_x_199) ;  /* 0x0000000018087348 */ /* 0x000fea0003c00000 */
[----:B------:R0:W1:Y:S02]  /*1480*/  SHFL.BFLY P0, R35, R37, R26, R25 ;  /* 0x0c00001a25237389 */ /* 0x0000640000000019 */
[----:B01----:R-:W-:Y:S05]  /*1490*/  ENDCOLLECTIVE ;  /* 0x000000000000791b */ /* 0x003fea0003800000 */
.L_x_199:
[----:B------:R-:W-:Y:S01]  /*14a0*/  MOV R37, R33 ;  /* 0x0000002100257202 */ /* 0x000fe20000000f00 */
[----:B------:R-:W-:Y:S02]  /*14b0*/  IMAD.MOV.U32 R26, RZ, RZ, 0x10 ;  /* 0x00000010ff1a7424 */ /* 0x000fe400078e00ff */
[----:B------:R-:W-:-:S07]  /*14c0*/  IMAD.MOV.U32 R19, RZ, RZ, R35 ;  /* 0x000000ffff137224 */ /* 0x000fce00078e0023 */
[----:B------:R-:W-:Y:S05]  /*14d0*/  WARPSYNC.COLLECTIVE R24, `(.L_x_200) ;  /* 0x0000000018087348 */ /* 0x000fea0003c00000 */
[----:B------:R0:W1:Y:S02]  /*14e0*/  SHFL.BFLY P0, R35, R37, R26, R25 ;  /* 0x0c00001a25237389 */ /* 0x0000640000000019 */
[----:B01----:R-:W-:Y:S05]  /*14f0*/  ENDCOLLECTIVE ;  /* 0x000000000000791b */ /* 0x003fea0003800000 */
.L_x_200:
[----:B------:R-:W-:Y:S01]  /*1500*/  FADD R19, R36, R19 ;  /* 0x0000001324137221 */ /* 0x000fe20000000000 */
[----:B------:R-:W-:Y:S01]  /*1510*/  HFMA2 R26, -RZ, RZ, 0, 4.76837158203125e-07 ;  /* 0x00000008ff1a7431 */ /* 0x000fe200000001ff */
[----:B------:R-:W-:-:S05]  /*1520*/  MOV R34, R35 ;  /* 0x0000002300227202 */ /* 0x000fca0000000f00 */
[----:B------:R-:W-:-:S04]  /*1530*/  FADD R23, R34, R33 ;  /* 0x0000002122177221 */ /* 0x000fc80000000000 */
[----:B------:R-:W-:-:S07]  /*1540*/  IMAD.MOV.U32 R37, RZ, RZ, R23 ;  /* 0x000000ffff257224 */ /* 0x000fce00078e0017 */
[----:B------:R-:W-:Y:S05]  /*1550*/  WARPSYNC.COLLECTIVE R24, `(.L_x_201) ;  /* 0x0000000018087348 */ /* 0x000fea0003c00000 */
[----:B------:R0:W1:Y:S02]  /*1560*/  SHFL.BFLY P0, R35, R37, R26, R25 ;  /* 0x0c00001a25237389 */ /* 0x0000640000000019 */
[----:B01----:R-:W-:Y:S05]  /*1570*/  ENDCOLLECTIVE ;  /* 0x000000000000791b */ /* 0x003fea0003800000 */
.L_x_201:
[----:B------:R-:W-:Y:S02]  /*1580*/  HFMA2 R26, -RZ, RZ, 0, 2.384185791015625e-07 ;  /* 0x00000004ff1a7431 */ /* 0x000fe400000001ff */
[----:B------:R-:W-:-:S04]  /*1590*/  IMAD.MOV.U32 R24, RZ, RZ, R35 ;  /* 0x000000ffff187224 */ /* 0x000fc800078e0023 */
[----:B------:R-:W-:Y:S01]  /*15a0*/  FADD R23, R23, R24 ;  /* 0x0000001817177221 */ /* 0x000fe20000000000 */
[----:B------:R-:W-:-:S04]  /*15b0*/  IMAD.MOV.U32 R24, RZ, RZ, -0x1 ;  /* 0xffffffffff187424 */ /* 0x000fc800078e00ff */
[----:B------:R-:W-:-:S07]  /*15c0*/  MOV R37, R23 ;  /* 0x0000001700257202 */ /* 0x000fce0000000f00 */
[----:B------:R-:W-:Y:S05]  /*15d0*/  WARPSYNC.COLLECTIVE R24, `(.L_x_202) ;  /* 0x0000000018087348 */ /* 0x000fea0003c00000 */
[----:B------:R0:W1:Y:S02]  /*15e0*/  SHFL.BFLY P0, R35, R37, R26, R25 ;  /* 0x0c00001a25237389 */ /* 0x0000640000000019 */
[----:B01----:R-:W-:Y:S05]  /*15f0*/  ENDCOLLECTIVE ;  /* 0x000000000000791b */ /* 0x003fea0003800000 */
.L_x_202:
[----:B------:R-:W-:Y:S01]  /*1600*/  IMAD.MOV.U32 R26, RZ, RZ, 0x2 ;  /* 0x00000002ff1a7424 */ /* 0x000fe200078e00ff */
[----:B------:R-:W-:-:S05]  /*1610*/  MOV R24, R35 ;  /* 0x0000002300187202 */ /* 0x000fca0000000f00 */
[----:B------:R-:W-:Y:S01]  /*1620*/  FADD R23, R23, R24 ;  /* 0x0000001817177221 */ /* 0x000fe20000000000 */
[----:B------:R-:W-:-:S04]  /*1630*/  MOV R24, 0xffffffff ;  /* 0xffffffff00187802 */ /* 0x000fc80000000f00 */
[----:B------:R-:W-:-:S07]  /*1640*/  MOV R37, R23 ;  /* 0x0000001700257202 */ /* 0x000fce0000000f00 */
[----:B------:R-:W-:Y:S05]  /*1650*/  WARPSYNC.COLLECTIVE R24, `(.L_x_203) ;  /* 0x0000000018087348 */ /* 0x000fea0003c00000 */
[----:B------:R0:W1:Y:S02]  /*1660*/  SHFL.BFLY P0, R35, R37, R26, R25 ;  /* 0x0c00001a25237389 */ /* 0x0000640000000019 */
[----:B01----:R-:W-:Y:S05]  /*1670*/  ENDCOLLECTIVE ;  /* 0x000000000000791b */ /* 0x003fea0003800000 */
.L_x_203:
[----:B------:R-:W-:Y:S01]  /*1680*/  HFMA2 R26, -RZ, RZ, 0, 5.9604644775390625e-08 ;  /* 0x00000001ff1a7431 */ /* 0x000fe200000001ff */
[----:B------:R-:W-:-:S05]  /*1690*/  MOV R31, R35 ;  /* 0x00000023001f7202 */ /* 0x000fca0000000f00 */
[----:B------:R-:W-:-:S04]  /*16a0*/  FADD R31, R23, R31 ;  /* 0x0000001f171f7221 */ /* 0x000fc80000000000 */
[----:B------:R-:W-:-:S07]  /*16b0*/  IMAD.MOV.U32 R37, RZ, RZ, R31 ;  /* 0x000000ffff257224 */ /* 0x000fce00078e001f */
[----:B------:R-:W-:Y:S05]  /*16c0*/  WARPSYNC.COLLECTIVE R24, `(.L_x_204) ;  /* 0x0000000018087348 */ /* 0x000fea0003c00000 */
[----:B------:R0:W1:Y:S02]  /*16d0*/  SHFL.BFLY P0, R35, R37, R26, R25 ;  /* 0x0c00001a25237389 */ /* 0x0000640000000019 */
[----:B01----:R-:W-:Y:S05]  /*16e0*/  ENDCOLLECTIVE ;  /* 0x000000000000791b */ /* 0x003fea0003800000 */
.L_x_204:
[----:B------:R-:W-:Y:S02]  /*16f0*/  HFMA2 R26, -RZ, RZ, 0, 9.5367431640625e-07 ;  /* 0x00000010ff1a7431 */ /* 0x000fe400000001ff */
[----:B------:R-:W-:Y:S01]  /*1700*/  IMAD.MOV.U32 R37, RZ, RZ, R32 ;  /* 0x000000ffff257224 */ /* 0x000fe200078e0020 */
[----:B------:R-:W-:-:S07]  /*1710*/  MOV R23, R35 ;  /* 0x0000002300177202 */ /* 0x000fce0000000f00 */
[----:B------:R-:W-:Y:S05]  /*1720*/  WARPSYNC.COLLECTIVE R24, `(.L_x_205) ;  /* 0x0000000018087348 */ /* 0x000fea0003c00000 */
[----:B------:R0:W1:Y:S02]  /*1730*/  SHFL.BFLY P0, R35, R37, R26, R25 ;  /* 0x0c00001a25237389 */ /* 0x0000640000000019 */
[----:B01----:R-:W-:Y:S05]  /*1740*/  ENDCOLLECTIVE ;  /* 0x000000000000791b */ /* 0x003fea0003800000 */
.L_x_205:
        /* <DEDUP_REMOVED lines=8> */
.L_x_206:
[----:B------:R-:W-:Y:S01]  /*17d0*/  HFMA2 R26, -RZ, RZ, 0, 2.384185791015625e-07 ;  /* 0x00000004ff1a7431 */ /* 0x000fe200000001ff */
[----:B------:R-:W-:-:S05]  /*17e0*/  MOV R32, R35 ;  /* 0x0000002300207202 */ /* 0x000fca0000000f00 */
[----:B------:R-:W-:-:S04]  /*17f0*/  FADD R31, R31, R32 ;  /* 0x000000201f1f7221 */ /* 0x000fc80000000000 */
[----:B------:R-:W-:-:S07]  /*1800*/  IMAD.MOV.U32 R37, RZ, RZ, R31 ;  /* 0x000000ffff257224 */ /* 0x000fce00078e001f */
[----:B------:R-:W-:Y:S05]  /*1810*/  WARPSYNC.COLLECTIVE R24, `(.L_x_207) ;  /* 0x0000000018087348 */ /* 0x000fea0003c00000 */
[----:B------:R0:W1:Y:S02]  /*1820*/  SHFL.BFLY P0, R35, R37, R26, R25 ;  /* 0x0c00001a25237389 */ /* 0x0000640000000019 */
[----:B01----:R-:W-:Y:S05]  /*1830*/  ENDCOLLECTIVE ;  /* 0x000000000000791b */ /* 0x003fea0003800000 */
.L_x_207:
[----:B------:R-:W-:Y:S01]  /*1840*/  HFMA2 R26, -RZ, RZ, 0, 1.1920928955078125e-07 ;  /* 0x00000002ff1a7431 */ /* 0x000fe200000001ff */
[----:B------:R-:W-:-:S05]  /*1850*/  MOV R33, R35 ;  /* 0x0000002300217202 */ /* 0x000fca0000000f00 */
[----:B------:R-:W-:-:S04]  /*1860*/  FADD R33, R31, R33 ;  /* 0x000000211f217221 */ /* 0x000fc80000000000 */
[----:B------:R-:W-:-:S07]  /*1870*/  IMAD.MOV.U32 R37, RZ, RZ, R33 ;  /* 0x000000ffff257224 */ /* 0x000fce00078e0021 */
[----:B------:R-:W-:Y:S05]  /*1880*/  WARPSYNC.COLLECTIVE R24, `(.L_x_208) ;  /* 0x0000000018087348 */ /* 0x000fea0003c00000 */
[----:B------:R0:W1:Y:S02]  /*1890*/  SHFL.BFLY P0, R35, R37, R26, R25 ;  /* 0x0c00001a25237389 */ /* 0x0000640000000019 */
[----:B01----:R-:W-:Y:S05]  /*18a0*/  ENDCOLLECTIVE ;  /* 0x000000000000791b */ /* 0x003fea0003800000 */
.L_x_208:
[----:B------:R-:W-:Y:S01]  /*18b0*/  HFMA2 R26, -RZ, RZ, 0, 5.9604644775390625e-08 ;  /* 0x00000001ff1a7431 */ /* 0x000fe200000001ff */
[----:B------:R-:W-:-:S05]  /*18c0*/  MOV R32, R35 ;  /* 0x0000002300207202 */ /* 0x000fca0000000f00 */
[----:B------:R-:W-:-:S04]  /*18d0*/  FADD R33, R33, R32 ;  /* 0x0000002021217221 */ /* 0x000fc80000000000 */
[----:B------:R-:W-:-:S07]  /*18e0*/  IMAD.MOV.U32 R37, RZ, RZ, R33 ;  /* 0x000000ffff257224 */ /* 0x000fce00078e0021 */
[----:B------:R-:W-:Y:S05]  /*18f0*/  WARPSYNC.COLLECTIVE R24, `(.L_x_209) ;  /* 0x0000000018087348 */ /* 0x000fea0003c00000 */
[----:B------:R0:W1:Y:S02]  /*1900*/  SHFL.BFLY P0, R35, R37, R26, R25 ;  /* 0x0c00001a25237389 */ /* 0x0000640000000019 */
[----:B01----:R-:W-:Y:S05]  /*1910*/  ENDCOLLECTIVE ;  /* 0x000000000000791b */ /* 0x003fea0003800000 */
.L_x_209:
[----:B------:R-:W-:Y:S02]  /*1920*/  HFMA2 R26, -RZ, RZ, 0, 9.5367431640625e-07 ;  /* 0x00000010ff1a7431 */ /* 0x000fe400000001ff */
[----:B------:R-:W-:Y:S01]  /*1930*/  IMAD.MOV.U32 R37, RZ, RZ, R21 ;  /* 0x000000ffff257224 */ /* 0x000fe200078e0015 */
[----:B------:R-:W-:-:S07]  /*1940*/  MOV R36, R35 ;  /* 0x0000002300247202 */ /* 0x000fce0000000f00 */
[----:B------:R-:W-:Y:S05]  /*1950*/  WARPSYNC.COLLECTIVE R24, `(.L_x_210) ;  /* 0x0000000018087348 */ /* 0x000fea0003c00000 */
[----:B------:R0:W1:Y:S02]  /*1960*/  SHFL.BFLY P0, R35, R37, R26, R25 ;  /* 0x0c00001a25237389 */ /* 0x0000640000000019 */
[----:B01----:R-:W-:Y:S05]  /*1970*/  ENDCOLLECTIVE ;  /* 0x000000000000791b */ /* 0x003fea0003800000 */
.L_x_210:
[----:B------:R-:W-:Y:S01]  /*1980*/  FADD R31, R33, R36 ;  /* 0x00000024211f7221 */ /* 0x000fe20000000000 */
[----:B------:R-:W-:Y:S02]  /*1990*/  IMAD.MOV.U32 R26, RZ, RZ, 0x8 ;  /* 0x00000008ff1a7424 */ /* 0x000fe400078e00ff */
[----:B------:R-:W-:-:S05]  /*19a0*/  FADD R36, R35, R21 ;  /* 0x0000001523247221 */ /* 0x000fca0000000000 */
[----:B------:R-:W-:-:S07]  /*19b0*/  MOV R37, R36 ;  /* 0x0000002400257202 */ /* 0x000fce0000000f00 */
[----:B------:R-:W-:Y:S05]  /*19c0*/  WARPSYNC.COLLECTIVE R24, `(.L_x_211) ;  /* 0x0000000018087348 */ /* 0x000fea0003c00000 */
[----:B------:R0:W1:Y:S02]  /*19d0*/  SHFL.BFLY P0, R35, R37, R26, R25 ;  /* 0x0c00001a25237389 */ /* 0x0000640000000019 */
[----:B01----:R-:W-:Y:S05]  /*19e0*/  ENDCOLLECTIVE ;  /* 0x000000000000791b */ /* 0x003fea0003800000 */
.L_x_211:
[----:B------:R-:W-:Y:S01]  /*19f0*/  IMAD.MOV.U32 R26, RZ, RZ, 0x4 ;  /* 0x00000004ff1a7424 */ /* 0x000fe200078e00ff */
[----:B------:R-:W-:-:S05]  /*1a00*/  MOV R25, R35 ;  /* 0x0000002300197202 */ /* 0x000fca0000000f00 */
[----:B------:R-:W-:Y:S01]  /*1a10*/  FADD R36, R36, R25 ;  /* 0x0000001924247221 */ /* 0x000fe20000000000 */
[----:B------:R-:W-:-:S04]  /*1a20*/  HFMA2 R25, -RZ, RZ, 0, 1.847743988037109375e-06 ;  /* 0x0000001fff197431 */ /* 0x000fc800000001ff */
[----:B------:R-:W-:-:S07]  /*1a30*/  MOV R37, R36 ;  /* 0x0000002400257202 */ /* 0x000fce0000000f00 */
[----:B------:R-:W-:Y:S05]  /*1a40*/  WARPSYNC.COLLECTIVE R24, `(.L_x_212) ;  /* 0x0000000018087348 */ /* 0x000fea0003c00000 */
[----:B------:R0:W1:Y:S02]  /*1a50*/  SHFL.BFLY P0, R35, R37, R26, R25 ;  /* 0x0c00001a25237389 */ /* 0x0000640000000019 */
[----:B01----:R-:W-:Y:S05]  /*1a60*/  ENDCOLLECTIVE ;  /* 0x000000000000791b */ /* 0x003fea0003800000 */
.L_x_212:
[----:B------:R-:W-:Y:S01]  /*1a70*/  HFMA2 R26, -RZ, RZ, 0, 1.1920928955078125e-07 ;  /* 0x00000002ff1a7431 */ /* 0x000fe200000001ff */
[----:B------:R-:W-:-:S05]  /*1a80*/  MOV R21, R35 ;  /* 0x0000002300157202 */ /* 0x000fca0000000f00 */
[----:B------:R-:W-:-:S04]  /*1a90*/  FADD R21, R36, R21 ;  /* 0x0000001524157221 */ /* 0x000fc80000000000 */
[----:B------:R-:W-:-:S07]  /*1aa0*/  IMAD.MOV.U32 R37, RZ, RZ, R21 ;  /* 0x000000ffff257224 */ /* 0x000fce00078e0015 */
[----:B------:R-:W-:Y:S05]  /*1ab0*/  WARPSYNC.COLLECTIVE R24, `(.L_x_213) ;  /* 0x0000000018087348 */ /* 0x000fea0003c00000 */
[----:B------:R0:W1:Y:S02]  /*1ac0*/  SHFL.BFLY P0, R35, R37, R26, R25 ;  /* 0x0c00001a25237389 */ /* 0x0000640000000019 */
[----:B01----:R-:W-:Y:S05]  /*1ad0*/  ENDCOLLECTIVE ;  /* 0x000000000000791b */ /* 0x003fea0003800000 */
.L_x_213:
[----:B------:R-:W-:Y:S02]  /*1ae0*/  IMAD.MOV.U32 R26, RZ, RZ, 0x1 ;  /* 0x00000001ff1a7424 */ /* 0x000fe400078e00ff */
[----:B------:R-:W-:-:S05]  /*1af0*/  FADD R21, R21, R35 ;  /* 0x0000002315157221 */ /* 0x000fca0000000000 */
[----:B------:R-:W-:-:S07]  /*1b00*/  MOV R37, R21 ;  /* 0x0000001500257202 */ /* 0x000fce0000000f00 */
[----:B------:R-:W-:Y:S05]  /*1b10*/  WARPSYNC.COLLECTIVE R24, `(.L_x_214) ;  /* 0x0000000018087348 */ /* 0x000fea0003c00000 */
[----:B------:R0:W1:Y:S02]  /*1b20*/  SHFL.BFLY P0, R35, R37, R26, R25 ;  /* 0x0c00001a25237389 */ /* 0x0000640000000019 */
[----:B01----:R-:W-:Y:S05]  /*1b30*/  ENDCOLLECTIVE ;  /* 0x000000000000791b */ /* 0x003fea0003800000 */
.L_x_214:
[----:B------:R-:W-:Y:S01]  /*1b40*/  MOV R37, R28 ;  /* 0x0000001c00257202 */ /* 0x000fe20000000f00 */
[----:B------:R-:W-:Y:S01]  /*1b50*/  IMAD.MOV.U32 R26, RZ, RZ, 0x10 ;  /* 0x00000010ff1a7424 */ /* 0x000fe200078e00ff */
[----:B------:R-:W-:-:S07]  /*1b60*/  MOV R34, R35 ;  /* 0x0000002300227202 */ /* 0x000fce0000000f00 */
[----:B------:R-:W-:Y:S05]  /*1b70*/  WARPSYNC.COLLECTIVE R24, `(.L_x_215) ;  /* 0x0000000018087348 */ /* 0x000fea0003c00000 */
[----:B------:R0:W1:Y:S02]  /*1b80*/  SHFL.BFLY P0, R35, R37, R26, R25 ;  /* 0x0c00001a25237389 */ /* 0x0000640000000019 */
[----:B01----:R-:W-:Y:S05]  /*1b90*/  ENDCOLLECTIVE ;  /* 0x000000000000791b */ /* 0x003fea0003800000 */
.L_x_215:
[----:B------:R-:W-:Y:S01]  /*1ba0*/  FADD R36, R21, R34 ;  /* 0x0000002215247221 */ /* 0x000fe20000000000 */
[----:B------:R-:W-:Y:S01]  /*1bb0*/  IMAD.MOV.U32 R26, RZ, RZ, 0x8 ;  /* 0x00000008ff1a7424 */ /* 0x000fe200078e00ff */
[----:B------:R-:W-:-:S05]  /*1bc0*/  MOV R34, R35 ;  /* 0x0000002300227202 */ /* 0x000fca0000000f00 */
[----:B------:R-:W-:-:S05]  /*1bd0*/  FADD R34, R34, R28 ;  /* 0x0000001c22227221 */ /* 0x000fca0000000000 */
[----:B------:R-:W-:-:S07]  /*1be0*/  MOV R37, R34 ;  /* 0x0000002200257202 */ /* 0x000fce0000000f00 */
[----:B------:R-:W-:Y:S05]  /*1bf0*/  WARPSYNC.COLLECTIVE R24, `(.L_x_216) ;  /* 0x0000000018087348 */ /* 0x000fea0003c00000 */
[----:B------:R0:W1:Y:S02]  /*1c00*/  SHFL.BFLY P0, R35, R37, R26, R25 ;  /* 0x0c00001a25237389 */ /* 0x0000640000000019 */
[----:B01----:R-:W-:Y:S05]  /*1c10*/  ENDCOLLECTIVE ;  /* 0x000000000000791b */ /* 0x003fea0003800000 */
.L_x_216:
[----:B------:R-:W-:Y:S01]  /*1c20*/  IMAD.MOV.U32 R26, RZ, RZ, 0x4 ;  /* 0x00000004ff1a7424 */ /* 0x000fe200078e00ff */
[----:B------:R-:W-:-:S05]  /*1c30*/  MOV R37, R35 ;  /* 0x0000002300257202 */ /* 0x000fca0000000f00 */
[----:B------:R-:W-:-:S05]  /*1c40*/  FADD R34, R34, R37 ;  /* 0x0000002522227221 */ /* 0x000fca0000000000 */
[----:B------:R-:W-:-:S07]  /*1c50*/  MOV R37, R34 ;  /* 0x0000002200257202 */ /* 0x000fce0000000f00 */
[----:B------:R-:W-:Y:S05]  /*1c60*/  WARPSYNC.COLLECTIVE R24, `(.L_x_217) ;  /* 0x0000000018087348 */ /* 0x000fea0003c00000 */
[----:B------:R0:W1:Y:S02]  /*1c70*/  SHFL.BFLY P0, R35, R37, R26, R25 ;  /* 0x0c00001a25237389 */ /* 0x0000640000000019 */
[----:B01----:R-:W-:Y:S05]  /*1c80*/  ENDCOLLECTIVE ;  /* 0x000000000000791b */ /* 0x003fea0003800000 */
.L_x_217:
        /* <DEDUP_REMOVED lines=8> */
.L_x_218:
[----:B------:R-:W-:Y:S01]  /*1d10*/  HFMA2 R26, -RZ, RZ, 0, 5.9604644775390625e-08 ;  /* 0x00000001ff1a7431 */ /* 0x000fe200000001ff */
[----:B------:R-:W-:-:S05]  /*1d20*/  MOV R28, R35 ;  /* 0x00000023001c7202 */ /* 0x000fca0000000f00 */
[----:B------:R-:W-:-:S04]  /*1d30*/  FADD R28, R34, R28 ;  /* 0x0000001c221c7221 */ /* 0x000fc80000000000 */
[----:B------:R-:W-:-:S07]  /*1d40*/  IMAD.MOV.U32 R37, RZ, RZ, R28 ;  /* 0x000000ffff257224 */ /* 0x000fce00078e001c */
[----:B------:R-:W-:Y:S05]  /*1d50*/  WARPSYNC.COLLECTIVE R24, `(.L_x_219) ;  /* 0x0000000018087348 */ /* 0x000fea0003c00000 */
[----:B------:R0:W1:Y:S02]  /*1d60*/  SHFL.BFLY P0, R35, R37, R26, R25 ;  /* 0x0c00001a25237389 */ /* 0x0000640000000019 */
[----:B01----:R-:W-:Y:S05]  /*1d70*/  ENDCOLLECTIVE ;  /* 0x000000000000791b */ /* 0x003fea0003800000 */
.L_x_219:
[----:B------:R-:W-:Y:S01]  /*1d80*/  MOV R37, R29 ;  /* 0x0000001d00257202 */ /* 0x000fe20000000f00 */
[----:B------:R-:W-:Y:S02]  /*1d90*/  IMAD.MOV.U32 R26, RZ, RZ, 0x10 ;  /* 0x00000010ff1a7424 */ /* 0x000fe400078e00ff */
[----:B------:R-:W-:-:S07]  /*1da0*/  FADD R34, R28, R35 ;  /* 0x000000231c227221 */ /* 0x000fce0000000000 */
[----:B------:R-:W-:Y:S05]  /*1db0*/  WARPSYNC.COLLECTIVE R24, `(.L_x_220) ;  /* 0x0000000018087348 */ /* 0x000fea0003c00000 */
[----:B------:R0:W1:Y:S02]  /*1dc0*/  SHFL.BFLY P0, R35, R37, R26, R25 ;  /* 0x0c00001a25237389 */ /* 0x0000640000000019 */
[----:B01----:R-:W-:Y:S05]  /*1dd0*/  ENDCOLLECTIVE ;  /* 0x000000000000791b */ /* 0x003fea0003800000 */
.L_x_220:
[----:B------:R-:W-:Y:S01]  /*1de0*/  IMAD.MOV.U32 R26, RZ, RZ, 0x8 ;  /* 0x00000008ff1a7424 */ /* 0x000fe200078e00ff */
[----:B------:R-:W-:-:S05]  /*1df0*/  MOV R33, R35 ;  /* 0x0000002300217202 */ /* 0x000fca0000000f00 */
[----:B------:R-:W-:-:S05]  /*1e00*/  FADD R33, R33, R29 ;  /* 0x0000001d21217221 */ /* 0x000fca0000000000 */
[----:B------:R-:W-:-:S07]  /*1e10*/  MOV R37, R33 ;  /* 0x0000002100257202 */ /* 0x000fce0000000f00 */
[----:B------:R-:W-:Y:S05]  /*1e20*/  WARPSYNC.COLLECTIVE R24, `(.L_x_221) ;  /* 0x0000000018087348 */ /* 0x000fea0003c00000 */
[----:B------:R0:W1:Y:S02]  /*1e30*/  SHFL.BFLY P0, R35, R37, R26, R25 ;  /* 0x0c00001a25237389 */ /* 0x0000640000000019 */
[----:B01----:R-:W-:Y:S05]  /*1e40*/  ENDCOLLECTIVE ;  /* 0x000000000000791b */ /* 0x003fea0003800000 */
.L_x_221:
[----:B------:R-:W-:Y:S01]  /*1e50*/  IMAD.MOV.U32 R26, RZ, RZ, 0x4 ;  /* 0x00000004ff1a7424 */ /* 0x000fe200078e00ff */
[----:B------:R-:W-:-:S05]  /*1e60*/  MOV R32, R35 ;  /* 0x0000002300207202 */ /* 0x000fca0000000f00 */
[----:B------:R-:W-:-:S05]  /*1e70*/  FADD R32, R33, R32 ;  /* 0x0000002021207221 */ /* 0x000fca0000000000 */
[----:B------:R-:W-:-:S07]  /*1e80*/  MOV R37, R32 ;  /* 0x0000002000257202 */ /* 0x000fce0000000f00 */
[----:B------:R-:W-:Y:S05]  /*1e90*/  WARPSYNC.COLLECTIVE R24, `(.L_x_222) ;  /* 0x0000000018087348 */ /* 0x000fea0003c00000 */
[----:B------:R0:W1:Y:S02]  /*1ea0*/  SHFL.BFLY P0, R35, R37, R26, R25 ;  /* 0x0c00001a25237389 */ /* 0x0000640000000019 */
[----:B01----:R-:W-:Y:S05]  /*1eb0*/  ENDCOLLECTIVE ;  /* 0x000000000000791b */ /* 0x003fea0003800000 */
.L_x_222:
[----:B------:R-:W-:Y:S02]  /*1ec0*/  HFMA2 R26, -RZ, RZ, 0, 1.1920928955078125e-07 ;  /* 0x00000002ff1a7431 */ /* 0x000fe400000001ff */
[----:B------:R-:W-:-:S05]  /*1ed0*/  FADD R29, R32, R35 ;  /* 0x00000023201d7221 */ /* 0x000fca0000000000 */
[----:B------:R-:W-:-:S07]  /*1ee0*/  MOV R37, R29 ;  /* 0x0000001d00257202 */ /* 0x000fce0000000f00 */
[----:B------:R-:W-:Y:S05]  /*1ef0*/  WARPSYNC.COLLECTIVE R24, `(.L_x_223) ;  /* 0x0000000018087348 */ /* 0x000fea0003c00000 */
[----:B------:R0:W1:Y:S02]  /*1f00*/  SHFL.BFLY P0, R35, R37, R26, R25 ;  /* 0x0c00001a25237389 */ /* 0x0000640000000019 */
[----:B01----:R-:W-:Y:S05]  /*1f10*/  ENDCOLLECTIVE ;  /* 0x000000000000791b */ /* 0x003fea0003800000 */
.L_x_223:
[----:B------:R-:W-:Y:S02]  /*1f20*/  HFMA2 R26, -RZ, RZ, 0, 5.9604644775390625e-08 ;  /* 0x00000001ff1a7431 */ /* 0x000fe400000001ff */
[----:B------:R-:W-:-:S04]  /*1f30*/  IMAD.MOV.U32 R32, RZ, RZ, R35 ;  /* 0x000000ffff207224 */ /* 0x000fc800078e0023 */
[----:B------:R-:W-:-:S05]  /*1f40*/  FADD R32, R29, R32 ;  /* 0x000000201d207221 */ /* 0x000fca0000000000 */
[----:B------:R-:W-:-:S07]  /*1f50*/  MOV R37, R32 ;  /* 0x0000002000257202 */ /* 0x000fce0000000f00 */
[----:B------:R-:W-:Y:S05]  /*1f60*/  WARPSYNC.COLLECTIVE R24, `(.L_x_224) ;  /* 0x0000000018087348 */ /* 0x000fea0003c00000 */
[----:B------:R0:W1:Y:S02]  /*1f70*/  SHFL.BFLY P0, R35, R37, R26, R25 ;  /* 0x0c00001a25237389 */ /* 0x0000640000000019 */
[----:B01----:R-:W-:Y:S05]  /*1f80*/  ENDCOLLECTIVE ;  /* 0x000000000000791b */ /* 0x003fea0003800000 */
.L_x_224:
[----:B------:R-:W-:Y:S01]  /*1f90*/  HFMA2 R26, -RZ, RZ, 0, 9.5367431640625e-07 ;  /* 0x00000010ff1a7431 */ /* 0x000fe200000001ff */
[----:B------:R-:W-:Y:S01]  /*1fa0*/  MOV R37, R30 ;  /* 0x0000001e00257202 */ /* 0x000fe20000000f00 */
[----:B------:R-:W-:-:S07]  /*1fb0*/  IMAD.MOV.U32 R29, RZ, RZ, R35 ;  /* 0x000000ffff1d7224 */ /* 0x000fce00078e0023 */
[----:B------:R-:W-:Y:S05]  /*1fc0*/  WARPSYNC.COLLECTIVE R24, `(.L_x_225) ;  /* 0x0000000018087348 */ /* 0x000fea0003c00000 */
[----:B------:R0:W1:Y:S02]  /*1fd0*/  SHFL.BFLY P0, R35, R37, R26, R25 ;  /* 0x0c00001a25237389 */ /* 0x0000640000000019 */
[----:B01----:R-:W-:Y:S05]  /*1fe0*/  ENDCOLLECTIVE ;  /* 0x000000000000791b */ /* 0x003fea0003800000 */
.L_x_225:
[----:B------:R-:W-:Y:S01]  /*1ff0*/  FADD R32, R32, R29 ;  /* 0x0000001d20207221 */ /* 0x000fe20000000000 */
[----:B------:R-:W-:Y:S01]  /*2000*/  MOV R26, 0x8 ;  /* 0x00000008001a7802 */ /* 0x000fe20000000f00 */
[----:B------:R-:W-:-:S04]  /*2010*/  FADD R21, R35, R30 ;  /* 0x0000001e23157221 */ /* 0x000fc80000000000 */
[----:B------:R-:W-:-:S07]  /*2020*/  IMAD.MOV.U32 R37, RZ, RZ, R21 ;  /* 0x000000ffff257224 */ /* 0x000fce00078e0015 */
[----:B------:R-:W-:Y:S05]  /*2030*/  WARPSYNC.COLLECTIVE R24, `(.L_x_226) ;  /* 0x0000000018087348 */ /* 0x000fea0003c00000 */
[----:B------:R0:W1:Y:S02]  /*2040*/  SHFL.BFLY P0, R35, R37, R26, R25 ;  /* 0x0c00001a25237389 */ /* 0x0000640000000019 */
[----:B01----:R-:W-:Y:S05]  /*2050*/  ENDCOLLECTIVE ;  /* 0x000000000000791b */ /* 0x003fea0003800000 */
.L_x_226:
[----:B------:R-:W-:Y:S02]  /*2060*/  HFMA2 R26, -RZ, RZ, 0, 2.384185791015625e-07 ;  /* 0x00000004ff1a7431 */ /* 0x000fe400000001ff */
[----:B------:R-:W-:-:S07]  /*2070*/  FADD R37, R21, R35 ;  /* 0x0000002315257221 */ /* 0x000fce0000000000 */
[----:B------:R-:W-:Y:S05]  /*2080*/  WARPSYNC.COLLECTIVE R24, `(.L_x_227) ;  /* 0x0000000018087348 */ /* 0x000fea0003c00000 */
[----:B------:R0:W1:Y:S02]  /*2090*/  SHFL.BFLY P0, R35, R37, R26, R25 ;  /* 0x0c00001a25237389 */ /* 0x0000640000000019 */
[----:B01----:R-:W-:Y:S05]  /*20a0*/  ENDCOLLECTIVE ;  /* 0x000000000000791b */ /* 0x003fea0003800000 */
.L_x_227:
[----:B------:R-:W-:Y:S02]  /*20b0*/  HFMA2 R26, -RZ, RZ, 0, 1.1920928955078125e-07 ;  /* 0x00000002ff1a7431 */ /* 0x000fe400000001ff */
[----:B------:R-:W-:-:S04]  /*20c0*/  IMAD.MOV.U32 R30, RZ, RZ, R35 ;  /* 0x000000ffff1e7224 */ /* 0x000fc800078e0023 */
[----:B------:R-:W-:-:S05]  /*20d0*/  FADD R30, R37, R30 ;  /* 0x0000001e251e7221 */ /* 0x000fca0000000000 */
[----:B------:R-:W-:-:S07]  /*20e0*/  MOV R37, R30 ;  /* 0x0000001e00257202 */ /* 0x000fce0000000f00 */
[----:B------:R-:W-:Y:S05]  /*20f0*/  WARPSYNC.COLLECTIVE R24, `(.L_x_228) ;  /* 0x0000000018087348 */ /* 0x000fea0003c00000 */
[----:B------:R0:W1:Y:S02]  /*2100*/  SHFL.BFLY P0, R35, R37, R26, R25 ;  /* 0x0c00001a25237389 */ /* 0x0000640000000019 */
[----:B01----:R-:W-:Y:S05]  /*2110*/  ENDCOLLECTIVE ;  /* 0x000000000000791b */ /* 0x003fea0003800000 */
.L_x_228:
[----:B------:R-:W-:Y:S01]  /*2120*/  MOV R26, 0x1 ;  /* 0x00000001001a7802 */ /* 0x000fe20000000f00 */
[----:B------:R-:W-:-:S04]  /*2130*/  IMAD.MOV.U32 R37, RZ, RZ, R35 ;  /* 0x000000ffff257224 */ /* 0x000fc800078e0023 */
[----:B------:R-:W-:-:S07]  /*2140*/  FADD R37, R30, R37 ;  /* 0x000000251e257221 */ /* 0x000fce0000000000 */
[----:B------:R-:W-:Y:S05]  /*2150*/  WARPSYNC.COLLECTIVE R24, `(.L_x_229) ;  /* 0x0000000018087348 */ /* 0x000fea0003c00000 */
[----:B------:R0:W1:Y:S02]  /*2160*/  SHFL.BFLY P0, R35, R37, R26, R25 ;  /* 0x0c00001a25237389 */ /* 0x0000640000000019 */
[----:B01----:R-:W-:Y:S05]  /*2170*/  ENDCOLLECTIVE ;  /* 0x000000000000791b */ /* 0x003fea0003800000 */
.L_x_229:
[----:B------:R-:W-:Y:S01]  /*2180*/  HFMA2 R26, -RZ, RZ, 0, 9.5367431640625e-07 ;  /* 0x00000010ff1a7431 */ /* 0x000fe200000001ff */
[----:B------:R-:W-:-:S05]  /*2190*/  MOV R30, R35 ;  /* 0x00000023001e7202 */ /* 0x000fca0000000f00 */
[----:B------:R-:W-:Y:S01]  /*21a0*/  FADD R30, R37, R30 ;  /* 0x0000001e251e7221 */ /* 0x000fe20000000000 */
[----:B------:R-:W-:-:S07]  /*21b0*/  IMAD.MOV.U32 R37, RZ, RZ, R27 ;  /* 0x000000ffff257224 */ /* 0x000fce00078e001b */
[----:B------:R-:W-:Y:S05]  /*21c0*/  WARPSYNC.COLLECTIVE R24, `(.L_x_230) ;  /* 0x0000000018087348 */ /* 0x000fea0003c00000 */
[----:B------:R0:W1:Y:S02]  /*21d0*/  SHFL.BFLY P0, R35, R37, R26, R25 ;  /* 0x0c00001a25237389 */ /* 0x0000640000000019 */
[----:B01----:R-:W-:Y:S05]  /*21e0*/  ENDCOLLECTIVE ;  /* 0x000000000000791b */ /* 0x003fea0003800000 */
.L_x_230:
[----:B------:R-:W-:Y:S01]  /*21f0*/  HFMA2 R26, -RZ, RZ, 0, 4.76837158203125e-07 ;  /* 0x00000008ff1a7431 */ /* 0x000fe200000001ff */
[----:B------:R-:W-:-:S05]  /*2200*/  MOV R28, R35 ;  /* 0x00000023001c7202 */ /* 0x000fca0000000f00 */
[----:B------:R-:W-:-:S04]  /*2210*/  FADD R29, R28, R27 ;  /* 0x0000001b1c1d7221 */ /* 0x000fc80000000000 */
[----:B------:R-:W-:-:S07]  /*2220*/  IMAD.MOV.U32 R37, RZ, RZ, R29 ;  /* 0x000000ffff257224 */ /* 0x000fce00078e001d */
[----:B------:R-:W-:Y:S05]  /*2230*/  WARPSYNC.COLLECTIVE R24, `(.L_x_231) ;  /* 0x0000000018087348 */ /* 0x000fea0003c00000 */
[----:B------:R0:W1:Y:S02]  /*2240*/  SHFL.BFLY P0, R35, R37, R26, R25 ;  /* 0x0c00001a25237389 */ /* 0x0000640000000019 */
[----:B01----:R-:W-:Y:S05]  /*2250*/  ENDCOLLECTIVE ;  /* 0x000000000000791b */ /* 0x003fea0003800000 */
.L_x_231:
[----:B------:R-:W-:Y:S01]  /*2260*/  HFMA2 R26, -RZ, RZ, 0, 2.384185791015625e-07 ;  /* 0x00000004ff1a7431 */ /* 0x000fe200000001ff */
[----:B------:R-:W-:-:S05]  /*2270*/  MOV R28, R35 ;  /* 0x00000023001c7202 */ /* 0x000fca0000000f00 */
[----:B------:R-:W-:-:S04]  /*2280*/  FADD R28, R29, R28 ;  /* 0x0000001c1d1c7221 */ /* 0x000fc80000000000 */
[----:B------:R-:W-:-:S07]  /*2290*/  IMAD.MOV.U32 R37, RZ, RZ, R28 ;  /* 0x000000ffff257224 */ /* 0x000fce00078e001c */
[----:B------:R-:W-:Y:S05]  /*22a0*/  WARPSYNC.COLLECTIVE R24, `(.L_x_232) ;  /* 0x0000000018087348 */ /* 0x000fea0003c00000 */
[----:B------:R0:W1:Y:S02]  /*22b0*/  SHFL.BFLY P0, R35, R37, R26, R25 ;  /* 0x0c00001a25237389 */ /* 0x0000640000000019 */
[----:B01----:R-:W-:Y:S05]  /*22c0*/  ENDCOLLECTIVE ;  /* 0x000000000000791b */ /* 0x003fea0003800000 */
.L_x_232:
[----:B------:R-:W-:Y:S01]  /*22d0*/  HFMA2 R26, -RZ, RZ, 0, 1.1920928955078125e-07 ;  /* 0x00000002ff1a7431 */ /* 0x000fe200000001ff */
[----:B------:R-:W-:-:S05]  /*22e0*/  MOV R27, R35 ;  /* 0x00000023001b7202 */ /* 0x000fca0000000f00 */
[----:B------:R-:W-:-:S04]  /*22f0*/  FADD R27, R28, R27 ;  /* 0x0000001b1c1b7221 */ /* 0x000fc80000000000 */
[----:B------:R-:W-:-:S07]  /*2300*/  IMAD.MOV.U32 R37, RZ, RZ, R27 ;  /* 0x000000ffff257224 */ /* 0x000fce00078e001b */
[----:B------:R-:W-:Y:S05]  /*2310*/  WARPSYNC.COLLECTIVE R24, `(.L_x_233) ;  /* 0x0000000018087348 */ /* 0x000fea0003c00000 */
[----:B------:R0:W1:Y:S02]  /*2320*/  SHFL.BFLY P0, R35, R37, R26, R25 ;  /* 0x0c00001a25237389 */ /* 0x0000640000000019 */
[----:B01----:R-:W-:Y:S05]  /*2330*/  ENDCOLLECTIVE ;  /* 0x000000000000791b */ /* 0x003fea0003800000 */
.L_x_233:
[----:B------:R-:W-:Y:S02]  /*2340*/  IMAD.MOV.U32 R26, RZ, RZ, 0x1 ;  /* 0x00000001ff1a7424 */ /* 0x000fe400078e00ff */
[----:B------:R-:W-:-:S05]  /*2350*/  FADD R27, R27, R35 ;  /* 0x000000231b1b7221 */ /* 0x000fca0000000000 */
[----:B------:R-:W-:-:S07]  /*2360*/  MOV R37, R27 ;  /* 0x0000001b00257202 */ /* 0x000fce0000000f00 */
[----:B------:R-:W-:Y:S05]  /*2370*/  WARPSYNC.COLLECTIVE R24, `(.L_x_234) ;  /* 0x0000000018087348 */ /* 0x000fea0003c00000 */
[----:B------:R0:W1:Y:S02]  /*2380*/  SHFL.BFLY P0, R35, R37, R26, R25 ;  /* 0x0c00001a25237389 */ /* 0x0000640000000019 */
[----:B01----:R-:W-:Y:S05]  /*2390*/  ENDCOLLECTIVE ;  /* 0x000000000000791b */ /* 0x003fea0003800000 */
.L_x_234:
[----:B------:R-:W-:Y:S01]  /*23a0*/  MOV R24, R35 ;  /* 0x0000002300187202 */ /* 0x000fe20000000f00 */
[----:B------:R-:W-:Y:S06]  /*23b0*/  BRA `(.L_x_235) ;  /* 0xffffffec00187947 */ /* 0x000fec000383ffff */
        .weak           $__internal_5_$__cuda_sm20_rcp_rn_f32_slowpath
        .type           $__internal_5_$__cuda_sm20_rcp_rn_f32_slowpath,@function
        .size           $__internal_5_$__cuda_sm20_rcp_rn_f32_slowpath,($__internal_6_$__cuda_sm20_sqrt_rn_f32_slowpath - $__internal_5_$__cuda_sm20_rcp_rn_f32_slowpath)
$__internal_5_$__cuda_sm20_rcp_rn_f32_slowpath:
[----:B------:R-:W-:-:S04]  /*23c0*/  SHF.L.U32 R2, R0, 0x1, RZ ;  /* 0x0000000100027819 */ /* 0x000fc800000006ff */
[----:B------:R-:W-:-:S04]  /*23d0*/  SHF.R.U32.HI R8, RZ, 0x18, R2 ;  /* 0x00000018ff087819 */ /* 0x000fc80000011602 */
[----:B------:R-:W-:-:S13]  /*23e0*/  ISETP.NE.U32.AND P0, PT, R8, RZ, PT ;  /* 0x000000ff0800720c */ /* 0x000fda0003f05070 */
[----:B------:R-:W-:Y:S05]  /*23f0*/  @P0 BRA `(.L_x_236) ;  /* 0x00000000002c0947 */ /* 0x000fea0003800000 */
[----:B------:R-:W-:-:S05]  /*2400*/  IMAD.SHL.U32 R2, R0, 0x2, RZ ;  /* 0x0000000200027824 */ /* 0x000fca00078e00ff */
[----:B------:R-:W-:-:S13]  /*2410*/  ISETP.NE.AND P0, PT, R2, RZ, PT ;  /* 0x000000ff0200720c */ /* 0x000fda0003f05270 */
[----:B------:R0:W1:Y:S01]  /*2420*/  @!P0 MUFU.RCP R2, R0 ;  /* 0x0000000000028308 */ /* 0x0000620000001000 */
[----:B------:R-:W-:Y:S05]  /*2430*/  @!P0 BRA `(.L_x_237) ;  /* 0x0000000000a48947 */ /* 0x000fea0003800000 */
[----:B------:R-:W-:-:S04]  /*2440*/  FFMA R3, R0, 1.84467440737095516160e+19, RZ ;  /* 0x5f80000000037823 */ /* 0x000fc800000000ff */
[----:B0-----:R-:W1:Y:S02]  /*2450*/  MUFU.RCP R0, R3 ;  /* 0x0000000300007308 */ /* 0x001e640000001000 */
[----:B-1----:R-:W-:-:S04]  /*2460*/  FFMA R2, R3, R0, -1 ;  /* 0xbf80000003027423 */ /* 0x002fc80000000000 */
[----:B------:R-:W-:-:S04]  /*2470*/  FADD.FTZ R5, -R2, -RZ ;  /* 0x800000ff02057221 */ /* 0x000fc80000010100 */
[----:B------:R-:W-:-:S04]  /*2480*/  FFMA R0, R0, R5, R0 ;  /* 0x0000000500007223 */ /* 0x000fc80000000000 */
[----:B------:R-:W-:Y:S01]  /*2490*/  FFMA R2, R0, 1.84467440737095516160e+19, RZ ;  /* 0x5f80000000027823 */ /* 0x000fe200000000ff */
[----:B------:R-:W-:Y:S06]  /*24a0*/  BRA `(.L_x_237) ;  /* 0x0000000000887947 */ /* 0x000fec0003800000 */
.L_x_236:
        /* <DEDUP_REMOVED lines=29> */
[----:B------:R-:W-:-:S05]  /*2680*/  @!P0 VIADD R3, R3, 0x1 ;  /* 0x0000000103038836 */ /* 0x000fca0000000000 */
[----:B------:R-:W-:-:S04]  /*2690*/  @!P1 SHF.L.U32 R3, R3, 0x1, RZ ;  /* 0x0000000103039819 */ /* 0x000fc800000006ff */
[----:B------:R-:W-:Y:S01]  /*26a0*/  LOP3.LUT R2, R3, 0x80000000, R0, 0xf8, !PT ;  /* 0x8000000003027812 */ /* 0x000fe200078ef800 */
[----:B------:R-:W-:Y:S06]  /*26b0*/  BRA `(.L_x_237) ;  /* 0x0000000000047947 */ /* 0x000fec0003800000 */
.L_x_238:
[----:B------:R2:W3:Y:S02]  /*26c0*/  MUFU.RCP R2, R0 ;  /* 0x0000000000027308 */ /* 0x0004e40000001000 */
.L_x_237:
[----:B-1-3--:R-:W-:Y:S01]  /*26d0*/  MOV R15, R2 ;  /* 0x00000002000f7202 */ /* 0x00afe20000000f00 */
[----:B------:R-:W-:Y:S01]  /*26e0*/  IMAD.MOV.U32 R2, RZ, RZ, R7 ;  /* 0x000000ffff027224 */ /* 0x000fe200078e0007 */
[----:B------:R-:W-:-:S04]  /*26f0*/  MOV R3, 0x0 ;  /* 0x0000000000037802 */ /* 0x000fc80000000f00 */
[----:B0-2---:R-:W-:Y:S05]  /*2700*/  RET.REL.NODEC R2 `(softmax_autoregressive_backward_kernel4) ;  /* 0xffffffd8023c7950 */ /* 0x005fea0003c3ffff */
        .weak           $__internal_6_$__cuda_sm20_sqrt_rn_f32_slowpath
        .type           $__internal_6_$__cuda_sm20_sqrt_rn_f32_slowpath,@function
        .size           $__internal_6_$__cuda_sm20_sqrt_rn_f32_slowpath,(.L_x_465 - $__internal_6_$__cuda_sm20_sqrt_rn_f32_slowpath)
$__internal_6_$__cuda_sm20_sqrt_rn_f32_slowpath:
        /* <DEDUP_REMOVED lines=11> */
[----:B------:R-:W-:Y:S01]  /*27c0*/  @!P0 MOV R2, R0 ;  /* 0x0000000000028202 */ /* 0x000fe20000000f00 */
        /* <DEDUP_REMOVED lines=9> */
.L_x_239:
[----:B------:R-:W-:Y:S02]  /*2860*/  HFMA2 R3, -RZ, RZ, 0, 0 ;  /* 0x00000000ff037431 */ /* 0x000fe400000001ff */
[----:B------:R-:W-:Y:S01]  /*2870*/  IMAD.MOV.U32 R0, RZ, RZ, R2 ;  /* 0x000000ffff007224 */ /* 0x000fe200078e0002 */
[----:B------:R-:W-:-:S04]  /*2880*/  MOV R2, R4 ;  /* 0x0000000400027202 */ /* 0x000fc80000000f00 */
[----:B------:R-:W-:Y:S05]  /*2890*/  RET.REL.NODEC R2 `(softmax_autoregressive_backward_kernel4) ;  /* 0xffffffd402d87950 */ /* 0x000fea0003c3ffff */
.L_x_240:
        /* <DEDUP_REMOVED lines=14> */
.L_x_465:


//--------------------- .text.softmax_unmask_forward_kernel4 --------------------------
	.section	.text.softmax_unmask_forward_kernel4,"ax",@progbits
	.align	128
        .global         softmax_unmask_forward_kernel4
        .type           softmax_unmask_forward_kernel4,@function
        .size           softmax_unmask_forward_kernel4,(.L_x_466 - softmax_unmask_forward_kernel4)
        .other          softmax_unmask_forward_kernel4,@"STO_CUDA_ENTRY STV_DEFAULT"
softmax_unmask_forward_kernel4:
.text.softmax_unmask_forward_kernel4:
[----:B------:R-:W-:Y:S08]  /*0000*/  LDC R1, c[0x0][0x37c] ;  /* 0x0000df00ff017b82 */ /* 0x000ff00000000800 */
[----:B------:R-:W0:Y:S01]  /*0010*/  LDC R6, c[0x0][0x394] ;  /* 0x0000e500ff067b82 */ /* 0x000e220000000800 */
[----:B------:R-:W1:Y:S01]  /*0020*/  S2R R8, SR_TID.X ;  /* 0x0000000000087919 */ /* 0x000e620000002100 */
[----:B------:R-:W2:Y:S01]  /*0030*/  LDCU.64 UR6, c[0x0][0x358] ;  /* 0x00006b00ff0677ac */ /* 0x000ea20008000a00 */
[----:B------:R-:W-:-:S05]  /*0040*/  IMAD.MOV.U32 R13, RZ, RZ, -0x800000 ;  /* 0xff800000ff0d7424 */ /* 0x000fca00078e00ff */
[----:B------:R-:W3:Y:S08]  /*0050*/  S2UR UR4, SR_CTAID.X ;  /* 0x00000000000479c3 */ /* 0x000ef00000002500 */
[----:B------:R-:W4:Y:S08]  /*0060*/  LDC.64 R4, c[0x0][0x388] ;  /* 0x0000e200ff047b82 */ /* 0x000f300000000a00 */
[----:B------:R-:W2:Y:S01]  /*0070*/  LDC R9, c[0x0][0x360] ;  /* 0x0000d800ff097b82 */ /* 0x000ea20000000800 */
[C---:B0-----:R-:W-:Y:S01]  /*0080*/  ISETP.GE.AND P0, PT, R6.reuse, 0x1, PT ;  /* 0x000000010600780c */ /* 0x041fe20003f06270 */
[----:B---3--:R-:W-:Y:S01]  /*0090*/  IMAD R10, R6, UR4, RZ ;  /* 0x00000004060a7c24 */ /* 0x008fe2000f8e02ff */
[----:B-1----:R-:W-:-:S02]  /*00a0*/  SHF.R.U32.HI R0, RZ, 0x5, R8 ;  /* 0x00000005ff007819 */ /* 0x002fc40000011608 */
[----:B------:R-:W-:Y:S01]  /*00b0*/  LOP3.LUT R23, R8, 0x1f, RZ, 0xc0, !PT ;  /* 0x0000001f08177812 */ /* 0x000fe200078ec0ff */
[----:B------:R-:W-:-:S03]  /*00c0*/  IMAD.WIDE R2, R10, 0x4, RZ ;  /* 0x000000040a027825 */ /* 0x000fc600078e02ff */
[----:B----4-:R-:W-:-:S05]  /*00d0*/  IADD3 R4, P1, PT, R2, R4, RZ ;  /* 0x0000000402047210 */ /* 0x010fca0007f3e0ff */
[----:B------:R-:W-:Y:S01]  /*00e0*/  IMAD.X R5, R3, 0x1, R5, P1 ;  /* 0x0000000103057824 */ /* 0x000fe200008e0605 */
[----:B------:R-:W-:Y:S07]  /*00f0*/  @!P0 BRA `(.L_x_241) ;  /* 0x0000000400e88947 */ /* 0x000fee0003800000 */
[C---:B------:R-:W-:Y:S01]  /*0100*/  ISETP.GE.U32.AND P1, PT, R6.reuse, 0x10, PT ;  /* 0x000000100600780c */ /* 0x040fe20003f26070 */
[----:B------:R-:W-:Y:S01]  /*0110*/  IMAD.MOV.U32 R11, RZ, RZ, RZ ;  /* 0x000000ffff0b7224 */ /* 0x000fe200078e00ff */
[----:B------:R-:W-:Y:S02]  /*0120*/  LOP3.LUT R24, R6, 0xf, RZ, 0xc0, !PT ;  /* 0x0000000f06187812 */ /* 0x000fe400078ec0ff */
[----:B------:R-:W-:Y:S02]  /*0130*/  MOV R13, 0xff800000 ;  /* 0xff800000000d7802 */ /* 0x000fe40000000f00 */
[----:B------:R-:W-:-:S07]  /*0140*/  ISETP.NE.AND P0, PT, R24, RZ, PT ;  /* 0x000000ff1800720c */ /* 0x000fce0003f05270 */
[----:B------:R-:W-:Y:S06]  /*0150*/  @!P1 BRA `(.L_x_242) ;  /* 0x0000000000d09947 */ /* 0x000fec0003800000 */
[----:B------:R-:W-:Y:S01]  /*0160*/  LOP3.LUT R11, R6, 0x7ffffff0, RZ, 0xc0, !PT ;  /* 0x7ffffff0060b7812 */ /* 0x000fe200078ec0ff */
[----:B------:R-:W-:Y:S01]  /*0170*/  IMAD.MOV.U32 R13, RZ, RZ, -0x800000 ;  /* 0xff800000ff0d7424 */ /* 0x000fe200078e00ff */
[----:B------:R-:W-:Y:S01]  /*0180*/  IADD3 R15, P1, PT, R4, 0x20, RZ ;  /* 0x00000020040f7810 */ /* 0x000fe20007f3e0ff */
[----:B------:R-:W0:Y:S02]  /*0190*/  LDCU UR4, c[0x0][0x398] ;  /* 0x00007300ff0477ac */ /* 0x000e240008000800 */
[----:B------:R-:W-:Y:S01]  /*01a0*/  IMAD.MOV R12, RZ, RZ, -R11 ;  /* 0x000000ffff0c7224 */ /* 0x000fe200078e0a0b */
[----:B------:R-:W-:-:S09]  /*01b0*/  IADD3.X R7, PT, PT, RZ, R5, RZ, P1, !PT ;  /* 0x00000005ff077210 */ /* 0x000fd20000ffe4ff */
.L_x_243:
[----:B------:R-:W-:-:S05]  /*01c0*/  IMAD.MOV.U32 R6, RZ, RZ, R15 ;  /* 0x000000ffff067224 */ /* 0x000fca00078e000f */
[----:B--2---:R-:W0:Y:S04]  /*01d0*/  LDG.E R15, desc[UR6][R6.64+-0x20] ;  /* 0xffffe006060f7981 */ /* 0x004e28000c1e1900 */
[----:B------:R-:W2:Y:S04]  /*01e0*/  LDG.E R19, desc[UR6][R6.64+-0x1c] ;  /* 0xffffe40606137981 */ /* 0x000ea8000c1e1900 */
[----:B------:R-:W3:Y:S04]  /*01f0*/  LDG.E R20, desc[UR6][R6.64+-0x18] ;  /* 0xffffe80606147981 */ /* 0x000ee8000c1e1900 */
[----:B------:R-:W4:Y:S04]  /*0200*/  LDG.E R25, desc[UR6][R6.64+-0x14] ;  /* 0xffffec0606197981 */ /* 0x000f28000c1e1900 */
[----:B------:R-:W5:Y:S04]  /*0210*/  LDG.E R16, desc[UR6][R6.64+-0x10] ;  /* 0xfffff00606107981 */ /* 0x000f68000c1e1900 */
[----:B------:R-:W5:Y:S04]  /*0220*/  LDG.E R17, desc[UR6][R6.64+-0xc] ;  /* 0xfffff40606117981 */ /* 0x000f68000c1e1900 */
[----:B------:R-:W5:Y:S01]  /*0230*/  LDG.E R14, desc[UR6][R6.64+-0x8] ;  /* 0xfffff806060e7981 */ /* 0x000f62000c1e1900 */
[----:B0-----:R-:W-:-:S03]  /*0240*/  FMUL R18, R15, UR4 ;  /* 0x000000040f127c20 */ /* 0x001fc60008400000 */
[----:B------:R-:W5:Y:S01]  /*0250*/  LDG.E R15, desc[UR6][R6.64+-0x4] ;  /* 0xfffffc06060f7981 */ /* 0x000f62000c1e1900 */
[----:B--2---:R-:W-:Y:S01]  /*0260*/  FMUL R19, R19, UR4 ;  /* 0x0000000413137c20 */ /* 0x004fe20008400000 */
[----:B---3--:R-:W-:-:S04]  /*0270*/  FMUL R22, R20, UR4 ;  /* 0x0000000414167c20 */ /* 0x008fc80008400000 */
[----:B------:R-:W-:Y:S01]  /*0280*/  FMNMX3 R21, R13, R18, R19, !PT ;  /* 0x000000120d157276 */ /* 0x000fe20007800013 */
[----:B------:R-:W2:Y:S01]  /*0290*/  LDG.E R20, desc[UR6][R6.64+0xc] ;  /* 0x00000c0606147981 */ /* 0x000ea2000c1e1900 */
[----:B----4-:R-:W-:-:S03]  /*02a0*/  FMUL R25, R25, UR4 ;  /* 0x0000000419197c20 */ /* 0x010fc60008400000 */
[----:B------:R-:W3:Y:S04]  /*02b0*/  LDG.E R13, desc[UR6][R6.64] ;  /* 0x00000006060d7981 */ /* 0x000ee8000c1e1900 */
[----:B------:R-:W4:Y:S01]  /*02c0*/  LDG.E R18, desc[UR6][R6.64+0x4] ;  /* 0x0000040606127981 */ /* 0x000f22000c1e1900 */
[----:B------:R-:W-:Y:S01]  /*02d0*/  FMNMX3 R21, R21, R22, R25, !PT ;  /* 0x0000001615157276 */ /* 0x000fe20007800019 */
[----:B-----5:R-:W-:Y:S02]  /*02e0*/  FMUL R22, R16, UR4 ;  /* 0x0000000410167c20 */ /* 0x020fe40008400000 */
[----:B------:R-:W5:Y:S01]  /*02f0*/  LDG.E R19, desc[UR6][R6.64+0x8] ;  /* 0x0000080606137981 */ /* 0x000f62000c1e1900 */
[----:B------:R-:W-:-:S03]  /*0300*/  FMUL R25, R17, UR4 ;  /* 0x0000000411197c20 */ /* 0x000fc60008400000 */
[----:B------:R-:W5:Y:S04]  /*0310*/  LDG.E R17, desc[UR6][R6.64+0x10] ;  /* 0x0000100606117981 */ /* 0x000f68000c1e1900 */
[----:B------:R-:W5:Y:S01]  /*0320*/  LDG.E R16, desc[UR6][R6.64+0x14] ;  /* 0x0000140606107981 */ /* 0x000f62000c1e1900 */
[----:B------:R-:W-:-:S03]  /*0330*/  FMNMX3 R25, R21, R22, R25, !PT ;  /* 0x0000001615197276 */ /* 0x000fc60007800019 */
[----:B------:R-:W5:Y:S04]  /*0340*/  LDG.E R21, desc[UR6][R6.64+0x18] ;  /* 0x0000180606157981 */ /* 0x000f68000c1e1900 */
[----:B------:R0:W5:Y:S01]  /*0350*/  LDG.E R22, desc[UR6][R6.64+0x1c] ;  /* 0x00001c0606167981 */ /* 0x000162000c1e1900 */
[----:B------:R-:W-:Y:S01]  /*0360*/  FMUL R14, R14, UR4 ;  /* 0x000000040e0e7c20 */ /* 0x000fe20008400000 */
[----:B------:R-:W-:-:S04]  /*0370*/  IADD3 R12, PT, PT, R12, 0x10, RZ ;  /* 0x000000100c0c7810 */ /* 0x000fc80007ffe0ff */
[----:B------:R-:W-:Y:S01]  /*0380*/  ISETP.NE.AND P1, PT, R12, RZ, PT ;  /* 0x000000ff0c00720c */ /* 0x000fe20003f25270 */
[----:B------:R-:W-:-:S05]  /*0390*/  FMUL R15, R15, UR4 ;  /* 0x000000040f0f7c20 */ /* 0x000fca0008400000 */
[----:B------:R-:W-:Y:S01]  /*03a0*/  FMNMX3 R14, R25, R14, R15, !PT ;  /* 0x0000000e190e7276 */ /* 0x000fe2000780000f */
[----:B--2---:R-:W-:Y:S01]  /*03b0*/  FMUL R20, R20, UR4 ;  /* 0x0000000414147c20 */ /* 0x004fe20008400000 */
[----:B---3--:R-:W-:Y:S01]  /*03c0*/  FMUL R13, R13, UR4 ;  /* 0x000000040d0d7c20 */ /* 0x008fe20008400000 */
[----:B----4-:R-:W-:Y:S01]  /*03d0*/  FMUL R18, R18, UR4 ;  /* 0x0000000412127c20 */ /* 0x010fe20008400000 */
[----:B-----5:R-:W-:-:S04]  /*03e0*/  FMUL R26, R19, UR4 ;  /* 0x00000004131a7c20 */ /* 0x020fc80008400000 */
[----:B------:R-:W-:Y:S01]  /*03f0*/  FMNMX3 R13, R14, R13, R18, !PT ;  /* 0x0000000d0e0d7276 */ /* 0x000fe20007800012 */
[----:B------:R-:W-:-:S03]  /*0400*/  FMUL R14, R17, UR4 ;  /* 0x00000004110e7c20 */ /* 0x000fc60008400000 */
[----:B------:R-:W-:Y:S01]  /*0410*/  FMNMX3 R13, R13, R26, R20, !PT ;  /* 0x0000001a0d0d7276 */ /* 0x000fe20007800014 */
[----:B------:R-:W-:Y:S01]  /*0420*/  FMUL R16, R16, UR4 ;  /* 0x0000000410107c20 */ /* 0x000fe20008400000 */
[----:B------:R-:W-:Y:S01]  /*0430*/  IADD3 R15, P2, PT, R6, 0x40, RZ ;  /* 0x00000040060f7810 */ /* 0x000fe20007f5e0ff */
[----:B0-----:R-:W-:-:S03]  /*0440*/  FMUL R6, R21, UR4 ;  /* 0x0000000415067c20 */ /* 0x001fc60008400000 */
[----:B------:R-:W-:Y:S01]  /*0450*/  FMNMX3 R13, R13, R14, R16, !PT ;  /* 0x0000000e0d0d7276 */ /* 0x000fe20007800010 */
[----:B------:R-:W-:Y:S01]  /*0460*/  FMUL R22, R22, UR4 ;  /* 0x0000000416167c20 */ /* 0x000fe20008400000 */
[----:B------:R-:W-:-:S04]  /*0470*/  IMAD.X R7, RZ, RZ, R7, P2 ;  /* 0x000000ffff077224 */ /* 0x000fc800010e0607 */
[----:B------:R-:W-:Y:S01]  /*0480*/  FMNMX3 R13, R13, R6, R22, !PT ;  /* 0x000000060d0d7276 */ /* 0x000fe20007800016 */
[----:B------:R-:W-:Y:S06]  /*0490*/  @P1 BRA `(.L_x_243) ;  /* 0xfffffffc00481947 */ /* 0x000fec000383ffff */
.L_x_242:
[----:B------:R-:W-:Y:S05]  /*04a0*/  @!P0 BRA `(.L_x_241) ;  /* 0x0000000000fc8947 */ /* 0x000fea0003800000 */
[----:B------:R-:W0:Y:S01]  /*04b0*/  LDCU UR4, c[0x0][0x394] ;  /* 0x00007280ff0477ac */ /* 0x000e220008000800 */
[----:B------:R-:W-:Y:S01]  /*04c0*/  ISETP.GE.U32.AND P0, PT, R24, 0x8, PT ;  /* 0x000000081800780c */ /* 0x000fe20003f06070 */
[----:B0-----:R-:W-:-:S04]  /*04d0*/  ULOP3.LUT UR5, UR4, 0x7, URZ, 0xc0, !UPT ;  /* 0x0000000704057892 */ /* 0x001fc8000f8ec0ff */
[----:B------:R-:W-:-:S08]  /*04e0*/  UISETP.NE.AND UP0, UPT, UR5, URZ, UPT ;  /* 0x000000ff0500728c */ /* 0x000fd0000bf05270 */
[----:B------:R-:W-:Y:S05]  /*04f0*/  @!P0 BRA `(.L_x_244) ;  /* 0x00000000005c8947 */ /* 0x000fea0003800000 */
[C---:B------:R-:W-:Y:S01]  /*0500*/  IMAD.WIDE.U32 R6, R11.reuse, 0x4, R4 ;  /* 0x000000040b067825 */ /* 0x040fe200078e0004 */
[----:B------:R-:W0:Y:S04]  /*0510*/  LDCU UR8, c[0x0][0x398] ;  /* 0x00007300ff0877ac */ /* 0x000e280008000800 */
[----:B--2---:R-:W0:Y:S04]  /*0520*/  LDG.E R12, desc[UR6][R6.64] ;  /* 0x00000006060c7981 */ /* 0x004e28000c1e1900 */
[----:B------:R-:W2:Y:S04]  /*0530*/  LDG.E R14, desc[UR6][R6.64+0x4] ;  /* 0x00000406060e7981 */ /* 0x000ea8000c1e1900 */
[----:B------:R-:W3:Y:S04]  /*0540*/  LDG.E R15, desc[UR6][R6.64+0x8] ;  /* 0x00000806060f7981 */ /* 0x000ee8000c1e1900 */
[----:B------:R-:W4:Y:S04]  /*0550*/  LDG.E R16, desc[UR6][R6.64+0xc] ;  /* 0x00000c0606107981 */ /* 0x000f28000c1e1900 */
[----:B------:R-:W5:Y:S04]  /*0560*/  LDG.E R17, desc[UR6][R6.64+0x10] ;  /* 0x0000100606117981 */ /* 0x000f68000c1e1900 */
[----:B------:R-:W5:Y:S04]  /*0570*/  LDG.E R18, desc[UR6][R6.64+0x14] ;  /* 0x0000140606127981 */ /* 0x000f68000c1e1900 */
[----:B------:R-:W5:Y:S04]  /*0580*/  LDG.E R19, desc[UR6][R6.64+0x18] ;  /* 0x0000180606137981 */ /* 0x000f68000c1e1900 */
[----:B------:R-:W5:Y:S01]  /*0590*/  LDG.E R20, desc[UR6][R6.64+0x1c] ;  /* 0x00001c0606147981 */ /* 0x000f62000c1e1900 */
[----:B------:R-:W-:-:S02]  /*05a0*/  VIADD R11, R11, 0x8 ;  /* 0x000000080b0b7836 */ /* 0x000fc40000000000 */
[----:B0-----:R-:W-:Y:S01]  /*05b0*/  FMUL R12, R12, UR8 ;  /* 0x000000080c0c7c20 */ /* 0x001fe20008400000 */
[----:B--2---:R-:W-:Y:S01]  /*05c0*/  FMUL R14, R14, UR8 ;  /* 0x000000080e0e7c20 */ /* 0x004fe20008400000 */
[----:B---3--:R-:W-:-:S04]  /*05d0*/  FMUL R15, R15, UR8 ;  /* 0x000000080f0f7c20 */ /* 0x008fc80008400000 */
[----:B------:R-:W-:Y:S01]  /*05e0*/  FMNMX3 R12, R13, R12, R14, !PT ;  /* 0x0000000c0d0c7276 */ /* 0x000fe2000780000e */
[----:B----4-:R-:W-:Y:S01]  /*05f0*/  FMUL R16, R16, UR8 ;  /* 0x0000000810107c20 */ /* 0x010fe20008400000 */
[----:B-----5:R-:W-:-:S04]  /*0600*/  FMUL R17, R17, UR8 ;  /* 0x0000000811117c20 */ /* 0x020fc80008400000 */
[----:B------:R-:W-:Y:S01]  /*0610*/  FMNMX3 R12, R12, R15, R16, !PT ;  /* 0x0000000f0c0c7276 */ /* 0x000fe20007800010 */
[----:B------:R-:W-:Y:S01]  /*0620*/  FMUL R18, R18, UR8 ;  /* 0x0000000812127c20 */ /* 0x000fe20008400000 */
[----:B------:R-:W-:-:S04]  /*0630*/  FMUL R19, R19, UR8 ;  /* 0x0000000813137c20 */ /* 0x000fc80008400000 */
[----:B------:R-:W-:Y:S01]  /*0640*/  FMNMX3 R12, R12, R17, R18, !PT ;  /* 0x000000110c0c7276 */ /* 0x000fe20007800012 */
[----:B------:R-:W-:-:S05]  /*0650*/  FMUL R20, R20, UR8 ;  /* 0x0000000814147c20 */ /* 0x000fca0008400000 */
[----:B------:R-:W-:-:S07]  /*0660*/  FMNMX3 R13, R12, R19, R20, !PT ;  /* 0x000000130c0d7276 */ /* 0x000fce0007800014 */
.L_x_244:
[----:B------:R-:W-:Y:S05]  /*0670*/  BRA.U !UP0, `(.L_x_241) ;  /* 0x0000000108887547 */ /* 0x000fea000b800000 */
[----:B------:R-:W-:Y:S02]  /*0680*/  UISETP.GE.U32.AND UP0, UPT, UR5, 0x4, UPT ;  /* 0x000000040500788c */ /* 0x000fe4000bf06070 */
[----:B------:R-:W-:-:S04]  /*0690*/  ULOP3.LUT UR4, UR4, 0x3, URZ, 0xc0, !UPT ;  /* 0x0000000304047892 */ /* 0x000fc8000f8ec0ff */
[----:B------:R-:W-:-:S03]  /*06a0*/  UISETP.NE.AND UP1, UPT, UR4, URZ, UPT ;  /* 0x000000ff0400728c */ /* 0x000fc6000bf25270 */
[----:B------:R-:W-:Y:S08]  /*06b0*/  BRA.U !UP0, `(.L_x_245) ;  /* 0x0000000108347547 */ /* 0x000ff0000b800000 */
[C---:B------:R-:W-:Y:S01]  /*06c0*/  IMAD.WIDE.U32 R6, R11.reuse, 0x4, R4 ;  /* 0x000000040b067825 */ /* 0x040fe200078e0004 */
[----:B------:R-:W0:Y:S04]  /*06d0*/  LDCU UR5, c[0x0][0x398] ;  /* 0x00007300ff0577ac */ /* 0x000e280008000800 */
[----:B--2---:R-:W0:Y:S04]  /*06e0*/  LDG.E R12, desc[UR6][R6.64] ;  /* 0x00000006060c7981 */ /* 0x004e28000c1e1900 */
[----:B------:R-:W2:Y:S04]  /*06f0*/  LDG.E R14, desc[UR6][R6.64+0x4] ;  /* 0x00000406060e7981 */ /* 0x000ea8000c1e1900 */
[----:B------:R-:W3:Y:S04]  /*0700*/  LDG.E R15, desc[UR6][R6.64+0x8] ;  /* 0x00000806060f7981 */ /* 0x000ee8000c1e1900 */
[----:B------:R-:W4:Y:S01]  /*0710*/  LDG.E R16, desc[UR6][R6.64+0xc] ;  /* 0x00000c0606107981 */ /* 0x000f22000c1e1900 */
[----:B------:R-:W-:Y:S01]  /*0720*/  IADD3 R11, PT, PT, R11, 0x4, RZ ;  /* 0x000000040b0b7810 */ /* 0x000fe20007ffe0ff */
[----:B0-----:R-:W-:Y:S01]  /*0730*/  FMUL R12, R12, UR5 ;  /* 0x000000050c0c7c20 */ /* 0x001fe20008400000 */
[----:B--2---:R-:W-:Y:S01]  /*0740*/  FMUL R14, R14, UR5 ;  /* 0x000000050e0e7c20 */ /* 0x004fe20008400000 */
[----:B---3--:R-:W-:-:S04]  /*0750*/  FMUL R15, R15, UR5 ;  /* 0x000000050f0f7c20 */ /* 0x008fc80008400000 */
[----:B------:R-:W-:Y:S01]  /*0760*/  FMNMX3 R12, R13, R12, R14, !PT ;  /* 0x0000000c0d0c7276 */ /* 0x000fe2000780000e */
[----:B----4-:R-:W-:-:S05]  /*0770*/  FMUL R16, R16, UR5 ;  /* 0x0000000510107c20 */ /* 0x010fca0008400000 */
[----:B------:R-:W-:-:S07]  /*0780*/  FMNMX3 R13, R12, R15, R16, !PT ;  /* 0x0000000f0c0d7276 */ /* 0x000fce0007800010 */
.L_x_245:
[----:B------:R-:W-:Y:S05]  /*0790*/  BRA.U !UP1, `(.L_x_241) ;  /* 0x0000000109407547 */ /* 0x000fea000b800000 */
[----:B------:R-:W0:Y:S01]  /*07a0*/  LDCU.64 UR8, c[0x0][0x388] ;  /* 0x00007100ff0877ac */ /* 0x000e220008000a00 */
[----:B------:R-:W-:Y:S01]  /*07b0*/  IMAD.WIDE.U32 R6, R11, 0x4, R2 ;  /* 0x000000040b067825 */ /* 0x000fe200078e0002 */
[----:B------:R-:W1:Y:S01]  /*07c0*/  LDCU UR5, c[0x0][0x398] ;  /* 0x00007300ff0577ac */ /* 0x000e620008000800 */
[----:B------:R-:W-:Y:S01]  /*07d0*/  UIADD3 UR4, UPT, UPT, -UR4, URZ, URZ ;  /* 0x000000ff04047290 */ /* 0x000fe2000fffe1ff */
[----:B0-----:R-:W-:-:S04]  /*07e0*/  IADD3 R11, P0, PT, R6, UR8, RZ ;  /* 0x00000008060b7c10 */ /* 0x001fc8000ff1e0ff */
[----:B-1----:R-:W-:-:S09]  /*07f0*/  IADD3.X R14, PT, PT, R7, UR9, RZ, P0, !PT ;  /* 0x00000009070e7c10 */ /* 0x002fd200087fe4ff */
.L_x_246:
[----:B------:R-:W-:Y:S02]  /*0800*/  IMAD.MOV.U32 R6, RZ, RZ, R11 ;  /* 0x000000ffff067224 */ /* 0x000fe400078e000b */
[----:B------:R-:W-:-:S05]  /*0810*/  IMAD.MOV.U32 R7, RZ, RZ, R14 ;  /* 0x000000ffff077224 */ /* 0x000fca00078e000e */
[----:B--2---:R-:W2:Y:S01]  /*0820*/  LDG.E R6, desc[UR6][R6.64] ;  /* 0x0000000606067981 */ /* 0x004ea2000c1e1900 */
[----:B------:R-:W-:Y:S01]  /*0830*/  UIADD3 UR4, UPT, UPT, UR4, 0x1, URZ ;  /* 0x0000000104047890 */ /* 0x000fe2000fffe0ff */
[----:B------:R-:W-:-:S03]  /*0840*/  IADD3 R11, P0, PT, R11, 0x4, RZ ;  /* 0x000000040b0b7810 */ /* 0x000fc60007f1e0ff */
[----:B------:R-:W-:Y:S01]  /*0850*/  UISETP.NE.AND UP0, UPT, UR4, URZ, UPT ;  /* 0x000000ff0400728c */ /* 0x000fe2000bf05270 */
[----:B------:R-:W-:Y:S01]  /*0860*/  IADD3.X R14, PT, PT, RZ, R14, RZ, P0, !PT ;  /* 0x0000000eff0e7210 */ /* 0x000fe200007fe4ff */
[----:B--2---:R-:W-:-:S05]  /*0870*/  FMUL R12, R6, UR5 ;  /* 0x00000005060c7c20 */ /* 0x004fca0008400000 */
[----:B------:R-:W-:Y:S02]  /*0880*/  FMNMX R13, R12, R13, !PT ;  /* 0x0000000d0c0d7209 */ /* 0x000fe40007800000 */
[----:B------:R-:W-:Y:S05]  /*0890*/  BRA.U UP0, `(.L_x_246) ;  /* 0xfffffffd00d87547 */ /* 0x000fea000b83ffff */
.L_x_241:
[----:B------:R-:W-:Y:S01]  /*08a0*/  ISETP.NE.AND P0, PT, R23, RZ, PT ;  /* 0x000000ff1700720c */ /* 0x000fe20003f05270 */
[----:B------:R-:W-:Y:S01]  /*08b0*/  BSSY.RECONVERGENT B0, `(.L_x_247) ;  /* 0x0000018000007945 */ /* 0x000fe20003800200 */
[----:B------:R-:W-:-:S11]  /*08c0*/  ISETP.NE.AND P1, PT, R8, RZ, PT ;  /* 0x000000ff0800720c */ /* 0x000fd60003f25270 */
[----:B------:R-:W0:Y:S01]  /*08d0*/  @!P0 S2R R7, SR_CgaCtaId ;  /* 0x0000000000078919 */ /* 0x000e220000008800 */
[----:B------:R-:W-:-:S04]  /*08e0*/  @!P0 MOV R6, 0x400 ;  /* 0x0000040000068802 */ /* 0x000fc80000000f00 */
[----:B0-----:R-:W-:-:S05]  /*08f0*/  @!P0 LEA R7, R7, R6, 0x18 ;  /* 0x0000000607078211 */ /* 0x001fca00078ec0ff */
[----:B------:R-:W-:-:S05]  /*0900*/  @!P0 IMAD R6, R0, 0x4, R7 ;  /* 0x0000000400068824 */ /* 0x000fca00078e0207 */
[----:B------:R0:W-:Y:S01]  /*0910*/  @!P0 STS [R6], R13 ;  /* 0x0000000d06008388 */ /* 0x0001e20000000800 */
[----:B------:R-:W-:Y:S06]  /*0920*/  BAR.SYNC.DEFER_BLOCKING 0x0 ;  /* 0x0000000000007b1d */ /* 0x000fec0000010000 */
[----:B------:R-:W-:Y:S05]  /*0930*/  @P1 BRA `(.L_x_248) ;  /* 0x00000000003c1947 */ /* 0x000fea0003800000 */
[----:B------:R-:W1:Y:S01]  /*0940*/  S2R R7, SR_CgaCtaId ;  /* 0x0000000000077919 */ /* 0x000e620000008800 */
[----:B0-----:R-:W-:Y:S02]  /*0950*/  MOV R6, 0x400 ;  /* 0x0000040000067802 */ /* 0x001fe40000000f00 */
[----:B--2---:R-:W-:Y:S02]  /*0960*/  ISETP.GE.U32.AND P1, PT, R9, 0x40, PT ;  /* 0x000000400900780c */ /* 0x004fe40003f26070 */
[----:B-1----:R-:W-:-:S05]  /*0970*/  LEA R11, R7, R6, 0x18 ;  /* 0x00000006070b7211 */ /* 0x002fca00078ec0ff */
[----:B------:R0:W1:Y:S06]  /*0980*/  LDS R6, [R11] ;  /* 0x000000000b067984 */ /* 0x00006c0000000800 */
[----:B------:R-:W-:Y:S05]  /*0990*/  @!P1 BRA `(.L_x_249) ;  /* 0x0000000000209947 */ /* 0x000fea0003800000 */
[----:B------:R-:W-:Y:S01]  /*09a0*/  VIADD R12, R11, 0x4 ;  /* 0x000000040b0c7836 */ /* 0x000fe20000000000 */
[----:B------:R-:W-:-:S06]  /*09b0*/  UMOV UR4, URZ ;  /* 0x000000ff00047c82 */ /* 0x000fcc0008000000 */
.L_x_250:
[----:B------:R2:W1:Y:S01]  /*09c0*/  LDS R7, [R12] ;  /* 0x000000000c077984 */ /* 0x0004620000000800 */
[----:B------:R-:W-:-:S04]  /*09d0*/  UIADD3 UR4, UPT, UPT, UR4, 0x1, URZ ;  /* 0x0000000104047890 */ /* 0x000fc8000fffe0ff */
[----:B------:R-:W-:Y:S01]  /*09e0*/  UISETP.NE.AND UP0, UPT, UR4, 0x1, UPT ;  /* 0x000000010400788c */ /* 0x000fe2000bf05270 */
[----:B--2---:R-:W-:Y:S02]  /*09f0*/  LEA R12, R9, R12, 0x2 ;  /* 0x0000000c090c7211 */ /* 0x004fe400078e10ff */
[----:B-1----:R-:W-:-:S06]  /*0a00*/  FMNMX R6, R7, R6, !PT ;  /* 0x0000000607067209 */ /* 0x002fcc0007800000 */
[----:B------:R-:W-:Y:S05]  /*0a10*/  BRA.U UP0, `(.L_x_250) ;  /* 0xfffffffd00e87547 */ /* 0x000fea000b83ffff */
.L_x_249:
[----:B-1----:R1:W-:Y:S02]  /*0a20*/  STS [R11], R6 ;  /* 0x000000060b007388 */ /* 0x0023e40000000800 */
.L_x_248:
[----:B--2---:R-:W-:Y:S05]  /*0a30*/  BSYNC.RECONVERGENT B0 ;  /* 0x0000000000007941 */ /* 0x004fea0003800200 */
.L_x_247:
[----:B------:R-:W2:Y:S01]  /*0a40*/  LDCU UR8, c[0x0][0x394] ;  /* 0x00007280ff0877ac */ /* 0x000ea20008000800 */
[----:B------:R-:W-:Y:S01]  /*0a50*/  BSSY.RECONVERGENT B0, `(.L_x_251) ;  /* 0x000001e000007945 */ /* 0x000fe20003800200 */
[----:B------:R-:W3:Y:S01]  /*0a60*/  LDCU UR9, c[0x0][0x398] ;  /* 0x00007300ff0977ac */ /* 0x000ee20008000800 */
[----:B------:R-:W-:Y:S01]  /*0a70*/  BAR.SYNC.DEFER_BLOCKING 0x0 ;  /* 0x0000000000007b1d */ /* 0x000fe20000010000 */
[----:B--2---:R-:W-:-:S13]  /*0a80*/  ISETP.GE.AND P1, PT, R8, UR8, PT ;  /* 0x0000000808007c0c */ /* 0x004fda000bf26270 */
[----:B---3--:R-:W-:Y:S05]  /*0a90*/  @P1 BRA `(.L_x_252) ;  /* 0x0000000000641947 */ /* 0x008fea0003800000 */
[----:B------:R-:W2:Y:S01]  /*0aa0*/  S2UR UR5, SR_CgaCtaId ;  /* 0x00000000000579c3 */ /* 0x000ea20000008800 */
[----:B------:R-:W-:Y:S01]  /*0ab0*/  UMOV UR4, 0x400 ;  /* 0x0000040000047882 */ /* 0x000fe20000000000 */
[----:B------:R-:W-:-:S06]  /*0ac0*/  IMAD.MOV.U32 R15, RZ, RZ, R8 ;  /* 0x000000ffff0f7224 */ /* 0x000fcc00078e0008 */
[----:B01----:R-:W0:Y:S01]  /*0ad0*/  LDC.64 R6, c[0x0][0x380] ;  /* 0x0000e000ff067b82 */ /* 0x003e220000000a00 */
[----:B--2---:R-:W-:-:S09]  /*0ae0*/  ULEA UR4, UR5, UR4, 0x18 ;  /* 0x0000000405047291 */ /* 0x004fd2000f8ec0ff */
[----:B------:R-:W1:Y:S03]  /*0af0*/  LDS R11, [UR4] ;  /* 0x00000004ff0b7984 */ /* 0x000e660008000800 */
.L_x_253:
[----:B--2---:R-:W-:-:S06]  /*0b00*/  IMAD.WIDE R12, R15, 0x4, R4 ;  /* 0x000000040f0c7825 */ /* 0x004fcc00078e0204 */
[----:B------:R-:W1:Y:S01]  /*0b10*/  LDG.E R12, desc[UR6][R12.64] ;  /* 0x000000060c0c7981 */ /* 0x000e62000c1e1900 */
[----:B------:R-:W-:Y:S02]  /*0b20*/  HFMA2 R19, -RZ, RZ, 3.7421875, 0 ;  /* 0x437c0000ff137431 */ /* 0x000fe400000001ff */
[----:B------:R-:W-:Y:S02]  /*0b30*/  IMAD.MOV.U32 R17, RZ, RZ, 0x3bbb989d ;  /* 0x3bbb989dff117424 */ /* 0x000fe400078e00ff */
[----:B-1----:R-:W-:-:S04]  /*0b40*/  FFMA R14, R12, UR9, -R11 ;  /* 0x000000090c0e7c23 */ /* 0x002fc8000800080b */
[----:B------:R-:W-:-:S04]  /*0b50*/  FFMA.SAT R16, R14, R17, 0.5 ;  /* 0x3f0000000e107423 */ /* 0x000fc80000002011 */
[----:B------:R-:W-:Y:S01]  /*0b60*/  FFMA.RM R16, R16, R19, 12582913 ;  /* 0x4b40000110107423 */ /* 0x000fe20000004013 */
[--C-:B------:R-:W-:Y:S02]  /*0b70*/  IMAD.IADD R19, R10, 0x1, R15.reuse ;  /* 0x000000010a137824 */ /* 0x100fe400078e020f */
[----:B------:R-:W-:Y:S02]  /*0b80*/  IMAD.IADD R15, R9, 0x1, R15 ;  /* 0x00000001090f7824 */ /* 0x000fe400078e020f */
[C---:B------:R-:W-:Y:S01]  /*0b90*/  FADD R17, R16.reuse, -12583039 ;  /* 0xcb40007f10117421 */ /* 0x040fe20000000000 */
[----:B------:R-:W-:Y:S01]  /*0ba0*/  SHF.L.U32 R16, R16, 0x17, RZ ;  /* 0x0000001710107819 */ /* 0x000fe200000006ff */
[----:B0-----:R-:W-:-:S04]  /*0bb0*/  IMAD.WIDE R12, R19, 0x4, R6 ;  /* 0x00000004130c7825 */ /* 0x001fc800078e0206 */
[----:B------:R-:W-:Y:S01]  /*0bc0*/  FFMA R17, R14, 1.4426950216293334961, -R17 ;  /* 0x3fb8aa3b0e117823 */ /* 0x000fe20000000811 */
[----:B------:R-:W-:-:S03]  /*0bd0*/  ISETP.GE.AND P1, PT, R15, UR8, PT ;  /* 0x000000080f007c0c */ /* 0x000fc6000bf26270 */
[----:B------:R-:W-:-:S06]  /*0be0*/  FFMA R17, R14, 1.925963033500011079e-08, R17 ;  /* 0x32a570600e117823 */ /* 0x000fcc0000000011 */
[----:B------:R-:W0:Y:S02]  /*0bf0*/  MUFU.EX2 R17, R17 ;  /* 0x0000001100117308 */ /* 0x000e240000000800 */
[----:B0-----:R-:W-:-:S05]  /*0c00*/  FMUL R19, R16, R17 ;  /* 0x0000001110137220 */ /* 0x001fca0000400000 */
[----:B------:R2:W-:Y:S01]  /*0c10*/  STG.E desc[UR6][R12.64], R19 ;  /* 0x000000130c007986 */ /* 0x0005e2000c101906 */
[----:B------:R-:W-:Y:S05]  /*0c20*/  @!P1 BRA `(.L_x_253) ;  /* 0xfffffffc00b49947 */ /* 0x000fea000383ffff */
.L_x_252:
[----:B------:R-:W-:Y:S05]  /*0c30*/  BSYNC.RECONVERGENT B0 ;  /* 0x0000000000007941 */ /* 0x000fea0003800200 */
.L_x_251:
[----:B------:R-:W3:Y:S01]  /*0c40*/  LDCU.64 UR4, c[0x0][0x380] ;  /* 0x00007000ff0477ac */ /* 0x000ee20008000a00 */
[----:B------:R-:W-:Y:S01]  /*0c50*/  ISETP.GE.AND P2, PT, R8, UR8, PT ;  /* 0x0000000808007c0c */ /* 0x000fe2000bf46270 */
[----:B------:R-:W-:Y:S01]  /*0c60*/  BSSY.RECONVERGENT B0, `(.L_x_254) ;  /* 0x000000e000007945 */ /* 0x000fe20003800200 */
[----:B01----:R-:W-:Y:S02]  /*0c70*/  MOV R6, RZ ;  /* 0x000000ff00067202 */ /* 0x003fe40000000f00 */
[----:B---3--:R-:W-:Y:S01]  /*0c80*/  IADD3 R4, P1, PT, R2, UR4, RZ ;  /* 0x0000000402047c10 */ /* 0x008fe2000ff3e0ff */
[----:B------:R-:W0:Y:S03]  /*0c90*/  LDCU UR4, c[0x0][0x398] ;  /* 0x00007300ff0477ac */ /* 0x000e260008000800 */
[----:B------:R-:W-:-:S05]  /*0ca0*/  IADD3.X R5, PT, PT, R3, UR5, RZ, P1, !PT ;  /* 0x0000000503057c10 */ /* 0x000fca0008ffe4ff */
[----:B------:R-:W-:Y:S05]  /*0cb0*/  @P2 BRA `(.L_x_255) ;  /* 0x0000000000202947 */ /* 0x000fea0003800000 */
[----:B------:R-:W-:Y:S01]  /*0cc0*/  IMAD.MOV.U32 R6, RZ, RZ, RZ ;  /* 0x000000ffff067224 */ /* 0x000fe200078e00ff */
[----:B------:R-:W-:-:S07]  /*0cd0*/  MOV R7, R8 ;  /* 0x0000000800077202 */ /* 0x000fce0000000f00 */
.L_x_256:
[----:B------:R-:W-:-:S06]  /*0ce0*/  IMAD.WIDE R2, R7, 0x4, R4 ;  /* 0x0000000407027825 */ /* 0x000fcc00078e0204 */
[----:B------:R-:W0:Y:S01]  /*0cf0*/  LDG.E R3, desc[UR6][R2.64] ;  /* 0x0000000602037981 */ /* 0x000e22000c1e1900 */
[----:B------:R-:W-:-:S05]  /*0d00*/  IMAD.IADD R7, R9, 0x1, R7 ;  /* 0x0000000109077824 */ /* 0x000fca00078e0207 */
[----:B------:R-:W-:Y:S01]  /*0d10*/  ISETP.GE.AND P1, PT, R7, UR8, PT ;  /* 0x0000000807007c0c */ /* 0x000fe2000bf26270 */
[----:B0-----:R-:W-:-:S12]  /*0d20*/  FFMA R6, R3, UR4, R6 ;  /* 0x0000000403067c23 */ /* 0x001fd80008000006 */
[----:B------:R-:W-:Y:S05]  /*0d30*/  @!P1 BRA `(.L_x_256) ;  /* 0xfffffffc00e89947 */ /* 0x000fea000383ffff */
.L_x_255:
[----:B0-----:R-:W-:Y:S05]  /*0d40*/  BSYNC.RECONVERGENT B0 ;  /* 0x0000000000007941 */ /* 0x001fea0003800200 */
.L_x_254:
[----:B------:R-:W0:Y:S01]  /*0d50*/  SHFL.DOWN PT, R3, R6, 0x10, 0x1f ;  /* 0x0a001f0006037f89 */ /* 0x000e2200000e0000 */
[----:B------:R-:W1:Y:S01]  /*0d60*/  S2UR UR5, SR_CgaCtaId ;  /* 0x00000000000579c3 */ /* 0x000e620000008800 */
[----:B--2---:R-:W-:Y:S01]  /*0d70*/  SHF.R.U32.HI R13, RZ, 0x5, R9 ;  /* 0x00000005ff0d7819 */ /* 0x004fe20000011609 */
[----:B------:R-:W-:Y:S01]  /*0d80*/  UMOV UR4, 0x400 ;  /* 0x0000040000047882 */ /* 0x000fe20000000000 */
[----:B------:R-:W-:Y:S01]  /*0d90*/  BSSY.RECONVERGENT B0, `(.L_x_257) ;  /* 0x0000077000007945 */ /* 0x000fe20003800200 */
[----:B0-----:R-:W-:Y:S01]  /*0da0*/  FADD R3, R3, R6 ;  /* 0x0000000603037221 */ /* 0x001fe20000000000 */
[----:B-1----:R-:W-:-:S04]  /*0db0*/  ULEA UR4, UR5, UR4, 0x18 ;  /* 0x0000000405047291 */ /* 0x002fc8000f8ec0ff */
[----:B------:R-:W0:Y:S02]  /*0dc0*/  SHFL.DOWN PT, R2, R3, 0x8, 0x1f ;  /* 0x09001f0003027f89 */ /* 0x000e2400000e0000 */
[----:B0-----:R-:W-:-:S05]  /*0dd0*/  FADD R7, R3, R2 ;  /* 0x0000000203077221 */ /* 0x001fca0000000000 */
[----:B------:R-:W0:Y:S02]  /*0de0*/  SHFL.DOWN PT, R2, R7, 0x4, 0x1f ;  /* 0x08801f0007027f89 */ /* 0x000e2400000e0000 */
[----:B0-----:R-:W-:Y:S01]  /*0df0*/  FADD R10, R7, R2 ;  /* 0x00000002070a7221 */ /* 0x001fe20000000000 */
[----:B------:R-:W-:-:S04]  /*0e00*/  SHF.L.U32 R2, R13, 0x2, RZ ;  /* 0x000000020d027819 */ /* 0x000fc800000006ff */
[----:B------:R-:W0:Y:S01]  /*0e10*/  SHFL.DOWN PT, R11, R10, 0x2, 0x1f ;  /* 0x08401f000a0b7f89 */ /* 0x000e2200000e0000 */
[----:B------:R-:W-:-:S05]  /*0e20*/  VIADD R3, R2, UR4 ;  /* 0x0000000402037c36 */ /* 0x000fca0008000000 */
[----:B------:R-:W-:Y:S01]  /*0e30*/  @!P0 LEA R0, R0, R3, 0x2 ;  /* 0x0000000300008211 */ /* 0x000fe200078e10ff */
[----:B0-----:R-:W-:-:S05]  /*0e40*/  FADD R11, R10, R11 ;  /* 0x0000000b0a0b7221 */ /* 0x001fca0000000000 */
[----:B------:R-:W0:Y:S02]  /*0e50*/  SHFL.DOWN PT, R12, R11, 0x1, 0x1f ;  /* 0x08201f000b0c7f89 */ /* 0x000e2400000e0000 */
[----:B0-----:R-:W-:-:S05]  /*0e60*/  FADD R7, R11, R12 ;  /* 0x0000000c0b077221 */ /* 0x001fca0000000000 */
[----:B------:R0:W-:Y:S01]  /*0e70*/  @!P0 STS [R0], R7 ;  /* 0x0000000700008388 */ /* 0x0001e20000000800 */
[----:B------:R-:W-:Y:S01]  /*0e80*/  BAR.SYNC.DEFER_BLOCKING 0x0 ;  /* 0x0000000000007b1d */ /* 0x000fe20000010000 */
[----:B------:R-:W-:-:S13]  /*0e90*/  ISETP.NE.AND P0, PT, R8, RZ, PT ;  /* 0x000000ff0800720c */ /* 0x000fda0003f05270 */
[----:B0-----:R-:W-:Y:S05]  /*0ea0*/  @P0 BRA `(.L_x_258) ;  /* 0x0000000400940947 */ /* 0x001fea0003800000 */
[----:B------:R0:W1:Y:S01]  /*0eb0*/  LDS R17, [R2+UR4] ;  /* 0x0000000402117984 */ /* 0x0000620008000800 */
[----:B------:R-:W-:-:S13]  /*0ec0*/  ISETP.GE.U32.AND P0, PT, R9, 0x40, PT ;  /* 0x000000400900780c */ /* 0x000fda0003f06070 */
[----:B0-----:R-:W-:Y:S05]  /*0ed0*/  @!P0 BRA `(.L_x_259) ;  /* 0x0000000400848947 */ /* 0x001fea0003800000 */
[----:B------:R-:W-:Y:S02]  /*0ee0*/  VIADD R0, R13, 0xfffffffe ;  /* 0xfffffffe0d007836 */ /* 0x000fe40000000000 */
[----:B------:R-:W-:-:S03]  /*0ef0*/  IMAD.MOV.U32 R6, RZ, RZ, 0x1 ;  /* 0x00000001ff067424 */ /* 0x000fc600078e00ff */
[----:B------:R-:W-:Y:S02]  /*0f00*/  ISETP.GE.U32.AND P0, PT, R0, 0xf, PT ;  /* 0x0000000f0000780c */ /* 0x000fe40003f06070 */
[----:B------:R-:W-:-:S04]  /*0f10*/  IADD3 R0, PT, PT, R13, -0x1, RZ ;  /* 0xffffffff0d007810 */ /* 0x000fc80007ffe0ff */
[----:B------:R-:W-:-:S07]  /*0f20*/  LOP3.LUT R21, R0, 0xf, RZ, 0xc0, !PT ;  /* 0x0000000f00157812 */ /* 0x000fce00078ec0ff */
[----:B------:R-:W-:Y:S05]  /*0f30*/  @!P0 BRA `(.L_x_260) ;  /* 0x0000000000a88947 */ /* 0x000fea0003800000 */
[----:B------:R-:W-:Y:S01]  /*0f40*/  LOP3.LUT R11, R0, 0xfffffff0, RZ, 0xc0, !PT ;  /* 0xfffffff0000b7812 */ /* 0x000fe200078ec0ff */
[----:B------:R-:W-:Y:S01]  /*0f50*/  IMAD.MOV.U32 R7, RZ, RZ, RZ ;  /* 0x000000ffff077224 */ /* 0x000fe200078e00ff */
[----:B------:R-:W-:Y:S02]  /*0f60*/  IADD3 R6, PT, PT, R3, 0x20, RZ ;  /* 0x0000002003067810 */ /* 0x000fe40007ffe0ff */
[----:B------:R-:W-:-:S07]  /*0f70*/  IADD3 R11, PT, PT, -R11, RZ, RZ ;  /* 0x000000ff0b0b7210 */ /* 0x000fce0007ffe1ff */
.L_x_261:
[----:B------:R-:W1:Y:S01]  /*0f80*/  LDS R18, [R6+-0x1c] ;  /* 0xffffe40006127984 */ /* 0x000e620000000800 */
[----:B------:R-:W-:Y:S01]  /*0f90*/  VIADD R11, R11, 0x10 ;  /* 0x000000100b0b7836 */ /* 0x000fe20000000000 */
[----:B------:R-:W-:Y:S02]  /*0fa0*/  IADD3 R7, PT, PT, R7, 0x10, RZ ;  /* 0x0000001007077810 */ /* 0x000fe40007ffe0ff */
[----:B------:R-:W0:Y:S02]  /*0fb0*/  LDS R19, [R6+-0x18] ;  /* 0xffffe80006137984 */ /* 0x000e240000000800 */
[----:B------:R-:W-:Y:S02]  /*0fc0*/  ISETP.NE.AND P0, PT, R11, RZ, PT ;  /* 0x000000ff0b00720c */ /* 0x000fe40003f05270 */
[----:B------:R-:W2:Y:S04]  /*0fd0*/  LDS R20, [R6+-0x14] ;  /* 0xffffec0006147984 */ /* 0x000ea80000000800 */
[----:B------:R-:W3:Y:S04]  /*0fe0*/  LDS R23, [R6+-0x10] ;  /* 0xfffff00006177984 */ /* 0x000ee80000000800 */
[----:B------:R-:W4:Y:S04]  /*0ff0*/  LDS R16, [R6+-0xc] ;  /* 0xfffff40006107984 */ /* 0x000f280000000800 */
[----:B------:R-:W5:Y:S04]  /*1000*/  LDS R15, [R6+-0x8] ;  /* 0xfffff800060f7984 */ /* 0x000f680000000800 */
[----:B------:R-:W5:Y:S04]  /*1010*/  LDS R10, [R6+-0x4] ;  /* 0xfffffc00060a7984 */ /* 0x000f680000000800 */
[----:B------:R-:W5:Y:S04]  /*1020*/  LDS R14, [R6] ;  /* 0x00000000060e7984 */ /* 0x000f680000000800 */
[----:B------:R-:W5:Y:S04]  /*1030*/  LDS R13, [R6+0x4] ;  /* 0x00000400060d7984 */ /* 0x000f680000000800 */
[----:B------:R-:W5:Y:S01]  /*1040*/  LDS R12, [R6+0x8] ;  /* 0x00000800060c7984 */ /* 0x000f620000000800 */
[----:B-1----:R-:W-:-:S03]  /*1050*/  FADD R18, R18, R17 ;  /* 0x0000001112127221 */ /* 0x002fc60000000000 */
[----:B------:R-:W1:Y:S01]  /*1060*/  LDS R17, [R6+0xc] ;  /* 0x00000c0006117984 */ /* 0x000e620000000800 */
[----:B0-----:R-:W-:-:S03]  /*1070*/  FADD R19, R18, R19 ;  /* 0x0000001312137221 */ /* 0x001fc60000000000 */
[----:B------:R-:W0:Y:S01]  /*1080*/  LDS R18, [R6+0x10] ;  /* 0x0000100006127984 */ /* 0x000e220000000800 */
[----:B--2---:R-:W-:-:S03]  /*1090*/  FADD R20, R19, R20 ;  /* 0x0000001413147221 */ /* 0x004fc60000000000 */
[----:B------:R-:W2:Y:S01]  /*10a0*/  LDS R19, [R6+0x14] ;  /* 0x0000140006137984 */ /* 0x000ea20000000800 */
[----:B---3--:R-:W-:-:S03]  /*10b0*/  FADD R23, R20, R23 ;  /* 0x0000001714177221 */ /* 0x008fc60000000000 */
[----:B------:R-:W3:Y:S01]  /*10c0*/  LDS R20, [R6+0x18] ;  /* 0x0000180006147984 */ /* 0x000ee20000000800 */
[----:B----4-:R-:W-:-:S03]  /*10d0*/  FADD R22, R23, R16 ;  /* 0x0000001017167221 */ /* 0x010fc60000000000 */
[----:B------:R-:W4:Y:S01]  /*10e0*/  LDS R16, [R6+0x1c] ;  /* 0x00001c0006107984 */ /* 0x000f220000000800 */
[----:B-----5:R-:W-:-:S03]  /*10f0*/  FADD R23, R22, R15 ;  /* 0x0000000f16177221 */ /* 0x020fc60000000000 */
[----:B------:R5:W4:Y:S01]  /*1100*/  LDS R15, [R6+0x20] ;  /* 0x00002000060f7984 */ /* 0x000b220000000800 */
[----:B------:R-:W-:-:S04]  /*1110*/  FADD R23, R23, R10 ;  /* 0x0000000a17177221 */ /* 0x000fc80000000000 */
[----:B------:R-:W-:Y:S01]  /*1120*/  FADD R14, R23, R14 ;  /* 0x0000000e170e7221 */ /* 0x000fe20000000000 */
[----:B-----5:R-:W-:-:S03]  /*1130*/  VIADD R6, R6, 0x40 ;  /* 0x0000004006067836 */ /* 0x020fc60000000000 */
[----:B------:R-:W-:-:S04]  /*1140*/  FADD R13, R14, R13 ;  /* 0x0000000d0e0d7221 */ /* 0x000fc80000000000 */
[----:B------:R-:W-:-:S04]  /*1150*/  FADD R12, R13, R12 ;  /* 0x0000000c0d0c7221 */ /* 0x000fc80000000000 */
[----:B-1----:R-:W-:-:S04]  /*1160*/  FADD R17, R12, R17 ;  /* 0x000000110c117221 */ /* 0x002fc80000000000 */
[----:B0-----:R-:W-:-:S04]  /*1170*/  FADD R18, R17, R18 ;  /* 0x0000001211127221 */ /* 0x001fc80000000000 */
[----:B--2---:R-:W-:-:S04]  /*1180*/  FADD R19, R18, R19 ;  /* 0x0000001312137221 */ /* 0x004fc80000000000 */
[----:B---3--:R-:W-:-:S04]  /*1190*/  FADD R19, R19, R20 ;  /* 0x0000001413137221 */ /* 0x008fc80000000000 */
[----:B----4-:R-:W-:-:S04]  /*11a0*/  FADD R16, R19, R16 ;  /* 0x0000001013107221 */ /* 0x010fc80000000000 */
[----:B------:R-:W-:Y:S01]  /*11b0*/  FADD R17, R16, R15 ;  /* 0x0000000f10117221 */ /* 0x000fe20000000000 */
[----:B------:R-:W-:Y:S06]  /*11c0*/  @P0 BRA `(.L_x_261) ;  /* 0xfffffffc006c0947 */ /* 0x000fec000383ffff */
[----:B------:R-:W-:-:S07]  /*11d0*/  IADD3 R6, PT, PT, R7, 0x1, RZ ;  /* 0x0000000107067810 */ /* 0x000fce0007ffe0ff */
.L_x_260:
[----:B------:R-:W-:-:S13]  /*11e0*/  ISETP.NE.AND P0, PT, R21, RZ, PT ;  /* 0x000000ff1500720c */ /* 0x000fda0003f05270 */
[----:B------:R-:W-:Y:S05]  /*11f0*/  @!P0 BRA `(.L_x_259) ;  /* 0x0000000000bc8947 */ /* 0x000fea0003800000 */
[----:B------:R-:W-:Y:S02]  /*1200*/  ISETP.GE.U32.AND P0, PT, R21, 0x8, PT ;  /* 0x000000081500780c */ /* 0x000fe40003f06070 */
[----:B------:R-:W-:-:S04]  /*1210*/  LOP3.LUT R12, R0, 0x7, RZ, 0xc0, !PT ;  /* 0x00000007000c7812 */ /* 0x000fc800078ec0ff */
[----:B------:R-:W-:-:S07]  /*1220*/  ISETP.NE.AND P1, PT, R12, RZ, PT ;  /* 0x000000ff0c00720c */ /* 0x000fce0003f25270 */
[----:B------:R-:W-:Y:S06]  /*1230*/  @!P0 BRA `(.L_x_262) ;  /* 0x0000000000488947 */ /* 0x000fec0003800000 */
[C---:B------:R-:W-:Y:S01]  /*1240*/  IMAD R7, R6.reuse, 0x4, R3 ;  /* 0x0000000406077824 */ /* 0x040fe200078e0203 */
[----:B------:R-:W-:-:S04]  /*1250*/  IADD3 R6, PT, PT, R6, 0x8, RZ ;  /* 0x0000000806067810 */ /* 0x000fc80007ffe0ff */
[----:B------:R-:W1:Y:S04]  /*1260*/  LDS R10, [R7] ;  /* 0x00000000070a7984 */ /* 0x000e680000000800 */
[----:B------:R-:W0:Y:S04]  /*1270*/  LDS R11, [R7+0x4] ;  /* 0x00000400070b7984 */ /* 0x000e280000000800 */
[----:B------:R-:W2:Y:S04]  /*1280*/  LDS R13, [R7+0x8] ;  /* 0x00000800070d7984 */ /* 0x000ea80000000800 */
[----:B------:R-:W3:Y:S04]  /*1290*/  LDS R15, [R7+0xc] ;  /* 0x00000c00070f7984 */ /* 0x000ee80000000800 */
[----:B------:R-:W4:Y:S04]  /*12a0*/  LDS R19, [R7+0x10] ;  /* 0x0000100007137984 */ /* 0x000f280000000800 */
[----:B------:R-:W5:Y:S04]  /*12b0*/  LDS R21, [R7+0x14] ;  /* 0x0000140007157984 */ /* 0x000f680000000800 */
[----:B------:R-:W5:Y:S04]  /*12c0*/  LDS R23, [R7+0x18] ;  /* 0x0000180007177984 */ /* 0x000f680000000800 */
[----:B------:R-:W5:Y:S01]  /*12d0*/  LDS R25, [R7+0x1c] ;  /* 0x00001c0007197984 */ /* 0x000f620000000800 */
[----:B-1----:R-:W-:-:S04]  /*12e0*/  FADD R10, R17, R10 ;  /* 0x0000000a110a7221 */ /* 0x002fc80000000000 */
[----:B0-----:R-:W-:-:S04]  /*12f0*/  FADD R10, R10, R11 ;  /* 0x0000000b0a0a7221 */ /* 0x001fc80000000000 */
[----:B--2---:R-:W-:-:S04]  /*1300*/  FADD R10, R10, R13 ;  /* 0x0000000d0a0a7221 */ /* 0x004fc80000000000 */
[----:B---3--:R-:W-:-:S04]  /*1310*/  FADD R10, R10, R15 ;  /* 0x0000000f0a0a7221 */ /* 0x008fc80000000000 */
[----:B----4-:R-:W-:-:S04]  /*1320*/  FADD R10, R10, R19 ;  /* 0x000000130a0a7221 */ /* 0x010fc80000000000 */
[----:B-----5:R-:W-:-:S04]  /*1330*/  FADD R10, R10, R21 ;  /* 0x000000150a0a7221 */ /* 0x020fc80000000000 */
[----:B------:R-:W-:-:S04]  /*1340*/  FADD R10, R10, R23 ;  /* 0x000000170a0a7221 */ /* 0x000fc80000000000 */
[----:B------:R-:W-:-:S07]  /*1350*/  FADD R17, R10, R25 ;  /* 0x000000190a117221 */ /* 0x000fce0000000000 */
.L_x_262:
        /* <DEDUP_REMOVED lines=10> */
[----:B------:R-:W3:Y:S01]  /*1400*/  LDS R14, [R3+0xc] ;  /* 0x00000c00030e7984 */ /* 0x000ee20000000800 */
[----:B-1----:R-:W-:-:S04]  /*1410*/  FADD R10, R17, R10 ;  /* 0x0000000a110a7221 */ /* 0x002fc80000000000 */
[----:B0-----:R-:W-:-:S04]  /*1420*/  FADD R7, R10, R7 ;  /* 0x000000070a077221 */ /* 0x001fc80000000000 */
[----:B--2---:R-:W-:-:S04]  /*1430*/  FADD R7, R7, R12 ;  /* 0x0000000c07077221 */ /* 0x004fc80000000000 */
[----:B---3--:R-:W-:-:S07]  /*1440*/  FADD R17, R7, R14 ;  /* 0x0000000e07117221 */ /* 0x008fce0000000000 */
.L_x_263:
[----:B------:R-:W-:Y:S05]  /*1450*/  @!P1 BRA `(.L_x_259) ;  /* 0x0000000000249947 */ /* 0x000fea0003800000 */
[----:B------:R-:W-:Y:S01]  /*1460*/  IMAD R6, R6, 0x4, R2 ;  /* 0x0000000406067824 */ /* 0x000fe200078e0202 */
[----:B------:R-:W-:-:S03]  /*1470*/  IADD3 R0, PT, PT, -R0, RZ, RZ ;  /* 0x000000ff00007210 */ /* 0x000fc60007ffe1ff */
[----:B------:R-:W-:-:S07]  /*1480*/  VIADD R6, R6, UR4 ;  /* 0x0000000406067c36 */ /* 0x000fce0008000000 */
.L_x_264:
[----:B------:R0:W1:Y:S01]  /*1490*/  LDS R10, [R6] ;  /* 0x00000000060a7984 */ /* 0x0000620000000800 */
[----:B------:R-:W-:-:S04]  /*14a0*/  IADD3 R0, PT, PT, R0, 0x1, RZ ;  /* 0x0000000100007810 */ /* 0x000fc80007ffe0ff */
[----:B------:R-:W-:Y:S01]  /*14b0*/  ISETP.NE.AND P0, PT, R0, RZ, PT ;  /* 0x000000ff0000720c */ /* 0x000fe20003f05270 */
[----:B0-----:R-:W-:Y:S02]  /*14c0*/  VIADD R6, R6, 0x4 ;  /* 0x0000000406067836 */ /* 0x001fe40000000000 */
[----:B-1----:R-:W-:-:S10]  /*14d0*/  FADD R17, R10, R17 ;  /* 0x000000110a117221 */ /* 0x002fd40000000000 */
[----:B------:R-:W-:Y:S05]  /*14e0*/  @P0 BRA `(.L_x_264) ;  /* 0xfffffffc00e80947 */ /* 0x000fea000383ffff */
.L_x_259:
[----:B-1----:R0:W-:Y:S02]  /*14f0*/  STS [R2+UR4], R17 ;  /* 0x0000001102007988 */ /* 0x0021e40008000804 */
.L_x_258:
[----:B------:R-:W-:Y:S05]  /*1500*/  BSYNC.RECONVERGENT B0 ;  /* 0x0000000000007941 */ /* 0x000fea0003800200 */
.L_x_257:
[----:B------:R-:W-:Y:S01]  /*1510*/  BAR.SYNC.DEFER_BLOCKING 0x0 ;  /* 0x0000000000007b1d */ /* 0x000fe20000010000 */
[----:B------:R-:W-:-:S13]  /*1520*/  ISETP.GE.AND P0, PT, R8, UR8, PT ;  /* 0x0000000808007c0c */ /* 0x000fda000bf06270 */
[----:B------:R-:W-:Y:S05]  /*1530*/  @P0 EXIT ;  /* 0x000000000000094d */ /* 0x000fea0003800000 */
[----:B------:R1:W2:Y:S01]  /*1540*/  LDS R3, [R2+UR4] ;  /* 0x0000000402037984 */ /* 0x0002a20008000800 */
[----:B------:R-:W3:Y:S01]  /*1550*/  LDCU UR4, c[0x0][0x398] ;  /* 0x00007300ff0477ac */ /* 0x000ee20008000800 */
[----:B------:R-:W4:Y:S02]  /*1560*/  LDCU UR5, c[0x0][0x394] ;  /* 0x00007280ff0577ac */ /* 0x000f240008000800 */
.L_x_267:
[----:B------:R-:W-:-:S05]  /*1570*/  IMAD.WIDE R6, R8, 0x4, R4 ;  /* 0x0000000408067825 */ /* 0x000fca00078e0204 */
[----:B------:R-:W3:Y:S01]  /*1580*/  LDG.E R0, desc[UR6][R6.64] ;  /* 0x0000000606007981 */ /* 0x000ee2000c1e1900 */
[----:B012---:R-:W0:Y:S01]  /*1590*/  MUFU.RCP R2, R3 ;  /* 0x0000000300027308 */ /* 0x007e220000001000 */
[----:B------:R-:W-:Y:S01]  /*15a0*/  BSSY.RECONVERGENT B0, `(.L_x_265) ;  /* 0x000000c000007945 */ /* 0x000fe20003800200 */
[----:B0-----:R-:W-:-:S04]  /*15b0*/  FFMA R11, -R3, R2, 1 ;  /* 0x3f800000030b7423 */ /* 0x001fc80000000102 */
[----:B------:R-:W-:Y:S01]  /*15c0*/  FFMA R11, R2, R11, R2 ;  /* 0x0000000b020b7223 */ /* 0x000fe20000000002 */
[----:B---3--:R-:W-:-:S04]  /*15d0*/  FMUL R0, R0, UR4 ;  /* 0x0000000400007c20 */ /* 0x008fc80008400000 */
[----:B------:R-:W0:Y:S01]  /*15e0*/  FCHK P0, R0, R3 ;  /* 0x0000000300007302 */ /* 0x000e220000000000 */
[----:B------:R-:W-:-:S04]  /*15f0*/  FFMA R2, R0, R11, RZ ;  /* 0x0000000b00027223 */ /* 0x000fc800000000ff */
[----:B------:R-:W-:-:S04]  /*1600*/  FFMA R10, -R3, R2, R0 ;  /* 0x00000002030a7223 */ /* 0x000fc80000000100 */
[----:B------:R-:W-:Y:S01]  /*1610*/  FFMA R11, R11, R10, R2 ;  /* 0x0000000a0b0b7223 */ /* 0x000fe20000000002 */
[----:B0-----:R-:W-:Y:S06]  /*1620*/  @!P0 BRA `(.L_x_266) ;  /* 0x00000000000c8947 */ /* 0x001fec0003800000 */
[----:B------:R-:W-:-:S07]  /*1630*/  MOV R2, 0x1650 ;  /* 0x0000165000027802 */ /* 0x000fce0000000f00 */
[----:B----4-:R-:W-:Y:S05]  /*1640*/  CALL.REL.NOINC `($__internal_7_$__cuda_sm3x_div_rn_noftz_f32_slowpath) ;  /* 0x00000000001c7944 */ /* 0x010fea0003c00000 */
[----:B------:R-:W-:-:S07]  /*1650*/  MOV R11, R0 ;  /* 0x00000000000b7202 */ /* 0x000fce0000000f00 */
.L_x_266:
[----:B----4-:R-:W-:Y:S05]  /*1660*/  BSYNC.RECONVERGENT B0 ;  /* 0x0000000000007941 */ /* 0x010fea0003800200 */
.L_x_265:
[----:B------:R0:W-:Y:S01]  /*1670*/  STG.E desc[UR6][R6.64], R11 ;  /* 0x0000000b06007986 */ /* 0x0001e2000c101906 */
[----:B------:R-:W-:-:S05]  /*1680*/  IMAD.IADD R8, R9, 0x1, R8 ;  /* 0x0000000109087824 */ /* 0x000fca00078e0208 */
[----:B------:R-:W-:-:S13]  /*1690*/  ISETP.GE.AND P0, PT, R8, UR5, PT ;  /* 0x0000000508007c0c */ /* 0x000fda000bf06270 */
[----:B0-----:R-:W-:Y:S05]  /*16a0*/  @!P0 BRA `(.L_x_267) ;  /* 0xfffffffc00b08947 */ /* 0x001fea000383ffff */
[----:B------:R-:W-:Y:S05]  /*16b0*/  EXIT ;  /* 0x000000000000794d */ /* 0x000fea0003800000 */
        .weak           $__internal_7_$__cuda_sm3x_div_rn_noftz_f32_slowpath
        .type           $__internal_7_$__cuda_sm3x_div_rn_noftz_f32_slowpath,@function
        .size           $__internal_7_$__cuda_sm3x_div_rn_noftz_f32_slowpath,(.L_x_466 - $__internal_7_$__cuda_sm3x_div_rn_noftz_f32_slowpath)
$__internal_7_$__cuda_sm3x_div_rn_noftz_f32_slowpath:
[--C-:B------:R-:W-:Y:S01]  /*16c0*/  SHF.R.U32.HI R11, RZ, 0x17, R3.reuse ;  /* 0x00000017ff0b7819 */ /* 0x100fe20000011603 */
[----:B------:R-:W-:Y:S01]  /*16d0*/  BSSY.RECONVERGENT B1, `(.L_x_268) ;  /* 0x0000064000017945 */ /* 0x000fe20003800200 */
[----:B------:R-:W-:Y:S01]  /*16e0*/  SHF.R.U32.HI R10, RZ, 0x17, R0 ;  /* 0x00000017ff0a7819 */ /* 0x000fe20000011600 */
[----:B------:R-:W-:Y:S01]  /*16f0*/  IMAD.MOV.U32 R13, RZ, RZ, R3 ;  /* 0x000000ffff0d7224 */ /* 0x000fe200078e0003 */
[----:B------:R-:W-:Y:S02]  /*1700*/  LOP3.LUT R11, R11, 0xff, RZ, 0xc0, !PT ;  /* 0x000000ff0b0b7812 */ /* 0x000fe400078ec0ff */
[----:B------:R-:W-:Y:S02]  /*1710*/  LOP3.LUT R16, R10, 0xff, RZ, 0xc0, !PT ;  /* 0x000000ff0a107812 */ /* 0x000fe400078ec0ff */
[----:B------:R-:W-:Y:S02]  /*1720*/  IADD3 R14, PT, PT, R11, -0x1, RZ ;  /* 0xffffffff0b0e7810 */ /* 0x000fe40007ffe0ff */
[----:B------:R-:W-:Y:S01]  /*1730*/  MOV R12, R0 ;  /* 0x00000000000c7202 */ /* 0x000fe20000000f00 */
[----:B------:R-:W-:Y:S01]  /*1740*/  VIADD R15, R16, 0xffffffff ;  /* 0xffffffff100f7836 */ /* 0x000fe20000000000 */
[----:B------:R-:W-:-:S04]  /*1750*/  ISETP.GT.U32.AND P0, PT, R14, 0xfd, PT ;  /* 0x000000fd0e00780c */ /* 0x000fc80003f04070 */
[----:B------:R-:W-:-:S13]  /*1760*/  ISETP.GT.U32.OR P0, PT, R15, 0xfd, P0 ;  /* 0x000000fd0f00780c */ /* 0x000fda0000704470 */
[----:B------:R-:W-:Y:S01]  /*1770*/  @!P0 MOV R10, RZ ;  /* 0x000000ff000a8202 */ /* 0x000fe20000000f00 */
[----:B------:R-:W-:Y:S06]  /*1780*/  @!P0 BRA `(.L_x_269) ;  /* 0x00000000005c8947 */ /* 0x000fec0003800000 */
[----:B------:R-:W-:Y:S02]  /*1790*/  FSETP.GTU.FTZ.AND P1, PT, |R3|, +INF , PT ;  /* 0x7f8000000300780b */ /* 0x000fe40003f3c200 */
[----:B------:R-:W-:-:S04]  /*17a0*/  FSETP.GTU.FTZ.AND P0, PT, |R0|, +INF , PT ;  /* 0x7f8000000000780b */ /* 0x000fc80003f1c200 */
[----:B------:R-:W-:-:S13]  /*17b0*/  PLOP3.LUT P0, PT, P0, P1, PT, 0xf8, 0x8f ;  /* 0x00000000008f781c */ /* 0x000fda0000703f70 */
[----:B------:R-:W-:Y:S05]  /*17c0*/  @P0 BRA `(.L_x_270) ;  /* 0x00000004004c0947 */ /* 0x000fea0003800000 */
[----:B------:R-:W-:-:S13]  /*17d0*/  LOP3.LUT P0, RZ, R13, 0x7fffffff, R12, 0xc8, !PT ;  /* 0x7fffffff0dff7812 */ /* 0x000fda000780c80c */
[----:B------:R-:W-:Y:S05]  /*17e0*/  @!P0 BRA `(.L_x_271) ;  /* 0x00000004003c8947 */ /* 0x000fea0003800000 */
[C---:B------:R-:W-:Y:S02]  /*17f0*/  FSETP.NEU.FTZ.AND P2, PT, |R0|.reuse, +INF , PT ;  /* 0x7f8000000000780b */ /* 0x040fe40003f5d200 */
[----:B------:R-:W-:Y:S02]  /*1800*/  FSETP.NEU.FTZ.AND P1, PT, |R3|, +INF , PT ;  /* 0x7f8000000300780b */ /* 0x000fe40003f3d200 */
[----:B------:R-:W-:-:S11]  /*1810*/  FSETP.NEU.FTZ.AND P0, PT, |R0|, +INF , PT ;  /* 0x7f8000000000780b */ /* 0x000fd60003f1d200 */
[----:B------:R-:W-:Y:S05]  /*1820*/  @!P1 BRA !P2, `(.L_x_271) ;  /* 0x00000004002c9947 */ /* 0x000fea0005000000 */
[----:B------:R-:W-:-:S04]  /*1830*/  LOP3.LUT P2, RZ, R12, 0x7fffffff, RZ, 0xc0, !PT ;  /* 0x7fffffff0cff7812 */ /* 0x000fc8000784c0ff */
[----:B------:R-:W-:-:S13]  /*1840*/  PLOP3.LUT P1, PT, P1, P2, PT, 0x2f, 0xf2 ;  /* 0x0000000000f2781c */ /* 0x000fda0000f24577 */
[----:B------:R-:W-:Y:S05]  /*1850*/  @P1 BRA `(.L_x_272) ;  /* 0x0000000400181947 */ /* 0x000fea0003800000 */
[----:B------:R-:W-:-:S04]  /*1860*/  LOP3.LUT P1, RZ, R13, 0x7fffffff, RZ, 0xc0, !PT ;  /* 0x7fffffff0dff7812 */ /* 0x000fc8000782c0ff */
[----:B------:R-:W-:-:S13]  /*1870*/  PLOP3.LUT P0, PT, P0, P1, PT, 0x2f, 0xf2 ;  /* 0x0000000000f2781c */ /* 0x000fda0000702577 */
[----:B------:R-:W-:Y:S05]  /*1880*/  @P0 BRA `(.L_x_273) ;  /* 0x0000000400000947 */ /* 0x000fea0003800000 */
[----:B------:R-:W-:Y:S02]  /*1890*/  ISETP.GE.AND P0, PT, R15, RZ, PT ;  /* 0x000000ff0f00720c */ /* 0x000fe40003f06270 */
[----:B------:R-:W-:-:S11]  /*18a0*/  ISETP.GE.AND P1, PT, R14, RZ, PT ;  /* 0x000000ff0e00720c */ /* 0x000fd60003f26270 */
[----:B------:R-:W-:Y:S01]  /*18b0*/  @P0 IMAD.MOV.U32 R10, RZ, RZ, RZ ;  /* 0x000000ffff0a0224 */ /* 0x000fe200078e00ff */
[----:B------:R-:W-:Y:S01]  /*18c0*/  @!P0 MOV R10, 0xffffffc0 ;  /* 0xffffffc0000a8802 */ /* 0x000fe20000000f00 */
[----:B------:R-:W-:Y:S01]  /*18d0*/  @!P0 FFMA R12, R0, 1.84467440737095516160e+19, RZ ;  /* 0x5f800000000c8823 */ /* 0x000fe200000000ff */
[----:B------:R-:W-:-:S03]  /*18e0*/  @!P1 FFMA R13, R3, 1.84467440737095516160e+19, RZ ;  /* 0x5f800000030d9823 */ /* 0x000fc600000000ff */
[----:B------:R-:W-:-:S07]  /*18f0*/  @!P1 VIADD R10, R10, 0x40 ;  /* 0x000000400a0a9836 */ /* 0x000fce0000000000 */
.L_x_269:
[----:B------:R-:W-:Y:S01]  /*1900*/  LEA R0, R11, 0xc0800000, 0x17 ;  /* 0xc08000000b007811 */ /* 0x000fe200078eb8ff */
[----:B------:R-:W-:Y:S03]  /*1910*/  BSSY.RECONVERGENT B2, `(.L_x_274) ;  /* 0x0000036000027945 */ /* 0x000fe60003800200 */
[----:B------:R-:W-:Y:S01]  /*1920*/  IADD3 R14, PT, PT, -R0, R13, RZ ;  /* 0x0000000d000e7210 */ /* 0x000fe20007ffe1ff */
[----:B------:R-:W-:-:S03]  /*1930*/  VIADD R13, R16, 0xffffff81 ;  /* 0xffffff81100d7836 */ /* 0x000fc60000000000 */
[----:B------:R-:W0:Y:S01]  /*1940*/  MUFU.RCP R15, R14 ;  /* 0x0000000e000f7308 */ /* 0x000e220000001000 */
[----:B------:R-:W-:Y:S01]  /*1950*/  FADD.FTZ R17, -R14, -RZ ;  /* 0x800000ff0e117221 */ /* 0x000fe20000010100 */
[C---:B------:R-:W-:Y:S01]  /*1960*/  IMAD R0, R13.reuse, -0x800000, R12 ;  /* 0xff8000000d007824 */ /* 0x040fe200078e020c */
[----:B------:R-:W-:-:S04]  /*1970*/  IADD3 R13, PT, PT, R13, 0x7f, -R11 ;  /* 0x0000007f0d0d7810 */ /* 0x000fc80007ffe80b */
[----:B------:R-:W-:Y:S01]  /*1980*/  IADD3 R13, PT, PT, R13, R10, RZ ;  /* 0x0000000a0d0d7210 */ /* 0x000fe20007ffe0ff */
[----:B0-----:R-:W-:-:S04]  /*1990*/  FFMA R16, R15, R17, 1 ;  /* 0x3f8000000f107423 */ /* 0x001fc80000000011 */
[----:B------:R-:W-:-:S04]  /*19a0*/  FFMA R19, R15, R16, R15 ;  /* 0x000000100f137223 */ /* 0x000fc8000000000f */
[----:B------:R-:W-:-:S04]  /*19b0*/  FFMA R12, R0, R19, RZ ;  /* 0x00000013000c7223 */ /* 0x000fc800000000ff */
[----:B------:R-:W-:-:S04]  /*19c0*/  FFMA R15, R17, R12, R0 ;  /* 0x0000000c110f7223 */ /* 0x000fc80000000000 */
[----:B------:R-:W-:-:S04]  /*19d0*/  FFMA R16, R19, R15, R12 ;  /* 0x0000000f13107223 */ /* 0x000fc8000000000c */
[----:B------:R-:W-:-:S04]  /*19e0*/  FFMA R17, R17, R16, R0 ;  /* 0x0000001011117223 */ /* 0x000fc80000000000 */
[----:B------:R-:W-:-:S05]  /*19f0*/  FFMA R0, R19, R17, R16 ;  /* 0x0000001113007223 */ /* 0x000fca0000000010 */
[----:B------:R-:W-:-:S04]  /*1a00*/  SHF.R.U32.HI R11, RZ, 0x17, R0 ;  /* 0x00000017ff0b7819 */ /* 0x000fc80000011600 */
[----:B------:R-:W-:-:S05]  /*1a10*/  LOP3.LUT R11, R11, 0xff, RZ, 0xc0, !PT ;  /* 0x000000ff0b0b7812 */ /* 0x000fca00078ec0ff */
[----:B------:R-:W-:-:S05]  /*1a20*/  IMAD.IADD R14, R11, 0x1, R13 ;  /* 0x000000010b0e7824 */ /* 0x000fca00078e020d */
[----:B------:R-:W-:-:S04]  /*1a30*/  IADD3 R10, PT, PT, R14, -0x1, RZ ;  /* 0xffffffff0e0a7810 */ /* 0x000fc80007ffe0ff */
[----:B------:R-:W-:-:S13]  /*1a40*/  ISETP.GE.U32.AND P0, PT, R10, 0xfe, PT ;  /* 0x000000fe0a00780c */ /* 0x000fda0003f06070 */
[----:B------:R-:W-:Y:S05]  /*1a50*/  @!P0 BRA `(.L_x_275) ;  /* 0x0000000000808947 */ /* 0x000fea0003800000 */
[----:B------:R-:W-:-:S13]  /*1a60*/  ISETP.GT.AND P0, PT, R14, 0xfe, PT ;  /* 0x000000fe0e00780c */ /* 0x000fda0003f04270 */
[----:B------:R-:W-:Y:S05]  /*1a70*/  @P0 BRA `(.L_x_276) ;  /* 0x00000000006c0947 */ /* 0x000fea0003800000 */
[----:B------:R-:W-:-:S13]  /*1a80*/  ISETP.GE.AND P0, PT, R14, 0x1, PT ;  /* 0x000000010e00780c */ /* 0x000fda0003f06270 */
[----:B------:R-:W-:Y:S05]  /*1a90*/  @P0 BRA `(.L_x_277) ;  /* 0x0000000000740947 */ /* 0x000fea0003800000 */
[----:B------:R-:W-:Y:S02]  /*1aa0*/  ISETP.GE.AND P0, PT, R14, -0x18, PT ;  /* 0xffffffe80e00780c */ /* 0x000fe40003f06270 */
[----:B------:R-:W-:-:S11]  /*1ab0*/  LOP3.LUT R0, R0, 0x80000000, RZ, 0xc0, !PT ;  /* 0x8000000000007812 */ /* 0x000fd600078ec0ff */
[----:B------:R-:W-:Y:S05]  /*1ac0*/  @!P0 BRA `(.L_x_277) ;  /* 0x0000000000688947 */ /* 0x000fea0003800000 */
[CCC-:B------:R-:W-:Y:S01]  /*1ad0*/  FFMA.RZ R10, R19.reuse, R17.reuse, R16.reuse ;  /* 0x00000011130a7223 */ /* 0x1c0fe2000000c010 */
[C---:B------:R-:W-:Y:S02]  /*1ae0*/  VIADD R13, R14.reuse, 0x20 ;  /* 0x000000200e0d7836 */ /* 0x040fe40000000000 */
[CCC-:B------:R-:W-:Y:S01]  /*1af0*/  FFMA.RM R11, R19.reuse, R17.reuse, R16.reuse ;  /* 0x00000011130b7223 */ /* 0x1c0fe20000004010 */
[----:B------:R-:W-:Y:S02]  /*1b00*/  ISETP.NE.AND P2, PT, R14, RZ, PT ;  /* 0x000000ff0e00720c */ /* 0x000fe40003f45270 */
[----:B------:R-:W-:Y:S01]  /*1b10*/  LOP3.LUT R12, R10, 0x7fffff, RZ, 0xc0, !PT ;  /* 0x007fffff0a0c7812 */ /* 0x000fe200078ec0ff */
[----:B------:R-:W-:Y:S01]  /*1b20*/  FFMA.RP R10, R19, R17, R16 ;  /* 0x00000011130a7223 */ /* 0x000fe20000008010 */
[----:B------:R-:W-:Y:S02]  /*1b30*/  ISETP.NE.AND P1, PT, R14, RZ, PT ;  /* 0x000000ff0e00720c */ /* 0x000fe40003f25270 */
[----:B------:R-:W-:-:S02]  /*1b40*/  LOP3.LUT R12, R12, 0x800000, RZ, 0xfc, !PT ;  /* 0x008000000c0c7812 */ /* 0x000fc400078efcff */
[----:B------:R-:W-:Y:S02]  /*1b50*/  IADD3 R14, PT, PT, -R14, RZ, RZ ;  /* 0x000000ff0e0e7210 */ /* 0x000fe40007ffe1ff */
[----:B------:R-:W-:Y:S02]  /*1b60*/  SHF.L.U32 R13, R12, R13, RZ ;  /* 0x0000000d0c0d7219 */ /* 0x000fe400000006ff */
[----:B------:R-:W-:Y:S02]  /*1b70*/  FSETP.NEU.FTZ.AND P0, PT, R10, R11, PT ;  /* 0x0000000b0a00720b */ /* 0x000fe40003f1d000 */
[----:B------:R-:W-:Y:S02]  /*1b80*/  SEL R11, R14, RZ, P2 ;  /* 0x000000ff0e0b7207 */ /* 0x000fe40001000000 */
[----:B------:R-:W-:Y:S02]  /*1b90*/  ISETP.NE.AND P1, PT, R13, RZ, P1 ;  /* 0x000000ff0d00720c */ /* 0x000fe40000f25270 */
[----:B------:R-:W-:-:S02]  /*1ba0*/  SHF.R.U32.HI R11, RZ, R11, R12 ;  /* 0x0000000bff0b7219 */ /* 0x000fc4000001160c */
[----:B------:R-:W-:Y:S02]  /*1bb0*/  PLOP3.LUT P0, PT, P0, P1, PT, 0xf8, 0x8f ;  /* 0x00000000008f781c */ /* 0x000fe40000703f70 */
[----:B------:R-:W-:Y:S02]  /*1bc0*/  SHF.R.U32.HI R13, RZ, 0x1, R11 ;  /* 0x00000001ff0d7819 */ /* 0x000fe4000001160b */
[----:B------:R-:W-:-:S04]  /*1bd0*/  SEL R10, RZ, 0x1, !P0 ;  /* 0x00000001ff0a7807 */ /* 0x000fc80004000000 */
[----:B------:R-:W-:-:S04]  /*1be0*/  LOP3.LUT R10, R10, 0x1, R13, 0xf8, !PT ;  /* 0x000000010a0a7812 */ /* 0x000fc800078ef80d */
[----:B------:R-:W-:-:S05]  /*1bf0*/  LOP3.LUT R10, R10, R11, RZ, 0xc0, !PT ;  /* 0x0000000b0a0a7212 */ /* 0x000fca00078ec0ff */
[----:B------:R-:W-:-:S05]  /*1c00*/  IMAD.IADD R13, R13, 0x1, R10 ;  /* 0x000000010d0d7824 */ /* 0x000fca00078e020a */
[----:B------:R-:W-:Y:S01]  /*1c10*/  LOP3.LUT R0, R13, R0, RZ, 0xfc, !PT ;  /* 0x000000000d007212 */ /* 0x000fe200078efcff */
[----:B------:R-:W-:Y:S06]  /*1c20*/  BRA `(.L_x_277) ;  /* 0x0000000000107947 */ /* 0x000fec0003800000 */
.L_x_276:
[----:B------:R-:W-:-:S04]  /*1c30*/  LOP3.LUT R0, R0, 0x80000000, RZ, 0xc0, !PT ;  /* 0x8000000000007812 */ /* 0x000fc800078ec0ff */
[----:B------:R-:W-:Y:S01]  /*1c40*/  LOP3.LUT R0, R0, 0x7f800000, RZ, 0xfc, !PT ;  /* 0x7f80000000007812 */ /* 0x000fe200078efcff */
[----:B------:R-:W-:Y:S06]  /*1c50*/  BRA `(.L_x_277) ;  /* 0x0000000000047947 */ /* 0x000fec0003800000 */
.L_x_275:
[----:B------:R-:W-:-:S07]  /*1c60*/  LEA R0, R13, R0, 0x17 ;  /* 0x000000000d007211 */ /* 0x000fce00078eb8ff */
.L_x_277:
[----:B------:R-:W-:Y:S05]  /*1c70*/  BSYNC.RECONVERGENT B2 ;  /* 0x0000000000027941 */ /* 0x000fea0003800200 */
.L_x_274:
[----:B------:R-:W-:Y:S05]  /*1c80*/  BRA `(.L_x_278) ;  /* 0x0000000000207947 */ /* 0x000fea0003800000 */
.L_x_273:
[----:B------:R-:W-:-:S04]  /*1c90*/  LOP3.LUT R0, R13, 0x80000000, R12, 0x48, !PT ;  /* 0x800000000d007812 */ /* 0x000fc800078e480c */
[----:B------:R-:W-:Y:S01]  /*1ca0*/  LOP3.LUT R0, R0, 0x7f800000, RZ, 0xfc, !PT ;  /* 0x7f80000000007812 */ /* 0x000fe200078efcff */
[----:B------:R-:W-:Y:S06]  /*1cb0*/  BRA `(.L_x_278) ;  /* 0x0000000000147947 */ /* 0x000fec0003800000 */
.L_x_272:
[----:B------:R-:W-:Y:S01]  /*1cc0*/  LOP3.LUT R0, R13, 0x80000000, R12, 0x48, !PT ;  /* 0x800000000d007812 */ /* 0x000fe200078e480c */
[----:B------:R-:W-:Y:S06]  /*1cd0*/  BRA `(.L_x_278) ;  /* 0x00000000000c7947 */ /* 0x000fec0003800000 */
.L_x_271:
[----:B------:R-:W0:Y:S01]  /*1ce0*/  MUFU.RSQ R0, -QNAN ;  /* 0xffc0000000007908 */ /* 0x000e220000001400 */
[----:B------:R-:W-:Y:S05]  /*1cf0*/  BRA `(.L_x_278) ;  /* 0x0000000000047947 */ /* 0x000fea0003800000 */
.L_x_270:
[----:B------:R-:W-:-:S07]  /*1d00*/  FADD.FTZ R0, R0, R3 ;  /* 0x0000000300007221 */ /* 0x000fce0000010000 */
.L_x_278:
[----:B------:R-:W-:Y:S05]  /*1d10*/  BSYNC.RECONVERGENT B1 ;  /* 0x0000000000017941 */ /* 0x000fea0003800200 */
.L_x_268:
[----:B------:R-:W-:Y:S02]  /*1d20*/  HFMA2 R11, -RZ, RZ, 0, 0 ;  /* 0x00000000ff0b7431 */ /* 0x000fe400000001ff */
[----:B------:R-:W-:-:S04]  /*1d30*/  IMAD.MOV.U32 R10, RZ, RZ, R2 ;  /* 0x000000ffff0a7224 */ /* 0x000fc800078e0002 */
[----:B0-----:R-:W-:Y:S05]  /*1d40*/  RET.REL.NODEC R10 `(softmax_unmask_forward_kernel4) ;  /* 0xffffffe00aac7950 */ /* 0x001fea0003c3ffff */
.L_x_279:
        /* <DEDUP_REMOVED lines=11> */
.L_x_466:


//--------------------- .text.softmax_scale_forward_kernel4 --------------------------
	.section	.text.softmax_scale_forward_kernel4,"ax",@progbits
	.align	128
        .global         softmax_scale_forward_kernel4
        .type           softmax_scale_forward_kernel4,@function
        .size           softmax_scale_forward_kernel4,(.L_x_467 - softmax_scale_forward_kernel4)
        .other          softmax_scale_forward_kernel4,@"STO_CUDA_ENTRY STV_DEFAULT"
softmax_scale_forward_kernel4:
.text.softmax_scale_forward_kernel4:
[----:B------:R-:W-:Y:S01]  /*0000*/  LDC R1, c[0x0][0x37c] ;  /* 0x0000df00ff017b82 */ /* 0x000fe20000000800 */
[----:B------:R-:W0:Y:S07]  /*0010*/  S2R R21, SR_TID.X ;  /* 0x0000000000157919 */ /* 0x000e2e0000002100 */
[----:B------:R-:W0:Y:S01]  /*0020*/  LDC R24, c[0x0][0x394] ;  /* 0x0000e500ff187b82 */ /* 0x000e220000000800 */
[----:B------:R-:W1:Y:S01]  /*0030*/  LDCU.64 UR8, c[0x0][0x358] ;  /* 0x00006b00ff0877ac */ /* 0x000e620008000a00 */
[----:B------:R-:W-:Y:S01]  /*0040*/  BSSY.RECONVERGENT B0, `(.L_x_280) ;  /* 0x0000013000007945 */ /* 0x000fe20003800200 */
[----:B------:R-:W-:-:S05]  /*0050*/  IMAD.MOV.U32 R6, RZ, RZ, -0x800000 ;  /* 0xff800000ff067424 */ /* 0x000fca00078e00ff */
[----:B------:R-:W2:Y:S08]  /*0060*/  S2UR UR4, SR_CTAID.X ;  /* 0x00000000000479c3 */ /* 0x000eb00000002500 */
[----:B------:R-:W3:Y:S08]  /*0070*/  LDC.64 R2, c[0x0][0x388] ;  /* 0x0000e200ff027b82 */ /* 0x000ef00000000a00 */
[----:B------:R-:W4:Y:S01]  /*0080*/  LDC R20, c[0x0][0x360] ;  /* 0x0000d800ff147b82 */ /* 0x000f220000000800 */
[----:B0-----:R-:W-:Y:S01]  /*0090*/  ISETP.GE.AND P0, PT, R21, R24, PT ;  /* 0x000000181500720c */ /* 0x001fe20003f06270 */
[----:B--2---:R-:W-:Y:S01]  /*00a0*/  IMAD R23, R24, UR4, RZ ;  /* 0x0000000418177c24 */ /* 0x004fe2000f8e02ff */
[----:B------:R-:W0:Y:S03]  /*00b0*/  LDCU UR4, c[0x0][0x398] ;  /* 0x00007300ff0477ac */ /* 0x000e260008000800 */
[----:B---3--:R-:W-:-:S08]  /*00c0*/  IMAD.WIDE R2, R23, 0x4, R2 ;  /* 0x0000000417027825 */ /* 0x008fd000078e0202 */
[----:B-1----:R-:W-:Y:S05]  /*00d0*/  @P0 BRA `(.L_x_281) ;  /* 0x0000000000240947 */ /* 0x002fea0003800000 */
[----:B------:R-:W-:Y:S02]  /*00e0*/  IMAD.MOV.U32 R6, RZ, RZ, -0x800000 ;  /* 0xff800000ff067424 */ /* 0x000fe400078e00ff */
[----:B------:R-:W-:-:S07]  /*00f0*/  IMAD.MOV.U32 R7, RZ, RZ, R21 ;  /* 0x000000ffff077224 */ /* 0x000fce00078e0015 */
.L_x_282:
[----:B------:R-:W-:-:S06]  /*0100*/  IMAD.WIDE R4, R7, 0x4, R2 ;  /* 0x0000000407047825 */ /* 0x000fcc00078e0202 */
[----:B------:R-:W0:Y:S01]  /*0110*/  LDG.E R4, desc[UR8][R4.64] ;  /* 0x0000000804047981 */ /* 0x000e22000c1e1900 */
[----:B----4-:R-:W-:-:S05]  /*0120*/  IMAD.IADD R7, R20, 0x1, R7 ;  /* 0x0000000114077824 */ /* 0x010fca00078e0207 */
[----:B------:R-:W-:Y:S01]  /*0130*/  ISETP.GE.AND P0, PT, R7, R24, PT ;  /* 0x000000180700720c */ /* 0x000fe20003f06270 */
[----:B0-----:R-:W-:-:S05]  /*0140*/  FMUL R9, R4, UR4 ;  /* 0x0000000404097c20 */ /* 0x001fca0008400000 */
[----:B------:R-:W-:-:S07]  /*0150*/  FMNMX R6, R9, R6, !PT ;  /* 0x0000000609067209 */ /* 0x000fce0007800000 */
[----:B------:R-:W-:Y:S05]  /*0160*/  @!P0 BRA `(.L_x_282) ;  /* 0xfffffffc00e48947 */ /* 0x000fea000383ffff */
.L_x_281:
[----:B0-----:R-:W-:Y:S05]  /*0170*/  BSYNC.RECONVERGENT B0 ;  /* 0x0000000000007941 */ /* 0x001fea0003800200 */
.L_x_280:
[----:B------:R-:W0:Y:S01]  /*0180*/  SHFL.DOWN PT, R5, R6, 0x10, 0x1f ;  /* 0x0a001f0006057f89 */ /* 0x000e2200000e0000 */
[----:B------:R-:W-:Y:S01]  /*0190*/  ISETP.NE.AND P1, PT, R21, RZ, PT ;  /* 0x000000ff1500720c */ /* 0x000fe20003f25270 */
[----:B------:R-:W-:Y:S01]  /*01a0*/  BSSY.RECONVERGENT B0, `(.L_x_283) ;  /* 0x0000063000007945 */ /* 0x000fe20003800200 */
[----:B------:R-:W-:Y:S02]  /*01b0*/  SHF.R.U32.HI R22, RZ, 0x5, R21 ;  /* 0x00000005ff167819 */ /* 0x000fe40000011615 */
[----:B0-----:R-:W-:-:S05]  /*01c0*/  FMNMX R5, R5, R6, !PT ;  /* 0x0000000605057209 */ /* 0x001fca0007800000 */
[----:B------:R-:W0:Y:S02]  /*01d0*/  SHFL.DOWN PT, R0, R5, 0x8, 0x1f ;  /* 0x09001f0005007f89 */ /* 0x000e2400000e0000 */
[----:B0-----:R-:W-:Y:S02]  /*01e0*/  FMNMX R4, R5, R0, !PT ;  /* 0x0000000005047209 */ /* 0x001fe40007800000 */
[----:B------:R-:W-:-:S03]  /*01f0*/  LOP3.LUT R0, R21, 0x1f, RZ, 0xc0, !PT ;  /* 0x0000001f15007812 */ /* 0x000fc600078ec0ff */
[----:B------:R-:W0:Y:S01]  /*0200*/  SHFL.DOWN PT, R7, R4, 0x4, 0x1f ;  /* 0x08801f0004077f89 */ /* 0x000e2200000e0000 */
[----:B------:R-:W-:-:S13]  /*0210*/  ISETP.NE.AND P0, PT, R0, RZ, PT ;  /* 0x000000ff0000720c */ /* 0x000fda0003f05270 */
[----:B------:R-:W1:Y:S01]  /*0220*/  @!P0 S2R R11, SR_CgaCtaId ;  /* 0x00000000000b8919 */ /* 0x000e620000008800 */
[----:B------:R-:W-:Y:S02]  /*0230*/  @!P0 MOV R0, 0x400 ;  /* 0x0000040000008802 */ /* 0x000fe40000000f00 */
[----:B0-----:R-:W-:-:S05]  /*0240*/  FMNMX R7, R4, R7, !PT ;  /* 0x0000000704077209 */ /* 0x001fca0007800000 */
[----:B------:R-:W0:Y:S01]  /*0250*/  SHFL.DOWN PT, R8, R7, 0x2, 0x1f ;  /* 0x08401f0007087f89 */ /* 0x000e2200000e0000 */
[----:B-1----:R-:W-:Y:S02]  /*0260*/  @!P0 LEA R5, R11, R0, 0x18 ;  /* 0x000000000b058211 */ /* 0x002fe400078ec0ff */
[----:B----4-:R-:W-:Y:S02]  /*0270*/  SHF.R.U32.HI R0, RZ, 0x5, R20 ;  /* 0x00000005ff007819 */ /* 0x010fe40000011614 */
[----:B------:R-:W-:Y:S02]  /*0280*/  @!P0 LEA R5, R22, R5, 0x2 ;  /* 0x0000000516058211 */ /* 0x000fe400078e10ff */
[----:B0-----:R-:W-:-:S05]  /*0290*/  FMNMX R8, R7, R8, !PT ;  /* 0x0000000807087209 */ /* 0x001fca0007800000 */
[----:B------:R-:W0:Y:S02]  /*02a0*/  SHFL.DOWN PT, R9, R8, 0x1, 0x1f ;  /* 0x08201f0008097f89 */ /* 0x000e2400000e0000 */
[----:B0-----:R-:W-:-:S05]  /*02b0*/  FMNMX R4, R8, R9, !PT ;  /* 0x0000000908047209 */ /* 0x001fca0007800000 */
[----:B------:R0:W-:Y:S01]  /*02c0*/  @!P0 STS [R5], R4 ;  /* 0x0000000405008388 */ /* 0x0001e20000000800 */
[----:B------:R-:W-:Y:S06]  /*02d0*/  BAR.SYNC.DEFER_BLOCKING 0x0 ;  /* 0x0000000000007b1d */ /* 0x000fec0000010000 */
[----:B------:R-:W-:Y:S05]  /*02e0*/  @P1 BRA `(.L_x_284) ;  /* 0x0000000400381947 */ /* 0x000fea0003800000 */
[----:B------:R-:W1:Y:S01]  /*02f0*/  S2UR UR5, SR_CgaCtaId ;  /* 0x00000000000579c3 */ /* 0x000e620000008800 */
[----:B------:R-:W-:Y:S01]  /*0300*/  ISETP.GE.U32.AND P1, PT, R20, 0x40, PT ;  /* 0x000000401400780c */ /* 0x000fe20003f26070 */
[----:B------:R-:W-:Y:S02]  /*0310*/  UMOV UR4, 0x400 ;  /* 0x0000040000047882 */ /* 0x000fe40000000000 */
[----:B-1----:R-:W-:-:S09]  /*0320*/  ULEA UR5, UR5, UR4, 0x18 ;  /* 0x0000000405057291 */ /* 0x002fd2000f8ec0ff */
[----:B------:R-:W1:Y:S01]  /*0330*/  LDS R19, [UR5] ;  /* 0x00000005ff137984 */ /* 0x000e620008000800 */
[----:B------:R-:W-:Y:S05]  /*0340*/  @!P1 BRA `(.L_x_285) ;  /* 0x00000004001c9947 */ /* 0x000fea0003800000 */
[C---:B0-----:R-:W-:Y:S01]  /*0350*/  VIADD R4, R0.reuse, 0xfffffffe ;  /* 0xfffffffe00047836 */ /* 0x041fe20000000000 */
[----:B------:R-:W-:Y:S01]  /*0360*/  UMOV UR4, 0x1 ;  /* 0x0000000100047882 */ /* 0x000fe20000000000 */
[----:B------:R-:W-:-:S03]  /*0370*/  VIADD R25, R0, 0xffffffff ;  /* 0xffffffff00197836 */ /* 0x000fc60000000000 */
[----:B------:R-:W-:Y:S02]  /*0380*/  ISETP.GE.U32.AND P1, PT, R4, 0xf, PT ;  /* 0x0000000f0400780c */ /* 0x000fe40003f26070 */
[----:B------:R-:W-:-:S11]  /*0390*/  LOP3.LUT R27, R25, 0xf, RZ, 0xc0, !PT ;  /* 0x0000000f191b7812 */ /* 0x000fd600078ec0ff */
[----:B------:R-:W-:Y:S05]  /*03a0*/  @!P1 BRA `(.L_x_286) ;  /* 0x00000000005c9947 */ /* 0x000fea0003800000 */
[----:B------:R-:W-:Y:S01]  /*03b0*/  LOP3.LUT R26, R25, 0xfffffff0, RZ, 0xc0, !PT ;  /* 0xfffffff0191a7812 */ /* 0x000fe200078ec0ff */
[----:B------:R-:W-:Y:S01]  /*03c0*/  UIADD3 UR6, UPT, UPT, UR5, 0x20, URZ ;  /* 0x0000002005067890 */ /* 0x000fe2000fffe0ff */
[----:B------:R-:W-:-:S03]  /*03d0*/  UMOV UR4, URZ ;  /* 0x000000ff00047c82 */ /* 0x000fc60008000000 */
[----:B------:R-:W-:-:S08]  /*03e0*/  IMAD.MOV R26, RZ, RZ, -R26 ;  /* 0x000000ffff1a7224 */ /* 0x000fd000078e0a1a */
.L_x_287:
[----:B------:R-:W1:Y:S01]  /*03f0*/  LDS.128 R4, [UR6+-0x20] ;  /* 0xffffe006ff047984 */ /* 0x000e620008000c00 */
[----:B------:R-:W-:Y:S01]  /*0400*/  VIADD R26, R26, 0x10 ;  /* 0x000000101a1a7836 */ /* 0x000fe20000000000 */
[----:B------:R-:W-:Y:S02]  /*0410*/  UIADD3 UR4, UPT, UPT, UR4, 0x10, URZ ;  /* 0x0000001004047890 */ /* 0x000fe4000fffe0ff */
[----:B------:R-:W0:Y:S02]  /*0420*/  LDS.128 R8, [UR6+-0x10] ;  /* 0xfffff006ff087984 */ /* 0x000e240008000c00 */
[----:B------:R-:W-:Y:S02]  /*0430*/  ISETP.NE.AND P1, PT, R26, RZ, PT ;  /* 0x000000ff1a00720c */ /* 0x000fe40003f25270 */
[----:B------:R-:W2:Y:S04]  /*0440*/  LDS.128 R12, [UR6] ;  /* 0x00000006ff0c7984 */ /* 0x000ea80008000c00 */
[----:B------:R-:W-:Y:S01]  /*0450*/  LDS R4, [UR6+0x20] ;  /* 0x00002006ff047984 */ /* 0x000fe20008000800 */
[----:B-1----:R-:W-:-:S03]  /*0460*/  FMNMX3 R5, R19, R5, R6, !PT ;  /* 0x0000000513057276 */ /* 0x002fc60007800006 */
[----:B------:R-:W1:Y:S01]  /*0470*/  LDS.128 R16, [UR6+0x10] ;  /* 0x00001006ff107984 */ /* 0x000e620008000c00 */
[----:B------:R-:W-:Y:S01]  /*0480*/  UIADD3 UR6, UPT, UPT, UR6, 0x40, URZ ;  /* 0x0000004006067890 */ /* 0x000fe2000fffe0ff */
[----:B0-----:R-:W-:-:S04]  /*0490*/  FMNMX3 R5, R5, R7, R8, !PT ;  /* 0x0000000705057276 */ /* 0x001fc80007800008 */
[----:B------:R-:W-:-:S04]  /*04a0*/  FMNMX3 R5, R5, R9, R10, !PT ;  /* 0x0000000905057276 */ /* 0x000fc8000780000a */
[----:B--2---:R-:W-:-:S04]  /*04b0*/  FMNMX3 R5, R5, R11, R12, !PT ;  /* 0x0000000b05057276 */ /* 0x004fc8000780000c */
[----:B------:R-:W-:-:S04]  /*04c0*/  FMNMX3 R5, R5, R13, R14, !PT ;  /* 0x0000000d05057276 */ /* 0x000fc8000780000e */
[----:B-1----:R-:W-:-:S04]  /*04d0*/  FMNMX3 R5, R5, R15, R16, !PT ;  /* 0x0000000f05057276 */ /* 0x002fc80007800010 */
[----:B------:R-:W-:-:S04]  /*04e0*/  FMNMX3 R5, R5, R17, R18, !PT ;  /* 0x0000001105057276 */ /* 0x000fc80007800012 */
[----:B------:R-:W-:Y:S01]  /*04f0*/  FMNMX3 R19, R5, R19, R4, !PT ;  /* 0x0000001305137276 */ /* 0x000fe20007800004 */
[----:B------:R-:W-:Y:S06]  /*0500*/  @P1 BRA `(.L_x_287) ;  /* 0xfffffffc00b81947 */ /* 0x000fec000383ffff */
[----:B------:R-:W-:-:S12]  /*0510*/  UIADD3 UR4, UPT, UPT, UR4, 0x1, URZ ;  /* 0x0000000104047890 */ /* 0x000fd8000fffe0ff */
.L_x_286:
[----:B------:R-:W-:-:S13]  /*0520*/  ISETP.NE.AND P1, PT, R27, RZ, PT ;  /* 0x000000ff1b00720c */ /* 0x000fda0003f25270 */
[----:B------:R-:W-:Y:S05]  /*0530*/  @!P1 BRA `(.L_x_285) ;  /* 0x0000000000a09947 */ /* 0x000fea0003800000 */
[----:B------:R-:W-:Y:S02]  /*0540*/  ISETP.GE.U32.AND P1, PT, R27, 0x8, PT ;  /* 0x000000081b00780c */ /* 0x000fe40003f26070 */
[----:B------:R-:W-:-:S04]  /*0550*/  LOP3.LUT R12, R25, 0x7, RZ, 0xc0, !PT ;  /* 0x00000007190c7812 */ /* 0x000fc800078ec0ff */
[----:B------:R-:W-:-:S07]  /*0560*/  ISETP.NE.AND P2, PT, R12, RZ, PT ;  /* 0x000000ff0c00720c */ /* 0x000fce0003f45270 */
[----:B------:R-:W-:Y:S06]  /*0570*/  @!P1 BRA `(.L_x_288) ;  /* 0x0000000000389947 */ /* 0x000fec0003800000 */
[----:B------:R-:W-:Y:S02]  /*0580*/  ULEA UR6, UR4, UR5, 0x2 ;  /* 0x0000000504067291 */ /* 0x000fe4000f8e10ff */
[----:B------:R-:W-:-:S07]  /*0590*/  UIADD3 UR4, UPT, UPT, UR4, 0x8, URZ ;  /* 0x0000000804047890 */ /* 0x000fce000fffe0ff */
[----:B------:R-:W-:Y:S04]  /*05a0*/  LDS R4, [UR6] ;  /* 0x00000006ff047984 */ /* 0x000fe80008000800 */
[----:B------:R-:W1:Y:S04]  /*05b0*/  LDS R5, [UR6+0x4] ;  /* 0x00000406ff057984 */ /* 0x000e680008000800 */
[----:B------:R-:W-:Y:S04]  /*05c0*/  LDS R7, [UR6+0x8] ;  /* 0x00000806ff077984 */ /* 0x000fe80008000800 */
[----:B------:R-:W0:Y:S04]  /*05d0*/  LDS R6, [UR6+0xc] ;  /* 0x00000c06ff067984 */ /* 0x000e280008000800 */
[----:B------:R-:W-:Y:S04]  /*05e0*/  LDS R9, [UR6+0x10] ;  /* 0x00001006ff097984 */ /* 0x000fe80008000800 */
[----:B------:R-:W2:Y:S04]  /*05f0*/  LDS R8, [UR6+0x14] ;  /* 0x00001406ff087984 */ /* 0x000ea80008000800 */
[----:B------:R-:W-:Y:S04]  /*0600*/  LDS R11, [UR6+0x18] ;  /* 0x00001806ff0b7984 */ /* 0x000fe80008000800 */
[----:B------:R-:W3:Y:S01]  /*0610*/  LDS R10, [UR6+0x1c] ;  /* 0x00001c06ff0a7984 */ /* 0x000ee20008000800 */
[----:B-1----:R-:W-:-:S04]  /*0620*/  FMNMX3 R4, R19, R4, R5, !PT ;  /* 0x0000000413047276 */ /* 0x002fc80007800005 */
[----:B0-----:R-:W-:-:S04]  /*0630*/  FMNMX3 R4, R4, R7, R6, !PT ;  /* 0x0000000704047276 */ /* 0x001fc80007800006 */
[----:B--2---:R-:W-:-:S04]  /*0640*/  FMNMX3 R4, R4, R9, R8, !PT ;  /* 0x0000000904047276 */ /* 0x004fc80007800008 */
[----:B---3--:R-:W-:-:S07]  /*0650*/  FMNMX3 R19, R4, R11, R10, !PT ;  /* 0x0000000b04137276 */ /* 0x008fce000780000a */
.L_x_288:
        /* <DEDUP_REMOVED lines=10> */
[----:B------:R-:W0:Y:S01]  /*0700*/  LDS R6, [UR6+0xc] ;  /* 0x00000c06ff067984 */ /* 0x000e220008000800 */
[----:B-1----:R-:W-:-:S04]  /*0710*/  FMNMX3 R4, R19, R4, R5, !PT ;  /* 0x0000000413047276 */ /* 0x002fc80007800005 */
[----:B0-----:R-:W-:-:S07]  /*0720*/  FMNMX3 R19, R4, R7, R6, !PT ;  /* 0x0000000704137276 */ /* 0x001fce0007800006 */
.L_x_289:
[----:B------:R-:W-:Y:S05]  /*0730*/  @!P2 BRA `(.L_x_285) ;  /* 0x000000000020a947 */ /* 0x000fea0003800000 */
[----:B------:R-:W-:Y:S01]  /*0740*/  IADD3 R25, PT, PT, -R25, RZ, RZ ;  /* 0x000000ff19197210 */ /* 0x000fe20007ffe1ff */
[----:B------:R-:W-:-:S12]  /*0750*/  ULEA UR4, UR4, UR5, 0x2 ;  /* 0x0000000504047291 */ /* 0x000fd8000f8e10ff */
.L_x_290:
[----:B------:R-:W1:Y:S01]  /*0760*/  LDS R4, [UR4] ;  /* 0x00000004ff047984 */ /* 0x000e620008000800 */
[----:B------:R-:W-:Y:S01]  /*0770*/  VIADD R25, R25, 0x1 ;  /* 0x0000000119197836 */ /* 0x000fe20000000000 */
[----:B------:R-:W-:-:S04]  /*0780*/  UIADD3 UR4, UPT, UPT, UR4, 0x4, URZ ;  /* 0x0000000404047890 */ /* 0x000fc8000fffe0ff */
[----:B------:R-:W-:Y:S02]  /*0790*/  ISETP.NE.AND P1, PT, R25, RZ, PT ;  /* 0x000000ff1900720c */ /* 0x000fe40003f25270 */
[----:B-1----:R-:W-:-:S11]  /*07a0*/  FMNMX R19, R4, R19, !PT ;  /* 0x0000001304137209 */ /* 0x002fd60007800000 */
[----:B------:R-:W-:Y:S05]  /*07b0*/  @P1 BRA `(.L_x_290) ;  /* 0xfffffffc00e81947 */ /* 0x000fea000383ffff */
.L_x_285:
[----:B-1----:R1:W-:Y:S02]  /*07c0*/  STS [UR5], R19 ;  /* 0x00000013ff007988 */ /* 0x0023e40008000805 */
.L_x_284:
[----:B------:R-:W-:Y:S05]  /*07d0*/  BSYNC.RECONVERGENT B0 ;  /* 0x0000000000007941 */ /* 0x000fea0003800200 */
.L_x_283:
[----:B0-----:R-:W0:Y:S08]  /*07e0*/  LDC.64 R4, c[0x0][0x380] ;  /* 0x0000e000ff047b82 */ /* 0x001e300000000a00 */
[----:B------:R-:W-:Y:S01]  /*07f0*/  BAR.SYNC.DEFER_BLOCKING 0x0 ;  /* 0x0000000000007b1d */ /* 0x000fe20000010000 */
[CC--:B------:R-:W-:Y:S02]  /*0800*/  ISETP.GE.AND P2, PT, R21.reuse, R24.reuse, PT ;  /* 0x000000181500720c */ /* 0x0c0fe40003f46270 */
[----:B------:R-:W-:-:S03]  /*0810*/  ISETP.GE.AND P1, PT, R21, R24, PT ;  /* 0x000000181500720c */ /* 0x000fc60003f26270 */
[----:B------:R-:W2:Y:S01]  /*0820*/  LDCU UR6, c[0x0][0x398] ;  /* 0x00007300ff0677ac */ /* 0x000ea20008000800 */
[----:B------:R-:W-:Y:S01]  /*0830*/  BSSY.RECONVERGENT B0, `(.L_x_291) ;  /* 0x000001c000007945 */ /* 0x000fe20003800200 */
[----:B0-----:R-:W-:-:S06]  /*0840*/  IMAD.WIDE R4, R23, 0x4, R4 ;  /* 0x0000000417047825 */ /* 0x001fcc00078e0204 */
[----:B--2---:R-:W-:Y:S05]  /*0850*/  @P2 BRA `(.L_x_292) ;  /* 0x0000000000642947 */ /* 0x004fea0003800000 */
[----:B------:R-:W0:Y:S01]  /*0860*/  S2UR UR5, SR_CgaCtaId ;  /* 0x00000000000579c3 */ /* 0x000e220000008800 */
[----:B------:R-:W-:Y:S01]  /*0870*/  UMOV UR4, 0x400 ;  /* 0x0000040000047882 */ /* 0x000fe20000000000 */
[----:B------:R-:W-:-:S06]  /*0880*/  IMAD.MOV.U32 R11, RZ, RZ, R21 ;  /* 0x000000ffff0b7224 */ /* 0x000fcc00078e0015 */
[----:B------:R-:W2:Y:S01]  /*0890*/  LDC.64 R6, c[0x0][0x380] ;  /* 0x0000e000ff067b82 */ /* 0x000ea20000000a00 */
[----:B0-----:R-:W-:-:S09]  /*08a0*/  ULEA UR4, UR5, UR4, 0x18 ;  /* 0x0000000405047291 */ /* 0x001fd2000f8ec0ff */
[----:B------:R-:W0:Y:S03]  /*08b0*/  LDS R10, [UR4] ;  /* 0x00000004ff0a7984 */ /* 0x000e260008000800 */
.L_x_293:
[----:B---3--:R-:W-:-:S06]  /*08c0*/  IMAD.WIDE R8, R11, 0x4, R2 ;  /* 0x000000040b087825 */ /* 0x008fcc00078e0202 */
[----:B------:R-:W0:Y:S01]  /*08d0*/  LDG.E R9, desc[UR8][R8.64] ;  /* 0x0000000808097981 */ /* 0x000e22000c1e1900 */
[----:B------:R-:W-:Y:S01]  /*08e0*/  IMAD.MOV.U32 R13, RZ, RZ, 0x3bbb989d ;  /* 0x3bbb989dff0d7424 */ /* 0x000fe200078e00ff */
[----:B------:R-:W-:Y:S01]  /*08f0*/  IADD3 R17, PT, PT, R23, R11, RZ ;  /* 0x0000000b17117210 */ /* 0x000fe20007ffe0ff */
[----:B------:R-:W-:Y:S02]  /*0900*/  IMAD.MOV.U32 R14, RZ, RZ, 0x437c0000 ;  /* 0x437c0000ff0e7424 */ /* 0x000fe400078e00ff */
[----:B------:R-:W-:-:S05]  /*0910*/  IMAD.IADD R11, R20, 0x1, R11 ;  /* 0x00000001140b7824 */ /* 0x000fca00078e020b */
[----:B------:R-:W-:Y:S01]  /*0920*/  ISETP.GE.AND P2, PT, R11, R24, PT ;  /* 0x000000180b00720c */ /* 0x000fe20003f46270 */
[----:B0-----:R-:W-:Y:S01]  /*0930*/  FFMA R12, R9, UR6, -R10 ;  /* 0x00000006090c7c23 */ /* 0x001fe2000800080a */
[----:B--2---:R-:W-:-:S04]  /*0940*/  IMAD.WIDE R8, R17, 0x4, R6 ;  /* 0x0000000411087825 */ /* 0x004fc800078e0206 */
[----:B------:R-:W-:-:S04]  /*0950*/  FFMA.SAT R13, R12, R13, 0.5 ;  /* 0x3f0000000c0d7423 */ /* 0x000fc8000000200d */
[----:B------:R-:W-:-:S04]  /*0960*/  FFMA.RM R13, R13, R14, 12582913 ;  /* 0x4b4000010d0d7423 */ /* 0x000fc8000000400e */
[C---:B------:R-:W-:Y:S01]  /*0970*/  FADD R15, R13.reuse, -12583039 ;  /* 0xcb40007f0d0f7421 */ /* 0x040fe20000000000 */
[----:B------:R-:W-:-:S03]  /*0980*/  IMAD.SHL.U32 R13, R13, 0x800000, RZ ;  /* 0x008000000d0d7824 */ /* 0x000fc600078e00ff */
[----:B------:R-:W-:-:S04]  /*0990*/  FFMA R15, R12, 1.4426950216293334961, -R15 ;  /* 0x3fb8aa3b0c0f7823 */ /* 0x000fc8000000080f */
[----:B------:R-:W-:-:S04]  /*09a0*/  FFMA R15, R12, 1.925963033500011079e-08, R15 ;  /* 0x32a570600c0f7823 */ /* 0x000fc8000000000f */
[----:B------:R-:W0:Y:S02]  /*09b0*/  MUFU.EX2 R12, R15 ;  /* 0x0000000f000c7308 */ /* 0x000e240000000800 */
[----:B0-----:R-:W-:-:S05]  /*09c0*/  FMUL R13, R13, R12 ;  /* 0x0000000c0d0d7220 */ /* 0x001fca0000400000 */
[----:B------:R3:W-:Y:S01]  /*09d0*/  STG.E desc[UR8][R8.64], R13 ;  /* 0x0000000d08007986 */ /* 0x0007e2000c101908 */
[----:B------:R-:W-:Y:S05]  /*09e0*/  @!P2 BRA `(.L_x_293) ;  /* 0xfffffffc00b4a947 */ /* 0x000fea000383ffff */
.L_x_292:
[----:B------:R-:W-:Y:S05]  /*09f0*/  BSYNC.RECONVERGENT B0 ;  /* 0x0000000000007941 */ /* 0x000fea0003800200 */
.L_x_291:
[----:B------:R-:W0:Y:S01]  /*0a00*/  LDCU UR4, c[0x0][0x398] ;  /* 0x00007300ff0477ac */ /* 0x000e220008000800 */
[----:B------:R-:W-:Y:S01]  /*0a10*/  BSSY.RECONVERGENT B0, `(.L_x_294) ;  /* 0x000000b000007945 */ /* 0x000fe20003800200 */
[----:B------:R-:W-:-:S03]  /*0a20*/  IMAD.MOV.U32 R6, RZ, RZ, RZ ;  /* 0x000000ffff067224 */ /* 0x000fc600078e00ff */
[----:B------:R-:W-:Y:S05]  /*0a30*/  @P1 BRA `(.L_x_295) ;  /* 0x0000000000201947 */ /* 0x000fea0003800000 */
[----:B------:R-:W-:Y:S01]  /*0a40*/  IMAD.MOV.U32 R6, RZ, RZ, RZ ;  /* 0x000000ffff067224 */ /* 0x000fe200078e00ff */
[----:B------:R-:W-:-:S07]  /*0a50*/  MOV R7, R21 ;  /* 0x0000001500077202 */ /* 0x000fce0000000f00 */
.L_x_296:
[----:B------:R-:W-:-:S06]  /*0a60*/  IMAD.WIDE R2, R7, 0x4, R4 ;  /* 0x0000000407027825 */ /* 0x000fcc00078e0204 */
[----:B------:R-:W0:Y:S01]  /*0a70*/  LDG.E R3, desc[UR8][R2.64] ;  /* 0x0000000802037981 */ /* 0x000e22000c1e1900 */
[----:B------:R-:W-:-:S05]  /*0a80*/  IMAD.IADD R7, R20, 0x1, R7 ;  /* 0x0000000114077824 */ /* 0x000fca00078e0207 */
[----:B------:R-:W-:Y:S01]  /*0a90*/  ISETP.GE.AND P1, PT, R7, R24, PT ;  /* 0x000000180700720c */ /* 0x000fe20003f26270 */
[----:B0-----:R-:W-:-:S12]  /*0aa0*/  FFMA R6, R3, UR4, R6 ;  /* 0x0000000403067c23 */ /* 0x001fd80008000006 */
[----:B------:R-:W-:Y:S05]  /*0ab0*/  @!P1 BRA `(.L_x_296) ;  /* 0xfffffffc00e89947 */ /* 0x000fea000383ffff */
.L_x_295:
[----:B0-----:R-:W-:Y:S05]  /*0ac0*/  BSYNC.RECONVERGENT B0 ;  /* 0x0000000000007941 */ /* 0x001fea0003800200 */
.L_x_294:
[----:B------:R-:W0:Y:S01]  /*0ad0*/  SHFL.DOWN PT, R3, R6, 0x10, 0x1f ;  /* 0x0a001f0006037f89 */ /* 0x000e2200000e0000 */
[----:B------:R-:W2:Y:S01]  /*0ae0*/  S2UR UR5, SR_CgaCtaId ;  /* 0x00000000000579c3 */ /* 0x000ea20000008800 */
[----:B------:R-:W-:Y:S01]  /*0af0*/  UMOV UR4, 0x400 ;  /* 0x0000040000047882 */ /* 0x000fe20000000000 */
[----:B------:R-:W-:Y:S01]  /*0b00*/  BSSY.RECONVERGENT B0, `(.L_x_297) ;  /* 0x0000077000007945 */ /* 0x000fe20003800200 */
[----:B0-----:R-:W-:Y:S01]  /*0b10*/  FADD R3, R3, R6 ;  /* 0x0000000603037221 */ /* 0x001fe20000000000 */
[----:B--2---:R-:W-:-:S04]  /*0b20*/  ULEA UR4, UR5, UR4, 0x18 ;  /* 0x0000000405047291 */ /* 0x004fc8000f8ec0ff */
[----:B------:R-:W0:Y:S02]  /*0b30*/  SHFL.DOWN PT, R2, R3, 0x8, 0x1f ;  /* 0x09001f0003027f89 */ /* 0x000e2400000e0000 */
[----:B0-----:R-:W-:-:S05]  /*0b40*/  FADD R7, R3, R2 ;  /* 0x0000000203077221 */ /* 0x001fca0000000000 */
[----:B------:R-:W3:Y:S02]  /*0b50*/  SHFL.DOWN PT, R2, R7, 0x4, 0x1f ;  /* 0x08801f0007027f89 */ /* 0x000ee400000e0000 */
[----:B---3--:R-:W-:Y:S01]  /*0b60*/  FADD R8, R7, R2 ;  /* 0x0000000207087221 */ /* 0x008fe20000000000 */
[----:B------:R-:W-:-:S04]  /*0b70*/  IMAD.SHL.U32 R2, R0, 0x4, RZ ;  /* 0x0000000400027824 */ /* 0x000fc800078e00ff */
[----:B------:R-:W0:Y:S01]  /*0b80*/  SHFL.DOWN PT, R9, R8, 0x2, 0x1f ;  /* 0x08401f0008097f89 */ /* 0x000e2200000e0000 */
[----:B------:R-:W-:-:S04]  /*0b90*/  VIADD R3, R2, UR4 ;  /* 0x0000000402037c36 */ /* 0x000fc80008000000 */
[----:B------:R-:W-:Y:S02]  /*0ba0*/  @!P0 IMAD R22, R22, 0x4, R3 ;  /* 0x0000000416168824 */ /* 0x000fe400078e0203 */
[----:B0-----:R-:W-:-:S05]  /*0bb0*/  FADD R9, R8, R9 ;  /* 0x0000000908097221 */ /* 0x001fca0000000000 */
[----:B------:R-:W0:Y:S02]  /*0bc0*/  SHFL.DOWN PT, R10, R9, 0x1, 0x1f ;  /* 0x08201f00090a7f89 */ /* 0x000e2400000e0000 */
[----:B0-----:R-:W-:-:S05]  /*0bd0*/  FADD R7, R9, R10 ;  /* 0x0000000a09077221 */ /* 0x001fca0000000000 */
[----:B------:R0:W-:Y:S01]  /*0be0*/  @!P0 STS [R22], R7 ;  /* 0x0000000716008388 */ /* 0x0001e20000000800 */
[----:B------:R-:W-:Y:S01]  /*0bf0*/  BAR.SYNC.DEFER_BLOCKING 0x0 ;  /* 0x0000000000007b1d */ /* 0x000fe20000010000 */
[----:B------:R-:W-:-:S13]  /*0c00*/  ISETP.NE.AND P0, PT, R21, RZ, PT ;  /* 0x000000ff1500720c */ /* 0x000fda0003f05270 */
[----:B0-----:R-:W-:Y:S05]  /*0c10*/  @P0 BRA `(.L_x_298) ;  /* 0x0000000400940947 */ /* 0x001fea0003800000 */
[----:B------:R0:W2:Y:S01]  /*0c20*/  LDS R15, [R2+UR4] ;  /* 0x00000004020f7984 */ /* 0x0000a20008000800 */
[----:B------:R-:W-:-:S13]  /*0c30*/  ISETP.GE.U32.AND P0, PT, R20, 0x40, PT ;  /* 0x000000401400780c */ /* 0x000fda0003f06070 */
[----:B0-----:R-:W-:Y:S05]  /*0c40*/  @!P0 BRA `(.L_x_299) ;  /* 0x0000000400848947 */ /* 0x001fea0003800000 */
[C---:B------:R-:W-:Y:S01]  /*0c50*/  IADD3 R6, PT, PT, R0.reuse, -0x2, RZ ;  /* 0xfffffffe00067810 */ /* 0x040fe20007ffe0ff */
[----:B------:R-:W-:-:S03]  /*0c60*/  VIADD R0, R0, 0xffffffff ;  /* 0xffffffff00007836 */ /* 0x000fc60000000000 */
[----:B------:R-:W-:Y:S01]  /*0c70*/  ISETP.GE.U32.AND P0, PT, R6, 0xf, PT ;  /* 0x0000000f0600780c */ /* 0x000fe20003f06070 */
[----:B------:R-:W-:Y:S01]  /*0c80*/  IMAD.MOV.U32 R6, RZ, RZ, 0x1 ;  /* 0x00000001ff067424 */ /* 0x000fe200078e00ff */
[----:B-1----:R-:W-:-:S11]  /*0c90*/  LOP3.LUT R19, R0, 0xf, RZ, 0xc0, !PT ;  /* 0x0000000f00137812 */ /* 0x002fd600078ec0ff */
[----:B------:R-:W-:Y:S05]  /*0ca0*/  @!P0 BRA `(.L_x_300) ;  /* 0x0000000000a88947 */ /* 0x000fea0003800000 */
[----:B------:R-:W-:Y:S01]  /*0cb0*/  LOP3.LUT R8, R0, 0xfffffff0, RZ, 0xc0, !PT ;  /* 0xfffffff000087812 */ /* 0x000fe200078ec0ff */
[----:B------:R-:W-:Y:S02]  /*0cc0*/  VIADD R6, R3, 0x20 ;  /* 0x0000002003067836 */ /* 0x000fe40000000000 */
[----:B------:R-:W-:Y:S01]  /*0cd0*/  IMAD.MOV.U32 R7, RZ, RZ, RZ ;  /* 0x000000ffff077224 */ /* 0x000fe200078e00ff */
[----:B------:R-:W-:-:S07]  /*0ce0*/  IADD3 R8, PT, PT, -R8, RZ, RZ ;  /* 0x000000ff08087210 */ /* 0x000fce0007ffe1ff */
.L_x_301:
[----:B------:R-:W2:Y:S01]  /*0cf0*/  LDS R16, [R6+-0x1c] ;  /* 0xffffe40006107984 */ /* 0x000ea20000000800 */
[----:B------:R-:W-:Y:S02]  /*0d00*/  VIADD R8, R8, 0x10 ;  /* 0x0000001008087836 */ /* 0x000fe40000000000 */
[----:B------:R-:W-:Y:S01]  /*0d10*/  VIADD R7, R7, 0x10 ;  /* 0x0000001007077836 */ /* 0x000fe20000000000 */
[----:B------:R-:W0:Y:S02]  /*0d20*/  LDS R17, [R6+-0x18] ;  /* 0xffffe80006117984 */ /* 0x000e240000000800 */
[----:B------:R-:W-:Y:S02]  /*0d30*/  ISETP.NE.AND P0, PT, R8, RZ, PT ;  /* 0x000000ff0800720c */ /* 0x000fe40003f05270 */
[----:B------:R-:W1:Y:S04]  /*0d40*/  LDS R18, [R6+-0x14] ;  /* 0xffffec0006127984 */ /* 0x000e680000000800 */
[----:B------:R-:W3:Y:S04]  /*0d50*/  LDS R23, [R6+-0x10] ;  /* 0xfffff00006177984 */ /* 0x000ee80000000800 */
[----:B------:R-:W4:Y:S04]  /*0d60*/  LDS R14, [R6+-0xc] ;  /* 0xfffff400060e7984 */ /* 0x000f280000000800 */
[----:B------:R-:W5:Y:S04]  /*0d70*/  LDS R13, [R6+-0x8] ;  /* 0xfffff800060d7984 */ /* 0x000f680000000800 */
[----:B------:R-:W5:Y:S04]  /*0d80*/  LDS R9, [R6+-0x4] ;  /* 0xfffffc0006097984 */ /* 0x000f680000000800 */
[----:B------:R-:W5:Y:S04]  /*0d90*/  LDS R10, [R6] ;  /* 0x00000000060a7984 */ /* 0x000f680000000800 */
[----:B------:R-:W5:Y:S04]  /*0da0*/  LDS R11, [R6+0x4] ;  /* 0x00000400060b7984 */ /* 0x000f680000000800 */
[----:B------:R-:W5:Y:S01]  /*0db0*/  LDS R12, [R6+0x8] ;  /* 0x00000800060c7984 */ /* 0x000f620000000800 */
[----:B--2---:R-:W-:-:S03]  /*0dc0*/  FADD R16, R16, R15 ;  /* 0x0000000f10107221 */ /* 0x004fc60000000000 */
[----:B------:R-:W2:Y:S01]  /*0dd0*/  LDS R15, [R6+0xc] ;  /* 0x00000c00060f7984 */ /* 0x000ea20000000800 */
[----:B0-----:R-:W-:-:S03]  /*0de0*/  FADD R17, R16, R17 ;  /* 0x0000001110117221 */ /* 0x001fc60000000000 */
[----:B------:R-:W0:Y:S01]  /*0df0*/  LDS R16, [R6+0x10] ;  /* 0x0000100006107984 */ /* 0x000e220000000800 */
[----:B-1----:R-:W-:-:S03]  /*0e00*/  FADD R18, R17, R18 ;  /* 0x0000001211127221 */ /* 0x002fc60000000000 */
[----:B------:R-:W1:Y:S01]  /*0e10*/  LDS R17, [R6+0x14] ;  /* 0x0000140006117984 */ /* 0x000e620000000800 */
        /* <DEDUP_REMOVED lines=11> */
[----:B--2---:R-:W-:-:S04]  /*0ed0*/  FADD R15, R12, R15 ;  /* 0x0000000f0c0f7221 */ /* 0x004fc80000000000 */
[----:B0-----:R-:W-:-:S04]  /*0ee0*/  FADD R16, R15, R16 ;  /* 0x000000100f107221 */ /* 0x001fc80000000000 */
[----:B-1----:R-:W-:-:S04]  /*0ef0*/  FADD R17, R16, R17 ;  /* 0x0000001110117221 */ /* 0x002fc80000000000 */
[----:B---3--:R-:W-:-:S04]  /*0f00*/  FADD R17, R17, R18 ;  /* 0x0000001211117221 */ /* 0x008fc80000000000 */
[----:B----4-:R-:W-:-:S04]  /*0f10*/  FADD R14, R17, R14 ;  /* 0x0000000e110e7221 */ /* 0x010fc80000000000 */
[----:B------:R-:W-:Y:S01]  /*0f20*/  FADD R15, R14, R13 ;  /* 0x0000000d0e0f7221 */ /* 0x000fe20000000000 */
[----:B------:R-:W-:Y:S06]  /*0f30*/  @P0 BRA `(.L_x_301) ;  /* 0xfffffffc006c0947 */ /* 0x000fec000383ffff */
[----:B------:R-:W-:-:S07]  /*0f40*/  VIADD R6, R7, 0x1 ;  /* 0x0000000107067836 */ /* 0x000fce0000000000 */
.L_x_300:
[----:B------:R-:W-:-:S13]  /*0f50*/  ISETP.NE.AND P0, PT, R19, RZ, PT ;  /* 0x000000ff1300720c */ /* 0x000fda0003f05270 */
[----:B------:R-:W-:Y:S05]  /*0f60*/  @!P0 BRA `(.L_x_299) ;  /* 0x0000000000bc8947 */ /* 0x000fea0003800000 */
[----:B------:R-:W-:Y:S02]  /*0f70*/  ISETP.GE.U32.AND P0, PT, R19, 0x8, PT ;  /* 0x000000081300780c */ /* 0x000fe40003f06070 */
[----:B------:R-:W-:-:S04]  /*0f80*/  LOP3.LUT R10, R0, 0x7, RZ, 0xc0, !PT ;  /* 0x00000007000a7812 */ /* 0x000fc800078ec0ff */
[----:B------:R-:W-:-:S07]  /*0f90*/  ISETP.NE.AND P1, PT, R10, RZ, PT ;  /* 0x000000ff0a00720c */ /* 0x000fce0003f25270 */
[----:B------:R-:W-:Y:S06]  /*0fa0*/  @!P0 BRA `(.L_x_302) ;  /* 0x0000000000488947 */ /* 0x000fec0003800000 */
[C---:B------:R-:W-:Y:S01]  /*0fb0*/  LEA R7, R6.reuse, R3, 0x2 ;  /* 0x0000000306077211 */ /* 0x040fe200078e10ff */
[----:B------:R-:W-:-:S04]  /*0fc0*/  VIADD R6, R6, 0x8 ;  /* 0x0000000806067836 */ /* 0x000fc80000000000 */
[----:B------:R-:W2:Y:S04]  /*0fd0*/  LDS R8, [R7] ;  /* 0x0000000007087984 */ /* 0x000ea80000000800 */
[----:B------:R-:W0:Y:S04]  /*0fe0*/  LDS R9, [R7+0x4] ;  /* 0x0000040007097984 */ /* 0x000e280000000800 */
[----:B------:R-:W1:Y:S04]  /*0ff0*/  LDS R11, [R7+0x8] ;  /* 0x00000800070b7984 */ /* 0x000e680000000800 */
[----:B------:R-:W3:Y:S04]  /*1000*/  LDS R13, [R7+0xc] ;  /* 0x00000c00070d7984 */ /* 0x000ee80000000800 */
[----:B------:R-:W4:Y:S04]  /*1010*/  LDS R17, [R7+0x10] ;  /* 0x0000100007117984 */ /* 0x000f280000000800 */
[----:B------:R-:W5:Y:S04]  /*1020*/  LDS R19, [R7+0x14] ;  /* 0x0000140007137984 */ /* 0x000f680000000800 */
[----:B------:R-:W5:Y:S04]  /*1030*/  LDS R23, [R7+0x18] ;  /* 0x0000180007177984 */ /* 0x000f680000000800 */
[----:B------:R-:W5:Y:S01]  /*1040*/  LDS R25, [R7+0x1c] ;  /* 0x00001c0007197984 */ /* 0x000f620000000800 */
[----:B--2---:R-:W-:-:S04]  /*1050*/  FADD R8, R15, R8 ;  /* 0x000000080f087221 */ /* 0x004fc80000000000 */
[----:B0-----:R-:W-:-:S04]  /*1060*/  FADD R8, R8, R9 ;  /* 0x0000000908087221 */ /* 0x001fc80000000000 */
[----:B-1----:R-:W-:-:S04]  /*1070*/  FADD R8, R8, R11 ;  /* 0x0000000b08087221 */ /* 0x002fc80000000000 */
[----:B---3--:R-:W-:-:S04]  /*1080*/  FADD R8, R8, R13 ;  /* 0x0000000d08087221 */ /* 0x008fc80000000000 */
[----:B----4-:R-:W-:-:S04]  /*1090*/  FADD R8, R8, R17 ;  /* 0x0000001108087221 */ /* 0x010fc80000000000 */
[----:B-----5:R-:W-:-:S04]  /*10a0*/  FADD R8, R8, R19 ;  /* 0x0000001308087221 */ /* 0x020fc80000000000 */
[----:B------:R-:W-:-:S04]  /*10b0*/  FADD R8, R8, R23 ;  /* 0x0000001708087221 */ /* 0x000fc80000000000 */
[----:B------:R-:W-:-:S07]  /*10c0*/  FADD R15, R8, R25 ;  /* 0x00000019080f7221 */ /* 0x000fce0000000000 */
.L_x_302:
[----:B------:R-:W-:Y:S05]  /*10d0*/  @!P1 BRA `(.L_x_299) ;  /* 0x0000000000609947 */ /* 0x000fea0003800000 */
[----:B------:R-:W-:Y:S02]  /*10e0*/  ISETP.GE.U32.AND P0, PT, R10, 0x4, PT ;  /* 0x000000040a00780c */ /* 0x000fe40003f06070 */
[----:B------:R-:W-:-:S04]  /*10f0*/  LOP3.LUT R0, R0, 0x3, RZ, 0xc0, !PT ;  /* 0x0000000300007812 */ /* 0x000fc800078ec0ff */
[----:B------:R-:W-:-:S07]  /*1100*/  ISETP.NE.AND P1, PT, R0, RZ, PT ;  /* 0x000000ff0000720c */ /* 0x000fce0003f25270 */
[----:B------:R-:W-:Y:S06]  /*1110*/  @!P0 BRA `(.L_x_303) ;  /* 0x0000000000288947 */ /* 0x000fec0003800000 */
[C---:B------:R-:W-:Y:S02]  /*1120*/  IMAD R3, R6.reuse, 0x4, R3 ;  /* 0x0000000406037824 */ /* 0x040fe400078e0203 */
[----:B------:R-:W-:-:S03]  /*1130*/  VIADD R6, R6, 0x4 ;  /* 0x0000000406067836 */ /* 0x000fc60000000000 */
[----:B------:R-:W2:Y:S04]  /*1140*/  LDS R8, [R3] ;  /* 0x0000000003087984 */ /* 0x000ea80000000800 */
[----:B------:R-:W0:Y:S04]  /*1150*/  LDS R7, [R3+0x4] ;  /* 0x0000040003077984 */ /* 0x000e280000000800 */
[----:B------:R-:W1:Y:S04]  /*1160*/  LDS R10, [R3+0x8] ;  /* 0x00000800030a7984 */ /* 0x000e680000000800 */
[----:B------:R-:W3:Y:S01]  /*1170*/  LDS R12, [R3+0xc] ;  /* 0x00000c00030c7984 */ /* 0x000ee20000000800 */
[----:B--2---:R-:W-:-:S04]  /*1180*/  FADD R8, R15, R8 ;  /* 0x000000080f087221 */ /* 0x004fc80000000000 */
[----:B0-----:R-:W-:-:S04]  /*1190*/  FADD R7, R8, R7 ;  /* 0x0000000708077221 */ /* 0x001fc80000000000 */
[----:B-1----:R-:W-:-:S04]  /*11a0*/  FADD R7, R7, R10 ;  /* 0x0000000a07077221 */ /* 0x002fc80000000000 */
[----:B---3--:R-:W-:-:S07]  /*11b0*/  FADD R15, R7, R12 ;  /* 0x0000000c070f7221 */ /* 0x008fce0000000000 */
.L_x_303:
[----:B------:R-:W-:Y:S05]  /*11c0*/  @!P1 BRA `(.L_x_299) ;  /* 0x0000000000249947 */ /* 0x000fea0003800000 */
[----:B------:R-:W-:Y:S01]  /*11d0*/  IMAD R6, R6, 0x4, R2 ;  /* 0x0000000406067824 */ /* 0x000fe200078e0202 */
[----:B------:R-:W-:-:S03]  /*11e0*/  IADD3 R0, PT, PT, -R0, RZ, RZ ;  /* 0x000000ff00007210 */ /* 0x000fc60007ffe1ff */
[----:B------:R-:W-:-:S07]  /*11f0*/  VIADD R6, R6, UR4 ;  /* 0x0000000406067c36 */ /* 0x000fce0008000000 */
.L_x_304:
[----:B------:R0:W2:Y:S01]  /*1200*/  LDS R8, [R6] ;  /* 0x0000000006087984 */ /* 0x0000a20000000800 */
[----:B------:R-:W-:-:S05]  /*1210*/  VIADD R0, R0, 0x1 ;  /* 0x0000000100007836 */ /* 0x000fca0000000000 */
[----:B------:R-:W-:Y:S01]  /*1220*/  ISETP.NE.AND P0, PT, R0, RZ, PT ;  /* 0x000000ff0000720c */ /* 0x000fe20003f05270 */
[----:B0-----:R-:W-:Y:S02]  /*1230*/  VIADD R6, R6, 0x4 ;  /* 0x0000000406067836 */ /* 0x001fe40000000000 */
[----:B--2---:R-:W-:-:S10]  /*1240*/  FADD R15, R8, R15 ;  /* 0x0000000f080f7221 */ /* 0x004fd40000000000 */
[----:B------:R-:W-:Y:S05]  /*1250*/  @P0 BRA `(.L_x_304) ;  /* 0xfffffffc00e80947 */ /* 0x000fea000383ffff */
.L_x_299:
[----:B--2---:R0:W-:Y:S02]  /*1260*/  STS [R2+UR4], R15 ;  /* 0x0000000f02007988 */ /* 0x0041e40008000804 */
.L_x_298:
[----:B------:R-:W-:Y:S05]  /*1270*/  BSYNC.RECONVERGENT B0 ;  /* 0x0000000000007941 */ /* 0x000fea0003800200 */
.L_x_297:
[----:B------:R-:W-:Y:S01]  /*1280*/  BAR.SYNC.DEFER_BLOCKING 0x0 ;  /* 0x0000000000007b1d */ /* 0x000fe20000010000 */
[----:B------:R-:W-:-:S13]  /*1290*/  ISETP.GE.AND P0, PT, R21, R24, PT ;  /* 0x000000181500720c */ /* 0x000fda0003f06270 */
[----:B------:R-:W-:Y:S05]  /*12a0*/  @P0 EXIT ;  /* 0x000000000000094d */ /* 0x000fea0003800000 */
[----:B------:R2:W3:Y:S01]  /*12b0*/  LDS R3, [R2+UR4] ;  /* 0x0000000402037984 */ /* 0x0004e20008000800 */
[----:B------:R-:W4:Y:S01]  /*12c0*/  LDCU UR4, c[0x0][0x398] ;  /* 0x00007300ff0477ac */ /* 0x000f220008000800 */
[----:B------:R-:W0:Y:S02]  /*12d0*/  LDCU UR5, c[0x0][0x394] ;  /* 0x00007280ff0577ac */ /* 0x000e240008000800 */
.L_x_307:
[----:B------:R-:W-:-:S05]  /*12e0*/  IMAD.WIDE R6, R21, 0x4, R4 ;  /* 0x0000000415067825 */ /* 0x000fca00078e0204 */
[----:B------:R-:W4:Y:S01]  /*12f0*/  LDG.E R0, desc[UR8][R6.64] ;  /* 0x0000000806007981 */ /* 0x000f22000c1e1900 */
[----:B0-23--:R-:W0:Y:S01]  /*1300*/  MUFU.RCP R2, R3 ;  /* 0x0000000300027308 */ /* 0x00de220000001000 */
[----:B------:R-:W-:Y:S01]  /*1310*/  BSSY.RECONVERGENT B0, `(.L_x_305) ;  /* 0x000000c000007945 */ /* 0x000fe20003800200 */
[----:B0-----:R-:W-:-:S04]  /*1320*/  FFMA R9, -R3, R2, 1 ;  /* 0x3f80000003097423 */ /* 0x001fc80000000102 */
[----:B------:R-:W-:Y:S01]  /*1330*/  FFMA R9, R2, R9, R2 ;  /* 0x0000000902097223 */ /* 0x000fe20000000002 */
[----:B----4-:R-:W-:-:S04]  /*1340*/  FMUL R0, R0, UR4 ;  /* 0x0000000400007c20 */ /* 0x010fc80008400000 */
[----:B------:R-:W0:Y:S01]  /*1350*/  FCHK P0, R0, R3 ;  /* 0x0000000300007302 */ /* 0x000e220000000000 */
[----:B------:R-:W-:-:S04]  /*1360*/  FFMA R2, R0, R9, RZ ;  /* 0x0000000900027223 */ /* 0x000fc800000000ff */
[----:B------:R-:W-:-:S04]  /*1370*/  FFMA R8, -R3, R2, R0 ;  /* 0x0000000203087223 */ /* 0x000fc80000000100 */
[----:B------:R-:W-:Y:S01]  /*1380*/  FFMA R9, R9, R8, R2 ;  /* 0x0000000809097223 */ /* 0x000fe20000000002 */
[----:B0-----:R-:W-:Y:S06]  /*1390*/  @!P0 BRA `(.L_x_306) ;  /* 0x00000000000c8947 */ /* 0x001fec0003800000 */
[----:B------:R-:W-:-:S07]  /*13a0*/  MOV R2, 0x13c0 ;  /* 0x000013c000027802 */ /* 0x000fce0000000f00 */
[----:B-1----:R-:W-:Y:S05]  /*13b0*/  CALL.REL.NOINC `($__internal_8_$__cuda_sm3x_div_rn_noftz_f32_slowpath) ;  /* 0x00000000001c7944 */ /* 0x002fea0003c00000 */
[----:B------:R-:W-:-:S07]  /*13c0*/  IMAD.MOV.U32 R9, RZ, RZ, R0 ;  /* 0x000000ffff097224 */ /* 0x000fce00078e0000 */
.L_x_306:
[----:B------:R-:W-:Y:S05]  /*13d0*/  BSYNC.RECONVERGENT B0 ;  /* 0x0000000000007941 */ /* 0x000fea0003800200 */
.L_x_305:
[----:B------:R0:W-:Y:S01]  /*13e0*/  STG.E desc[UR8][R6.64], R9 ;  /* 0x0000000906007986 */ /* 0x0001e2000c101908 */
[----:B------:R-:W-:-:S04]  /*13f0*/  IADD3 R21, PT, PT, R20, R21, RZ ;  /* 0x0000001514157210 */ /* 0x000fc80007ffe0ff */
[----:B------:R-:W-:-:S13]  /*1400*/  ISETP.GE.AND P0, PT, R21, UR5, PT ;  /* 0x0000000515007c0c */ /* 0x000fda000bf06270 */
[----:B0-----:R-:W-:Y:S05]  /*1410*/  @!P0 BRA `(.L_x_307) ;  /* 0xfffffffc00b08947 */ /* 0x001fea000383ffff */
[----:B------:R-:W-:Y:S05]  /*1420*/  EXIT ;  /* 0x000000000000794d */ /* 0x000fea0003800000 */
        .weak           $__internal_8_$__cuda_sm3x_div_rn_noftz_f32_slowpath
        .type           $__internal_8_$__cuda_sm3x_div_rn_noftz_f32_slowpath,@function
        .size           $__internal_8_$__cuda_sm3x_div_rn_noftz_f32_slowpath,(.L_x_467 - $__internal_8_$__cuda_sm3x_div_rn_noftz_f32_slowpath)
$__internal_8_$__cuda_sm3x_div_rn_noftz_f32_slowpath:
[--C-:B------:R-:W-:Y:S01]  /*1430*/  SHF.R.U32.HI R9, RZ, 0x17, R3.reuse ;  /* 0x00000017ff097819 */ /* 0x100fe20000011603 */
[----:B------:R-:W-:Y:S01]  /*1440*/  BSSY.RECONVERGENT B1, `(.L_x_308) ;  /* 0x0000064000017945 */ /* 0x000fe20003800200 */
[--C-:B------:R-:W-:Y:S01]  /*1450*/  SHF.R.U32.HI R8, RZ, 0x17, R0.reuse ;  /* 0x00000017ff087819 */ /* 0x100fe20000011600 */
[----:B------:R-:W-:Y:S01]  /*1460*/  IMAD.MOV.U32 R10, RZ, RZ, R0 ;  /* 0x000000ffff0a7224 */ /* 0x000fe200078e0000 */
[----:B------:R-:W-:Y:S01]  /*1470*/  LOP3.LUT R9, R9, 0xff, RZ, 0xc0, !PT ;  /* 0x000000ff09097812 */ /* 0x000fe200078ec0ff */
[----:B------:R-:W-:Y:S01]  /*1480*/  IMAD.MOV.U32 R11, RZ, RZ, R3 ;  /* 0x000000ffff0b7224 */ /* 0x000fe200078e0003 */
[----:B------:R-:W-:-:S03]  /*1490*/  LOP3.LUT R14, R8, 0xff, RZ, 0xc0, !PT ;  /* 0x000000ff080e7812 */ /* 0x000fc600078ec0ff */
[----:B------:R-:W-:Y:S02]  /*14a0*/  VIADD R12, R9, 0xffffffff ;  /* 0xffffffff090c7836 */ /* 0x000fe40000000000 */
[----:B------:R-:W-:-:S03]  /*14b0*/  VIADD R13, R14, 0xffffffff ;  /* 0xffffffff0e0d7836 */ /* 0x000fc60000000000 */
        /* <DEDUP_REMOVED lines=22> */
[----:B------:R-:W-:Y:S02]  /*1620*/  @P0 IMAD.MOV.U32 R8, RZ, RZ, RZ ;  /* 0x000000ffff080224 */ /* 0x000fe400078e00ff */
[----:B------:R-:W-:Y:S01]  /*1630*/  @!P0 FFMA R10, R0, 1.84467440737095516160e+19, RZ ;  /* 0x5f800000000a8823 */ /* 0x000fe200000000ff */
[----:B------:R-:W-:Y:S02]  /*1640*/  @!P0 IMAD.MOV.U32 R8, RZ, RZ, -0x40 ;  /* 0xffffffc0ff088424 */ /* 0x000fe400078e00ff */
[----:B------:R-:W-:Y:S02]  /*1650*/  @!P1 FFMA R11, R3, 1.84467440737095516160e+19, RZ ;  /* 0x5f800000030b9823 */ /* 0x000fe400000000ff */
[----:B------:R-:W-:-:S07]  /*1660*/  @!P1 VIADD R8, R8, 0x40 ;  /* 0x0000004008089836 */ /* 0x000fce0000000000 */
.L_x_309:
[----:B------:R-:W-:Y:S01]  /*1670*/  LEA R0, R9, 0xc0800000, 0x17 ;  /* 0xc080000009007811 */ /* 0x000fe200078eb8ff */
[----:B------:R-:W-:Y:S03]  /*1680*/  BSSY.RECONVERGENT B2, `(.L_x_314) ;  /* 0x0000036000027945 */ /* 0x000fe60003800200 */
[----:B------:R-:W-:Y:S01]  /*1690*/  IADD3 R12, PT, PT, -R0, R11, RZ ;  /* 0x0000000b000c7210 */ /* 0x000fe20007ffe1ff */
[----:B------:R-:W-:-:S03]  /*16a0*/  VIADD R11, R14, 0xffffff81 ;  /* 0xffffff810e0b7836 */ /* 0x000fc60000000000 */
[----:B------:R-:W0:Y:S01]  /*16b0*/  MUFU.RCP R13, R12 ;  /* 0x0000000c000d7308 */ /* 0x000e220000001000 */
[----:B------:R-:W-:Y:S01]  /*16c0*/  FADD.FTZ R15, -R12, -RZ ;  /* 0x800000ff0c0f7221 */ /* 0x000fe20000010100 */
[C---:B------:R-:W-:Y:S01]  /*16d0*/  IMAD R0, R11.reuse, -0x800000, R10 ;  /* 0xff8000000b007824 */ /* 0x040fe200078e020a */
[----:B------:R-:W-:-:S05]  /*16e0*/  IADD3 R11, PT, PT, R11, 0x7f, -R9 ;  /* 0x0000007f0b0b7810 */ /* 0x000fca0007ffe809 */
[----:B------:R-:W-:Y:S02]  /*16f0*/  IMAD.IADD R11, R11, 0x1, R8 ;  /* 0x000000010b0b7824 */ /* 0x000fe400078e0208 */
        /* <DEDUP_REMOVED lines=26> */
[----:B------:R-:W-:Y:S01]  /*18a0*/  ISETP.NE.AND P1, PT, R12, RZ, PT ;  /* 0x000000ff0c00720c */ /* 0x000fe20003f25270 */
[----:B------:R-:W-:Y:S01]  /*18b0*/  IMAD.MOV R12, RZ, RZ, -R12 ;  /* 0x000000ffff0c7224 */ /* 0x000fe200078e0a0c */
[----:B------:R-:W-:-:S02]  /*18c0*/  LOP3.LUT R10, R10, 0x800000, RZ, 0xfc, !PT ;  /* 0x008000000a0a7812 */ /* 0x000fc400078efcff */
[----:B------:R-:W-:Y:S02]  /*18d0*/  FSETP.NEU.FTZ.AND P0, PT, R8, R9, PT ;  /* 0x000000090800720b */ /* 0x000fe40003f1d000 */
[----:B------:R-:W-:Y:S02]  /*18e0*/  SHF.L.U32 R11, R10, R11, RZ ;  /* 0x0000000b0a0b7219 */ /* 0x000fe400000006ff */
[----:B------:R-:W-:Y:S02]  /*18f0*/  SEL R9, R12, RZ, P2 ;  /* 0x000000ff0c097207 */ /* 0x000fe40001000000 */
[----:B------:R-:W-:Y:S02]  /*1900*/  ISETP.NE.AND P1, PT, R11, RZ, P1 ;  /* 0x000000ff0b00720c */ /* 0x000fe40000f25270 */
[----:B------:R-:W-:Y:S02]  /*1910*/  SHF.R.U32.HI R9, RZ, R9, R10 ;  /* 0x00000009ff097219 */ /* 0x000fe4000001160a */
[----:B------:R-:W-:-:S02]  /*1920*/  PLOP3.LUT P0, PT, P0, P1, PT, 0xf8, 0x8f ;  /* 0x00000000008f781c */ /* 0x000fc40000703f70 */
[----:B------:R-:W-:Y:S02]  /*1930*/  SHF.R.U32.HI R11, RZ, 0x1, R9 ;  /* 0x00000001ff0b7819 */ /* 0x000fe40000011609 */
[----:B------:R-:W-:-:S04]  /*1940*/  SEL R8, RZ, 0x1, !P0 ;  /* 0x00000001ff087807 */ /* 0x000fc80004000000 */
[----:B------:R-:W-:-:S04]  /*1950*/  LOP3.LUT R8, R8, 0x1, R11, 0xf8, !PT ;  /* 0x0000000108087812 */ /* 0x000fc800078ef80b */
[----:B------:R-:W-:-:S05]  /*1960*/  LOP3.LUT R8, R8, R9, RZ, 0xc0, !PT ;  /* 0x0000000908087212 */ /* 0x000fca00078ec0ff */
[----:B------:R-:W-:-:S05]  /*1970*/  IMAD.IADD R11, R11, 0x1, R8 ;  /* 0x000000010b0b7824 */ /* 0x000fca00078e0208 */
[----:B------:R-:W-:Y:S01]  /*1980*/  LOP3.LUT R0, R11, R0, RZ, 0xfc, !PT ;  /* 0x000000000b007212 */ /* 0x000fe200078efcff */
[----:B------:R-:W-:Y:S06]  /*1990*/  BRA `(.L_x_317) ;  /* 0x0000000000107947 */ /* 0x000fec0003800000 */
.L_x_316:
[----:B------:R-:W-:-:S04]  /*19a0*/  LOP3.LUT R0, R0, 0x80000000, RZ, 0xc0, !PT ;  /* 0x8000000000007812 */ /* 0x000fc800078ec0ff */
[----:B------:R-:W-:Y:S01]  /*19b0*/  LOP3.LUT R0, R0, 0x7f800000, RZ, 0xfc, !PT ;  /* 0x7f80000000007812 */ /* 0x000fe200078efcff */
[----:B------:R-:W-:Y:S06]  /*19c0*/  BRA `(.L_x_317) ;  /* 0x0000000000047947 */ /* 0x000fec0003800000 */
.L_x_315:
[----:B------:R-:W-:-:S07]  /*19d0*/  LEA R0, R11, R0, 0x17 ;  /* 0x000000000b007211 */ /* 0x000fce00078eb8ff */
.L_x_317:
[----:B------:R-:W-:Y:S05]  /*19e0*/  BSYNC.RECONVERGENT B2 ;  /* 0x0000000000027941 */ /* 0x000fea0003800200 */
.L_x_314:
[----:B------:R-:W-:Y:S05]  /*19f0*/  BRA `(.L_x_318) ;  /* 0x0000000000207947 */ /* 0x000fea0003800000 */
.L_x_313:
[----:B------:R-:W-:-:S04]  /*1a00*/  LOP3.LUT R0, R11, 0x80000000, R10, 0x48, !PT ;  /* 0x800000000b007812 */ /* 0x000fc800078e480a */
[----:B------:R-:W-:Y:S01]  /*1a10*/  LOP3.LUT R0, R0, 0x7f800000, RZ, 0xfc, !PT ;  /* 0x7f80000000007812 */ /* 0x000fe200078efcff */
[----:B------:R-:W-:Y:S06]  /*1a20*/  BRA `(.L_x_318) ;  /* 0x0000000000147947 */ /* 0x000fec0003800000 */
.L_x_312:
[----:B------:R-:W-:Y:S01]  /*1a30*/  LOP3.LUT R0, R11, 0x80000000, R10, 0x48, !PT ;  /* 0x800000000b007812 */ /* 0x000fe200078e480a */
[----:B------:R-:W-:Y:S06]  /*1a40*/  BRA `(.L_x_318) ;  /* 0x00000000000c7947 */ /* 0x000fec0003800000 */
.L_x_311:
[----:B------:R-:W0:Y:S01]  /*1a50*/  MUFU.RSQ R0, -QNAN ;  /* 0xffc0000000007908 */ /* 0x000e220000001400 */
[----:B------:R-:W-:Y:S05]  /*1a60*/  BRA `(.L_x_318) ;  /* 0x0000000000047947 */ /* 0x000fea0003800000 */
.L_x_310:
[----:B------:R-:W-:-:S07]  /*1a70*/  FADD.FTZ R0, R0, R3 ;  /* 0x0000000300007221 */ /* 0x000fce0000010000 */
.L_x_318:
[----:B------:R-:W-:Y:S05]  /*1a80*/  BSYNC.RECONVERGENT B1 ;  /* 0x0000000000017941 */ /* 0x000fea0003800200 */
.L_x_308:
[----:B------:R-:W-:Y:S02]  /*1a90*/  IMAD.MOV.U32 R8, RZ, RZ, R2 ;  /* 0x000000ffff087224 */ /* 0x000fe400078e0002 */
[----:B------:R-:W-:-:S04]  /*1aa0*/  IMAD.MOV.U32 R9, RZ, RZ, 0x0 ;  /* 0x00000000ff097424 */ /* 0x000fc800078e00ff */
[----:B0-----:R-:W-:Y:S05]  /*1ab0*/  RET.REL.NODEC R8 `(softmax_scale_forward_kernel4) ;  /* 0xffffffe408507950 */ /* 0x001fea0003c3ffff */
.L_x_319:
        /* <DEDUP_REMOVED lines=12> */
.L_x_467:


//--------------------- .text.softmax_forward_kernel4 --------------------------
	.section	.text.softmax_forward_kernel4,"ax",@progbits
	.align	128
        .global         softmax_forward_kernel4
        .type           softmax_forward_kernel4,@function
        .size           softmax_forward_kernel4,(.L_x_468 - softmax_forward_kernel4)
        .other          softmax_forward_kernel4,@"STO_CUDA_ENTRY STV_DEFAULT"
softmax_forward_kernel4:
.text.softmax_forward_kernel4:
        /* <DEDUP_REMOVED lines=10> */
[----:B--2---:R-:W-:-:S04]  /*00a0*/  IMAD R23, R24, UR4, RZ ;  /* 0x0000000418177c24 */ /* 0x004fc8000f8e02ff */
[----:B---3--:R-:W-:-:S08]  /*00b0*/  IMAD.WIDE R2, R23, 0x4, R2 ;  /* 0x0000000417027825 */ /* 0x008fd000078e0202 */
[----:B-1----:R-:W-:Y:S05]  /*00c0*/  @P0 BRA `(.L_x_321) ;  /* 0x0000000000200947 */ /* 0x002fea0003800000 */
[----:B------:R-:W-:Y:S02]  /*00d0*/  IMAD.MOV.U32 R6, RZ, RZ, -0x800000 ;  /* 0xff800000ff067424 */ /* 0x000fe400078e00ff */
[----:B------:R-:W-:-:S07]  /*00e0*/  IMAD.MOV.U32 R7, RZ, RZ, R21 ;  /* 0x000000ffff077224 */ /* 0x000fce00078e0015 */
.L_x_322:
[----:B------:R-:W-:-:S06]  /*00f0*/  IMAD.WIDE R4, R7, 0x4, R2 ;  /* 0x0000000407047825 */ /* 0x000fcc00078e0202 */
[----:B------:R-:W2:Y:S01]  /*0100*/  LDG.E R5, desc[UR8][R4.64] ;  /* 0x0000000804057981 */ /* 0x000ea2000c1e1900 */
[----:B----4-:R-:W-:-:S05]  /*0110*/  IMAD.IADD R7, R20, 0x1, R7 ;  /* 0x0000000114077824 */ /* 0x010fca00078e0207 */
[----:B------:R-:W-:Y:S02]  /*0120*/  ISETP.GE.AND P0, PT, R7, R24, PT ;  /* 0x000000180700720c */ /* 0x000fe40003f06270 */
[----:B--2---:R-:W-:-:S11]  /*0130*/  FMNMX R6, R5, R6, !PT ;  /* 0x0000000605067209 */ /* 0x004fd60007800000 */
[----:B------:R-:W-:Y:S05]  /*0140*/  @!P0 BRA `(.L_x_322) ;  /* 0xfffffffc00e88947 */ /* 0x000fea000383ffff */
.L_x_321:
[----:B------:R-:W-:Y:S05]  /*0150*/  BSYNC.RECONVERGENT B0 ;  /* 0x0000000000007941 */ /* 0x000fea0003800200 */
.L_x_320:
        /* <DEDUP_REMOVED lines=15> */
[----:B----4-:R-:W-:-:S03]  /*0250*/  SHF.R.U32.HI R0, RZ, 0x5, R20 ;  /* 0x00000005ff007819 */ /* 0x010fc60000011614 */
[----:B------:R-:W-:Y:S01]  /*0260*/  @!P0 IMAD R5, R22, 0x4, R5 ;  /* 0x0000000416058824 */ /* 0x000fe200078e0205 */
        /* <DEDUP_REMOVED lines=12> */
[C---:B0-----:R-:W-:Y:S01]  /*0330*/  IADD3 R4, PT, PT, R0.reuse, -0x2, RZ ;  /* 0xfffffffe00047810 */ /* 0x041fe20007ffe0ff */
[----:B------:R-:W-:Y:S01]  /*0340*/  VIADD R25, R0, 0xffffffff ;  /* 0xffffffff00197836 */ /* 0x000fe20000000000 */
[----:B------:R-:W-:Y:S02]  /*0350*/  UMOV UR4, 0x1 ;  /* 0x0000000100047882 */ /* 0x000fe40000000000 */
[----:B------:R-:W-:Y:S02]  /*0360*/  ISETP.GE.U32.AND P1, PT, R4, 0xf, PT ;  /* 0x0000000f0400780c */ /* 0x000fe40003f26070 */
[----:B------:R-:W-:-:S11]  /*0370*/  LOP3.LUT R27, R25, 0xf, RZ, 0xc0, !PT ;  /* 0x0000000f191b7812 */ /* 0x000fd600078ec0ff */
[----:B------:R-:W-:Y:S05]  /*0380*/  @!P1 BRA `(.L_x_326) ;  /* 0x00000000005c9947 */ /* 0x000fea0003800000 */
[----:B------:R-:W-:Y:S01]  /*0390*/  LOP3.LUT R26, R25, 0xfffffff0, RZ, 0xc0, !PT ;  /* 0xfffffff0191a7812 */ /* 0x000fe200078ec0ff */
[----:B------:R-:W-:Y:S01]  /*03a0*/  UIADD3 UR6, UPT, UPT, UR5, 0x20, URZ ;  /* 0x0000002005067890 */ /* 0x000fe2000fffe0ff */
[----:B------:R-:W-:-:S03]  /*03b0*/  UMOV UR4, URZ ;  /* 0x000000ff00047c82 */ /* 0x000fc60008000000 */
[----:B------:R-:W-:-:S08]  /*03c0*/  IMAD.MOV R26, RZ, RZ, -R26 ;  /* 0x000000ffff1a7224 */ /* 0x000fd000078e0a1a */
.L_x_327:
        /* <DEDUP_REMOVED lines=19> */
.L_x_326:
        /* <DEDUP_REMOVED lines=20> */
.L_x_328:
        /* <DEDUP_REMOVED lines=13> */
.L_x_329:
[----:B------:R-:W-:Y:S05]  /*0710*/  @!P2 BRA `(.L_x_325) ;  /* 0x000000000020a947 */ /* 0x000fea0003800000 */
[----:B------:R-:W-:Y:S01]  /*0720*/  IMAD.MOV R25, RZ, RZ, -R25 ;  /* 0x000000ffff197224 */ /* 0x000fe200078e0a19 */
[----:B------:R-:W-:-:S12]  /*0730*/  ULEA UR4, UR4, UR5, 0x2 ;  /* 0x0000000504047291 */ /* 0x000fd8000f8e10ff */
.L_x_330:
[----:B------:R-:W1:Y:S01]  /*0740*/  LDS R4, [UR4] ;  /* 0x00000004ff047984 */ /* 0x000e620008000800 */
[----:B------:R-:W-:Y:S01]  /*0750*/  IADD3 R25, PT, PT, R25, 0x1, RZ ;  /* 0x0000000119197810 */ /* 0x000fe20007ffe0ff */
[----:B------:R-:W-:-:S03]  /*0760*/  UIADD3 UR4, UPT, UPT, UR4, 0x4, URZ ;  /* 0x0000000404047890 */ /* 0x000fc6000fffe0ff */
[----:B------:R-:W-:Y:S02]  /*0770*/  ISETP.NE.AND P1, PT, R25, RZ, PT ;  /* 0x000000ff1900720c */ /* 0x000fe40003f25270 */
[----:B-1----:R-:W-:-:S11]  /*0780*/  FMNMX R19, R4, R19, !PT ;  /* 0x0000001304137209 */ /* 0x002fd60007800000 */
[----:B------:R-:W-:Y:S05]  /*0790*/  @P1 BRA `(.L_x_330) ;  /* 0xfffffffc00e81947 */ /* 0x000fea000383ffff */
.L_x_325:
[----:B-1----:R1:W-:Y:S02]  /*07a0*/  STS [UR5], R19 ;  /* 0x00000013ff007988 */ /* 0x0023e40008000805 */
.L_x_324:
[----:B------:R-:W-:Y:S05]  /*07b0*/  BSYNC.RECONVERGENT B0 ;  /* 0x0000000000007941 */ /* 0x000fea0003800200 */
.L_x_323:
[----:B0-----:R-:W0:Y:S08]  /*07c0*/  LDC.64 R4, c[0x0][0x380] ;  /* 0x0000e000ff047b82 */ /* 0x001e300000000a00 */
[----:B------:R-:W-:Y:S01]  /*07d0*/  BAR.SYNC.DEFER_BLOCKING 0x0 ;  /* 0x0000000000007b1d */ /* 0x000fe20000010000 */
[CC--:B------:R-:W-:Y:S02]  /*07e0*/  ISETP.GE.AND P2, PT, R21.reuse, R24.reuse, PT ;  /* 0x000000181500720c */ /* 0x0c0fe40003f46270 */
[----:B------:R-:W-:-:S03]  /*07f0*/  ISETP.GE.AND P1, PT, R21, R24, PT ;  /* 0x000000181500720c */ /* 0x000fc60003f26270 */
[----:B------:R-:W-:Y:S01]  /*0800*/  BSSY.RECONVERGENT B0, `(.L_x_331) ;  /* 0x000001c000007945 */ /* 0x000fe20003800200 */
[----:B0-----:R-:W-:-:S07]  /*0810*/  IMAD.WIDE R4, R23, 0x4, R4 ;  /* 0x0000000417047825 */ /* 0x001fce00078e0204 */
[----:B------:R-:W-:Y:S05]  /*0820*/  @P2 BRA `(.L_x_332) ;  /* 0x0000000000642947 */ /* 0x000fea0003800000 */
[----:B------:R-:W0:Y:S01]  /*0830*/  S2UR UR5, SR_CgaCtaId ;  /* 0x00000000000579c3 */ /* 0x000e220000008800 */
[----:B------:R-:W-:Y:S01]  /*0840*/  UMOV UR4, 0x400 ;  /* 0x0000040000047882 */ /* 0x000fe20000000000 */
[----:B------:R-:W-:-:S06]  /*0850*/  IMAD.MOV.U32 R11, RZ, RZ, R21 ;  /* 0x000000ffff0b7224 */ /* 0x000fcc00078e0015 */
[----:B------:R-:W2:Y:S01]  /*0860*/  LDC.64 R6, c[0x0][0x380] ;  /* 0x0000e000ff067b82 */ /* 0x000ea20000000a00 */
[----:B0-----:R-:W-:-:S09]  /*0870*/  ULEA UR4, UR5, UR4, 0x18 ;  /* 0x0000000405047291 */ /* 0x001fd2000f8ec0ff */
[----:B------:R-:W0:Y:S03]  /*0880*/  LDS R10, [UR4] ;  /* 0x00000004ff0a7984 */ /* 0x000e260008000800 */
.L_x_333:
[----:B---3--:R-:W-:-:S06]  /*0890*/  IMAD.WIDE R8, R11, 0x4, R2 ;  /* 0x000000040b087825 */ /* 0x008fcc00078e0202 */
[----:B------:R-:W0:Y:S01]  /*08a0*/  LDG.E R9, desc[UR8][R8.64] ;  /* 0x0000000808097981 */ /* 0x000e22000c1e1900 */
[----:B------:R-:W-:Y:S02]  /*08b0*/  IMAD.MOV.U32 R13, RZ, RZ, 0x3bbb989d ;  /* 0x3bbb989dff0d7424 */ /* 0x000fe400078e00ff */
[----:B------:R-:W-:Y:S02]  /*08c0*/  IMAD.MOV.U32 R14, RZ, RZ, 0x437c0000 ;  /* 0x437c0000ff0e7424 */ /* 0x000fe400078e00ff */
[--C-:B------:R-:W-:Y:S02]  /*08d0*/  IMAD.IADD R17, R23, 0x1, R11.reuse ;  /* 0x0000000117117824 */ /* 0x100fe400078e020b */
[----:B------:R-:W-:-:S05]  /*08e0*/  IMAD.IADD R11, R20, 0x1, R11 ;  /* 0x00000001140b7824 */ /* 0x000fca00078e020b */
[----:B------:R-:W-:Y:S01]  /*08f0*/  ISETP.GE.AND P2, PT, R11, R24, PT ;  /* 0x000000180b00720c */ /* 0x000fe20003f46270 */
[----:B0-----:R-:W-:Y:S01]  /*0900*/  FADD R12, -R10, R9 ;  /* 0x000000090a0c7221 */ /* 0x001fe20000000100 */
[----:B--2---:R-:W-:-:S04]  /*0910*/  IMAD.WIDE R8, R17, 0x4, R6 ;  /* 0x0000000411087825 */ /* 0x004fc800078e0206 */
[----:B------:R-:W-:-:S04]  /*0920*/  FFMA.SAT R13, R12, R13, 0.5 ;  /* 0x3f0000000c0d7423 */ /* 0x000fc8000000200d */
[----:B------:R-:W-:-:S04]  /*0930*/  FFMA.RM R13, R13, R14, 12582913 ;  /* 0x4b4000010d0d7423 */ /* 0x000fc8000000400e */
[C---:B------:R-:W-:Y:S01]  /*0940*/  FADD R15, R13.reuse, -12583039 ;  /* 0xcb40007f0d0f7421 */ /* 0x040fe20000000000 */
[----:B------:R-:W-:-:S03]  /*0950*/  SHF.L.U32 R13, R13, 0x17, RZ ;  /* 0x000000170d0d7819 */ /* 0x000fc600000006ff */
[----:B------:R-:W-:-:S04]  /*0960*/  FFMA R15, R12, 1.4426950216293334961, -R15 ;  /* 0x3fb8aa3b0c0f7823 */ /* 0x000fc8000000080f */
[----:B------:R-:W-:-:S04]  /*0970*/  FFMA R15, R12, 1.925963033500011079e-08, R15 ;  /* 0x32a570600c0f7823 */ /* 0x000fc8000000000f */
[----:B------:R-:W0:Y:S02]  /*0980*/  MUFU.EX2 R12, R15 ;  /* 0x0000000f000c7308 */ /* 0x000e240000000800 */
[----:B0-----:R-:W-:-:S05]  /*0990*/  FMUL R13, R13, R12 ;  /* 0x0000000c0d0d7220 */ /* 0x001fca0000400000 */
[----:B------:R3:W-:Y:S01]  /*09a0*/  STG.E desc[UR8][R8.64], R13 ;  /* 0x0000000d08007986 */ /* 0x0007e2000c101908 */
[----:B------:R-:W-:Y:S05]  /*09b0*/  @!P2 BRA `(.L_x_333) ;  /* 0xfffffffc00b4a947 */ /* 0x000fea000383ffff */
.L_x_332:
[----:B------:R-:W-:Y:S05]  /*09c0*/  BSYNC.RECONVERGENT B0 ;  /* 0x0000000000007941 */ /* 0x000fea0003800200 */
.L_x_331:
[----:B------:R-:W-:Y:S01]  /*09d0*/  BSSY.RECONVERGENT B0, `(.L_x_334) ;  /* 0x000000b000007945 */ /* 0x000fe20003800200 */
[----:B------:R-:W-:-:S03]  /*09e0*/  IMAD.MOV.U32 R6, RZ, RZ, RZ ;  /* 0x000000ffff067224 */ /* 0x000fc600078e00ff */
[----:B------:R-:W-:Y:S05]  /*09f0*/  @P1 BRA `(.L_x_335) ;  /* 0x0000000000201947 */ /* 0x000fea0003800000 */
[----:B------:R-:W-:Y:S02]  /*0a00*/  IMAD.MOV.U32 R6, RZ, RZ, RZ ;  /* 0x000000ffff067224 */ /* 0x000fe400078e00ff */
[----:B------:R-:W-:-:S07]  /*0a10*/  IMAD.MOV.U32 R7, RZ, RZ, R21 ;  /* 0x000000ffff077224 */ /* 0x000fce00078e0015 */
.L_x_336:
[----:B------:R-:W-:-:S06]  /*0a20*/  IMAD.WIDE R2, R7, 0x4, R4 ;  /* 0x0000000407027825 */ /* 0x000fcc00078e0204 */
[----:B------:R-:W2:Y:S01]  /*0a30*/  LDG.E R3, desc[UR8][R2.64] ;  /* 0x0000000802037981 */ /* 0x000ea2000c1e1900 */
[----:B------:R-:W-:-:S04]  /*0a40*/  IADD3 R7, PT, PT, R20, R7, RZ ;  /* 0x0000000714077210 */ /* 0x000fc80007ffe0ff */
[----:B------:R-:W-:Y:S01]  /*0a50*/  ISETP.GE.AND P1, PT, R7, R24, PT ;  /* 0x000000180700720c */ /* 0x000fe20003f26270 */
[----:B--2---:R-:W-:-:S12]  /*0a60*/  FADD R6, R3, R6 ;  /* 0x0000000603067221 */ /* 0x004fd80000000000 */
[----:B------:R-:W-:Y:S05]  /*0a70*/  @!P1 BRA `(.L_x_336) ;  /* 0xfffffffc00e89947 */ /* 0x000fea000383ffff */
.L_x_335:
[----:B------:R-:W-:Y:S05]  /*0a80*/  BSYNC.RECONVERGENT B0 ;  /* 0x0000000000007941 */ /* 0x000fea0003800200 */
.L_x_334:
        /* <DEDUP_REMOVED lines=24> */
[C---:B------:R-:W-:Y:S01]  /*0c10*/  VIADD R6, R0.reuse, 0xfffffffe ;  /* 0xfffffffe00067836 */ /* 0x040fe20000000000 */
[----:B------:R-:W-:-:S04]  /*0c20*/  IADD3 R0, PT, PT, R0, -0x1, RZ ;  /* 0xffffffff00007810 */ /* 0x000fc80007ffe0ff */
[----:B------:R-:W-:Y:S01]  /*0c30*/  ISETP.GE.U32.AND P0, PT, R6, 0xf, PT ;  /* 0x0000000f0600780c */ /* 0x000fe20003f06070 */
[----:B------:R-:W-:Y:S01]  /*0c40*/  IMAD.MOV.U32 R6, RZ, RZ, 0x1 ;  /* 0x00000001ff067424 */ /* 0x000fe200078e00ff */
[----:B-1----:R-:W-:-:S11]  /*0c50*/  LOP3.LUT R19, R0, 0xf, RZ, 0xc0, !PT ;  /* 0x0000000f00137812 */ /* 0x002fd600078ec0ff */
[----:B------:R-:W-:Y:S05]  /*0c60*/  @!P0 BRA `(.L_x_340) ;  /* 0x0000000000a88947 */ /* 0x000fea0003800000 */
[----:B------:R-:W-:Y:S01]  /*0c70*/  LOP3.LUT R8, R0, 0xfffffff0, RZ, 0xc0, !PT ;  /* 0xfffffff000087812 */ /* 0x000fe200078ec0ff */
[----:B------:R-:W-:Y:S02]  /*0c80*/  VIADD R6, R3, 0x20 ;  /* 0x0000002003067836 */ /* 0x000fe40000000000 */
[----:B------:R-:W-:Y:S02]  /*0c90*/  IMAD.MOV.U32 R7, RZ, RZ, RZ ;  /* 0x000000ffff077224 */ /* 0x000fe400078e00ff */
[----:B------:R-:W-:-:S07]  /*0ca0*/  IMAD.MOV R8, RZ, RZ, -R8 ;  /* 0x000000ffff087224 */ /* 0x000fce00078e0a08 */
.L_x_341:
[----:B------:R-:W2:Y:S01]  /*0cb0*/  LDS R16, [R6+-0x1c] ;  /* 0xffffe40006107984 */ /* 0x000ea20000000800 */
[----:B------:R-:W-:Y:S01]  /*0cc0*/  IADD3 R8, PT, PT, R8, 0x10, RZ ;  /* 0x0000001008087810 */ /* 0x000fe20007ffe0ff */
[----:B------:R-:W-:Y:S02]  /*0cd0*/  VIADD R7, R7, 0x10 ;  /* 0x0000001007077836 */ /* 0x000fe40000000000 */
[----:B------:R-:W0:Y:S01]  /*0ce0*/  LDS R17, [R6+-0x18] ;  /* 0xffffe80006117984 */ /* 0x000e220000000800 */
[----:B------:R-:W-:-:S03]  /*0cf0*/  ISETP.NE.AND P0, PT, R8, RZ, PT ;  /* 0x000000ff0800720c */ /* 0x000fc60003f05270 */
        /* <DEDUP_REMOVED lines=33> */
.L_x_340:
        /* <DEDUP_REMOVED lines=24> */
.L_x_342:
        /* <DEDUP_REMOVED lines=15> */
.L_x_343:
[----:B------:R-:W-:Y:S05]  /*1180*/  @!P1 BRA `(.L_x_339) ;  /* 0x0000000000249947 */ /* 0x000fea0003800000 */
[----:B------:R-:W-:Y:S02]  /*1190*/  IMAD R6, R6, 0x4, R2 ;  /* 0x0000000406067824 */ /* 0x000fe400078e0202 */
[----:B------:R-:W-:-:S03]  /*11a0*/  IMAD.MOV R0, RZ, RZ, -R0 ;  /* 0x000000ffff007224 */ /* 0x000fc600078e0a00 */
[----:B------:R-:W-:-:S07]  /*11b0*/  IADD3 R6, PT, PT, R6, UR4, RZ ;  /* 0x0000000406067c10 */ /* 0x000fce000fffe0ff */
.L_x_344:
[----:B------:R0:W2:Y:S01]  /*11c0*/  LDS R8, [R6] ;  /* 0x0000000006087984 */ /* 0x0000a20000000800 */
[----:B------:R-:W-:-:S05]  /*11d0*/  VIADD R0, R0, 0x1 ;  /* 0x0000000100007836 */ /* 0x000fca0000000000 */
[----:B------:R-:W-:Y:S01]  /*11e0*/  ISETP.NE.AND P0, PT, R0, RZ, PT ;  /* 0x000000ff0000720c */ /* 0x000fe20003f05270 */
[----:B0-----:R-:W-:Y:S02]  /*11f0*/  VIADD R6, R6, 0x4 ;  /* 0x0000000406067836 */ /* 0x001fe40000000000 */
[----:B--2---:R-:W-:-:S10]  /*1200*/  FADD R15, R8, R15 ;  /* 0x0000000f080f7221 */ /* 0x004fd40000000000 */
[----:B------:R-:W-:Y:S05]  /*1210*/  @P0 BRA `(.L_x_344) ;  /* 0xfffffffc00e80947 */ /* 0x000fea000383ffff */
.L_x_339:
[----:B--2---:R0:W-:Y:S02]  /*1220*/  STS [R2+UR4], R15 ;  /* 0x0000000f02007988 */ /* 0x0041e40008000804 */
.L_x_338:
[----:B------:R-:W-:Y:S05]  /*1230*/  BSYNC.RECONVERGENT B0 ;  /* 0x0000000000007941 */ /* 0x000fea0003800200 */
.L_x_337:
[----:B------:R-:W-:Y:S01]  /*1240*/  BAR.SYNC.DEFER_BLOCKING 0x0 ;  /* 0x0000000000007b1d */ /* 0x000fe20000010000 */
[----:B------:R-:W-:-:S13]  /*1250*/  ISETP.GE.AND P0, PT, R21, R24, PT ;  /* 0x000000181500720c */ /* 0x000fda0003f06270 */
[----:B------:R-:W-:Y:S05]  /*1260*/  @P0 EXIT ;  /* 0x000000000000094d */ /* 0x000fea0003800000 */
[----:B------:R2:W3:Y:S01]  /*1270*/  LDS R3, [R2+UR4] ;  /* 0x0000000402037984 */ /* 0x0004e20008000800 */
[----:B------:R-:W4:Y:S02]  /*1280*/  LDCU UR4, c[0x0][0x394] ;  /* 0x00007280ff0477ac */ /* 0x000f240008000800 */
.L_x_347:
[----:B------:R-:W-:-:S05]  /*1290*/  IMAD.WIDE R6, R21, 0x4, R4 ;  /* 0x0000000415067825 */ /* 0x000fca00078e0204 */
[----:B------:R-:W5:Y:S01]  /*12a0*/  LDG.E R0, desc[UR8][R6.64] ;  /* 0x0000000806007981 */ /* 0x000f62000c1e1900 */
[----:B0-23--:R-:W0:Y:S01]  /*12b0*/  MUFU.RCP R2, R3 ;  /* 0x0000000300027308 */ /* 0x00de220000001000 */
[----:B------:R-:W-:Y:S01]  /*12c0*/  BSSY.RECONVERGENT B0, `(.L_x_345) ;  /* 0x000000b000007945 */ /* 0x000fe20003800200 */
[----:B0-----:R-:W-:-:S04]  /*12d0*/  FFMA R9, -R3, R2, 1 ;  /* 0x3f80000003097423 */ /* 0x001fc80000000102 */
[----:B------:R-:W-:Y:S02]  /*12e0*/  FFMA R9, R2, R9, R2 ;  /* 0x0000000902097223 */ /* 0x000fe40000000002 */
[----:B-----5:R-:W0:Y:S02]  /*12f0*/  FCHK P0, R0, R3 ;  /* 0x0000000300007302 */ /* 0x020e240000000000 */
[----:B------:R-:W-:-:S04]  /*1300*/  FFMA R2, R0, R9, RZ ;  /* 0x0000000900027223 */ /* 0x000fc800000000ff */
[----:B------:R-:W-:-:S04]  /*1310*/  FFMA R8, -R3, R2, R0 ;  /* 0x0000000203087223 */ /* 0x000fc80000000100 */
[----:B------:R-:W-:Y:S01]  /*1320*/  FFMA R9, R9, R8, R2 ;  /* 0x0000000809097223 */ /* 0x000fe20000000002 */
[----:B0-----:R-:W-:Y:S06]  /*1330*/  @!P0 BRA `(.L_x_346) ;  /* 0x00000000000c8947 */ /* 0x001fec0003800000 */
[----:B------:R-:W-:-:S07]  /*1340*/  MOV R2, 0x1360 ;  /* 0x0000136000027802 */ /* 0x000fce0000000f00 */
[----:B-1--4-:R-:W-:Y:S05]  /*1350*/  CALL.REL.NOINC `($__internal_9_$__cuda_sm3x_div_rn_noftz_f32_slowpath) ;  /* 0x00000000001c7944 */ /* 0x012fea0003c00000 */
[----:B------:R-:W-:-:S07]  /*1360*/  IMAD.MOV.U32 R9, RZ, RZ, R0 ;  /* 0x000000ffff097224 */ /* 0x000fce00078e0000 */
.L_x_346:
[----:B----4-:R-:W-:Y:S05]  /*1370*/  BSYNC.RECONVERGENT B0 ;  /* 0x0000000000007941 */ /* 0x010fea0003800200 */
.L_x_345:
[----:B------:R0:W-:Y:S01]  /*1380*/  STG.E desc[UR8][R6.64], R9 ;  /* 0x0000000906007986 */ /* 0x0001e2000c101908 */
[----:B------:R-:W-:-:S05]  /*1390*/  IMAD.IADD R21, R20, 0x1, R21 ;  /* 0x0000000114157824 */ /* 0x000fca00078e0215 */
[----:B------:R-:W-:-:S13]  /*13a0*/  ISETP.GE.AND P0, PT, R21, UR4, PT ;  /* 0x0000000415007c0c */ /* 0x000fda000bf06270 */
[----:B0-----:R-:W-:Y:S05]  /*13b0*/  @!P0 BRA `(.L_x_347) ;  /* 0xfffffffc00b48947 */ /* 0x001fea000383ffff */
[----:B------:R-:W-:Y:S05]  /*13c0*/  EXIT ;  /* 0x000000000000794d */ /* 0x000fea0003800000 */
        .weak           $__internal_9_$__cuda_sm3x_div_rn_noftz_f32_slowpath
        .type           $__internal_9_$__cuda_sm3x_div_rn_noftz_f32_slowpath,@function
        .size           $__internal_9_$__cuda_sm3x_div_rn_noftz_f32_slowpath,(.L_x_468 - $__internal_9_$__cuda_sm3x_div_rn_noftz_f32_slowpath)
$__internal_9_$__cuda_sm3x_div_rn_noftz_f32_slowpath:
[--C-:B------:R-:W-:Y:S01]  /*13d0*/  SHF.R.U32.HI R9, RZ, 0x17, R3.reuse ;  /* 0x00000017ff097819 */ /* 0x100fe20000011603 */
[----:B------:R-:W-:Y:S01]  /*13e0*/  BSSY.RECONVERGENT B1, `(.L_x_348) ;  /* 0x0000064000017945 */ /* 0x000fe20003800200 */
[--C-:B------:R-:W-:Y:S01]  /*13f0*/  SHF.R.U32.HI R8, RZ, 0x17, R0.reuse ;  /* 0x00000017ff087819 */ /* 0x100fe20000011600 */
[----:B------:R-:W-:Y:S01]  /*1400*/  IMAD.MOV.U32 R10, RZ, RZ, R0 ;  /* 0x000000ffff0a7224 */ /* 0x000fe200078e0000 */
[----:B------:R-:W-:Y:S01]  /*1410*/  LOP3.LUT R9, R9, 0xff, RZ, 0xc0, !PT ;  /* 0x000000ff09097812 */ /* 0x000fe200078ec0ff */
[----:B------:R-:W-:Y:S01]  /*1420*/  IMAD.MOV.U32 R11, RZ, RZ, R3 ;  /* 0x000000ffff0b7224 */ /* 0x000fe200078e0003 */
[----:B------:R-:W-:Y:S02]  /*1430*/  LOP3.LUT R14, R8, 0xff, RZ, 0xc0, !PT ;  /* 0x000000ff080e7812 */ /* 0x000fe400078ec0ff */
[----:B------:R-:W-:-:S03]  /*1440*/  IADD3 R12, PT, PT, R9, -0x1, RZ ;  /* 0xffffffff090c7810 */ /* 0x000fc60007ffe0ff */
[----:B------:R-:W-:Y:S01]  /*1450*/  VIADD R13, R14, 0xffffffff ;  /* 0xffffffff0e0d7836 */ /* 0x000fe20000000000 */
[----:B------:R-:W-:-:S04]  /*1460*/  ISETP.GT.U32.AND P0, PT, R12, 0xfd, PT ;  /* 0x000000fd0c00780c */ /* 0x000fc80003f04070 */
[----:B------:R-:W-:-:S13]  /*1470*/  ISETP.GT.U32.OR P0, PT, R13, 0xfd, P0 ;  /* 0x000000fd0d00780c */ /* 0x000fda0000704470 */
[----:B------:R-:W-:Y:S01]  /*1480*/  @!P0 IMAD.MOV.U32 R8, RZ, RZ, RZ ;  /* 0x000000ffff088224 */ /* 0x000fe200078e00ff */
        /* <DEDUP_REMOVED lines=19> */
[----:B------:R-:W-:Y:S01]  /*15c0*/  @P0 MOV R8, RZ ;  /* 0x000000ff00080202 */ /* 0x000fe20000000f00 */
[----:B------:R-:W-:Y:S02]  /*15d0*/  @!P0 IMAD.MOV.U32 R8, RZ, RZ, -0x40 ;  /* 0xffffffc0ff088424 */ /* 0x000fe400078e00ff */
[----:B------:R-:W-:Y:S01]  /*15e0*/  @!P0 FFMA R10, R0, 1.84467440737095516160e+19, RZ ;  /* 0x5f800000000a8823 */ /* 0x000fe200000000ff */
[----:B------:R-:W-:Y:S01]  /*15f0*/  @!P1 FFMA R11, R3, 1.84467440737095516160e+19, RZ ;  /* 0x5f800000030b9823 */ /* 0x000fe200000000ff */
[----:B------:R-:W-:-:S07]  /*1600*/  @!P1 VIADD R8, R8, 0x40 ;  /* 0x0000004008089836 */ /* 0x000fce0000000000 */
.L_x_349:
[----:B------:R-:W-:Y:S01]  /*1610*/  LEA R0, R9, 0xc0800000, 0x17 ;  /* 0xc080000009007811 */ /* 0x000fe200078eb8ff */
[----:B------:R-:W-:Y:S04]  /*1620*/  BSSY.RECONVERGENT B2, `(.L_x_354) ;  /* 0x0000036000027945 */ /* 0x000fe80003800200 */
[----:B------:R-:W-:Y:S02]  /*1630*/  IMAD.IADD R12, R11, 0x1, -R0 ;  /* 0x000000010b0c7824 */ /* 0x000fe400078e0a00 */
[----:B------:R-:W-:Y:S02]  /*1640*/  VIADD R11, R14, 0xffffff81 ;  /* 0xffffff810e0b7836 */ /* 0x000fe40000000000 */
        /* <DEDUP_REMOVED lines=14> */
[----:B------:R-:W-:-:S04]  /*1730*/  IMAD.IADD R12, R9, 0x1, R11 ;  /* 0x00000001090c7824 */ /* 0x000fc800078e020b */
[----:B------:R-:W-:-:S05]  /*1740*/  VIADD R8, R12, 0xffffffff ;  /* 0xffffffff0c087836 */ /* 0x000fca0000000000 */
        /* <DEDUP_REMOVED lines=27> */
[----:B------:R-:W-:-:S04]  /*1900*/  LOP3.LUT R8, R8, R9, RZ, 0xc0, !PT ;  /* 0x0000000908087212 */ /* 0x000fc800078ec0ff */
[----:B------:R-:W-:-:S04]  /*1910*/  IADD3 R11, PT, PT, R11, R8, RZ ;  /* 0x000000080b0b7210 */ /* 0x000fc80007ffe0ff */
[----:B------:R-:W-:Y:S01]  /*1920*/  LOP3.LUT R0, R11, R0, RZ, 0xfc, !PT ;  /* 0x000000000b007212 */ /* 0x000fe200078efcff */
[----:B------:R-:W-:Y:S06]  /*1930*/  BRA `(.L_x_357) ;  /* 0x0000000000107947 */ /* 0x000fec0003800000 */
.L_x_356:
[----:B------:R-:W-:-:S04]  /*1940*/  LOP3.LUT R0, R0, 0x80000000, RZ, 0xc0, !PT ;  /* 0x8000000000007812 */ /* 0x000fc800078ec0ff */
[----:B------:R-:W-:Y:S01]  /*1950*/  LOP3.LUT R0, R0, 0x7f800000, RZ, 0xfc, !PT ;  /* 0x7f80000000007812 */ /* 0x000fe200078efcff */
[----:B------:R-:W-:Y:S06]  /*1960*/  BRA `(.L_x_357) ;  /* 0x0000000000047947 */ /* 0x000fec0003800000 */
.L_x_355:
[----:B------:R-:W-:-:S07]  /*1970*/  IMAD R0, R11, 0x800000, R0 ;  /* 0x008000000b007824 */ /* 0x000fce00078e0200 */
.L_x_357:
[----:B------:R-:W-:Y:S05]  /*1980*/  BSYNC.RECONVERGENT B2 ;  /* 0x0000000000027941 */ /* 0x000fea0003800200 */
.L_x_354:
[----:B------:R-:W-:Y:S05]  /*1990*/  BRA `(.L_x_358) ;  /* 0x0000000000207947 */ /* 0x000fea0003800000 */
.L_x_353:
[----:B------:R-:W-:-:S04]  /*19a0*/  LOP3.LUT R0, R11, 0x80000000, R10, 0x48, !PT ;  /* 0x800000000b007812 */ /* 0x000fc800078e480a */
[----:B------:R-:W-:Y:S01]  /*19b0*/  LOP3.LUT R0, R0, 0x7f800000, RZ, 0xfc, !PT ;  /* 0x7f80000000007812 */ /* 0x000fe200078efcff */
[----:B------:R-:W-:Y:S06]  /*19c0*/  BRA `(.L_x_358) ;  /* 0x0000000000147947 */ /* 0x000fec0003800000 */
.L_x_352:
[----:B------:R-:W-:Y:S01]  /*19d0*/  LOP3.LUT R0, R11, 0x80000000, R10, 0x48, !PT ;  /* 0x800000000b007812 */ /* 0x000fe200078e480a */
[----:B------:R-:W-:Y:S06]  /*19e0*/  BRA `(.L_x_358) ;  /* 0x00000000000c7947 */ /* 0x000fec0003800000 */
.L_x_351:
[----:B------:R-:W0:Y:S01]  /*19f0*/  MUFU.RSQ R0, -QNAN ;  /* 0xffc0000000007908 */ /* 0x000e220000001400 */
[----:B------:R-:W-:Y:S05]  /*1a00*/  BRA `(.L_x_358) ;  /* 0x0000000000047947 */ /* 0x000fea0003800000 */
.L_x_350:
[----:B------:R-:W-:-:S07]  /*1a10*/  FADD.FTZ R0, R0, R3 ;  /* 0x0000000300007221 */ /* 0x000fce0000010000 */
.L_x_358:
[----:B------:R-:W-:Y:S05]  /*1a20*/  BSYNC.RECONVERGENT B1 ;  /* 0x0000000000017941 */ /* 0x000fea0003800200 */
.L_x_348:
[----:B------:R-:W-:Y:S02]  /*1a30*/  IMAD.MOV.U32 R8, RZ, RZ, R2 ;  /* 0x000000ffff087224 */ /* 0x000fe400078e0002 */
[----:B------:R-:W-:-:S04]  /*1a40*/  IMAD.MOV.U32 R9, RZ, RZ, 0x0 ;  /* 0x00000000ff097424 */ /* 0x000fc800078e00ff */
[----:B0-----:R-:W-:Y:S05]  /*1a50*/  RET.REL.NODEC R8 `(softmax_forward_kernel4) ;  /* 0xffffffe408687950 */ /* 0x001fea0003c3ffff */
.L_x_359:
        /* <DEDUP_REMOVED lines=10> */
.L_x_468:


//--------------------- .text.softmax_autoregressive_backward_kernel --------------------------
	.section	.text.softmax_autoregressive_backward_kernel,"ax",@progbits
	.align	128
        .global         softmax_autoregressive_backward_kernel
        .type           softmax_autoregressive_backward_kernel,@function
        .size           softmax_autoregressive_backward_kernel,(.L_x_470 - softmax_autoregressive_backward_kernel)
        .other          softmax_autoregressive_backward_kernel,@"STO_CUDA_ENTRY STV_DEFAULT"
softmax_autoregressive_backward_kernel:
.text.softmax_autoregressive_backward_kernel:
        /* <DEDUP_REMOVED lines=26> */
[----:B0-----:R-:W-:-:S06]  /*01a0*/  IADD3 R2, PT, PT, R0, 0xffffffe, RZ ;  /* 0x0ffffffe00027810 */ /* 0x001fcc0007ffe0ff */
[----:B------:R0:W2:Y:S02]  /*01b0*/  F2I.FTZ.U32.TRUNC.NTZ R3, R2 ;  /* 0x0000000200037305 */ /* 0x0000a4000021f000 */
[----:B0-----:R-:W-:Y:S01]  /*01c0*/  HFMA2 R2, -RZ, RZ, 0, 0 ;  /* 0x00000000ff027431 */ /* 0x001fe200000001ff */
[----:B--2---:R-:W-:-:S05]  /*01d0*/  IADD3 R4, PT, PT, RZ, -R3, RZ ;  /* 0x80000003ff047210 */ /* 0x004fca0007ffe0ff */
[----:B------:R-:W-:Y:S01]  /*01e0*/  IMAD R7, R4, R5, RZ ;  /* 0x0000000504077224 */ /* 0x000fe200078e02ff */
[----:B------:R-:W-:-:S03]  /*01f0*/  IABS R4, R12 ;  /* 0x0000000c00047213 */ /* 0x000fc60000000000 */
[----:B------:R-:W-:-:S06]  /*0200*/  IMAD.HI.U32 R3, R3, R7, R2 ;  /* 0x0000000703037227 */ /* 0x000fcc00078e0002 */
[----:B------:R-:W-:-:S05]  /*0210*/  IMAD.HI.U32 R3, R3, R4, RZ ;  /* 0x0000000403037227 */ /* 0x000fca00078e00ff */
[----:B------:R-:W-:-:S05]  /*0220*/  IADD3 R0, PT, PT, -R3, RZ, RZ ;  /* 0x000000ff03007210 */ /* 0x000fca0007ffe1ff */
[----:B------:R-:W-:-:S05]  /*0230*/  IMAD R0, R5, R0, R4 ;  /* 0x0000000005007224 */ /* 0x000fca00078e0204 */
[----:B------:R-:W-:-:S13]  /*0240*/  ISETP.GT.U32.AND P1, PT, R5, R0, PT ;  /* 0x000000000500720c */ /* 0x000fda0003f24070 */
[-C--:B------:R-:W-:Y:S02]  /*0250*/  @!P1 IADD3 R0, PT, PT, R0, -R5.reuse, RZ ;  /* 0x8000000500009210 */ /* 0x080fe40007ffe0ff */
[----:B------:R-:W-:Y:S02]  /*0260*/  @!P1 IADD3 R3, PT, PT, R3, 0x1, RZ ;  /* 0x0000000103039810 */ /* 0x000fe40007ffe0ff */
[----:B------:R-:W-:Y:S02]  /*0270*/  ISETP.GE.U32.AND P0, PT, R0, R5, PT ;  /* 0x000000050000720c */ /* 0x000fe40003f06070 */
[----:B------:R-:W-:Y:S02]  /*0280*/  LOP3.LUT R0, R12, R13, RZ, 0x3c, !PT ;  /* 0x0000000d0c007212 */ /* 0x000fe400078e3cff */
[----:B------:R-:W-:Y:S02]  /*0290*/  ISETP.NE.AND P1, PT, R13, RZ, PT ;  /* 0x000000ff0d00720c */ /* 0x000fe40003f25270 */
[----:B------:R-:W-:-:S07]  /*02a0*/  ISETP.GE.AND P2, PT, R0, RZ, PT ;  /* 0x000000ff0000720c */ /* 0x000fce0003f46270 */
[----:B------:R-:W-:-:S06]  /*02b0*/  @P0 IADD3 R3, PT, PT, R3, 0x1, RZ ;  /* 0x0000000103030810 */ /* 0x000fcc0007ffe0ff */
[----:B------:R-:W-:Y:S02]  /*02c0*/  @!P2 IADD3 R3, PT, PT, -R3, RZ, RZ ;  /* 0x000000ff0303a210 */ /* 0x000fe40007ffe1ff */
[----:B------:R-:W-:-:S04]  /*02d0*/  @!P1 LOP3.LUT R3, RZ, R13, RZ, 0x33, !PT ;  /* 0x0000000dff039212 */ /* 0x000fc800078e33ff */
[----:B------:R-:W-:-:S04]  /*02e0*/  I2FP.F32.S32 R3, R3 ;  /* 0x0000000300037245 */ /* 0x000fc80000201400 */
[----:B------:R-:W-:Y:S01]  /*02f0*/  IADD3 R0, PT, PT, R3, -0xd000000, RZ ;  /* 0xf300000003007810 */ /* 0x000fe20007ffe0ff */
[----:B------:R0:W2:Y:S03]  /*0300*/  MUFU.RSQ R2, R3 ;  /* 0x0000000300027308 */ /* 0x0000a60000001400 */
[----:B------:R-:W-:-:S13]  /*0310*/  ISETP.GT.U32.AND P0, PT, R0, 0x727fffff, PT ;  /* 0x727fffff0000780c */ /* 0x000fda0003f04070 */
[----:B01----:R-:W-:Y:S05]  /*0320*/  @!P0 BRA `(.L_x_360) ;  /* 0x00000000000c8947 */ /* 0x003fea0003800000 */
[----:B------:R-:W-:-:S07]  /*0330*/  MOV R4, 0x350 ;  /* 0x0000035000047802 */ /* 0x000fce0000000f00 */
[----:B--2---:R-:W-:Y:S05]  /*0340*/  CALL.REL.NOINC `($__internal_11_$__cuda_sm20_sqrt_rn_f32_slowpath) ;  /* 0x00000030009c7944 */ /* 0x004fea0003c00000 */
[----:B------:R-:W-:Y:S05]  /*0350*/  BRA `(.L_x_361) ;  /* 0x0000000000107947 */ /* 0x000fea0003800000 */
.L_x_360:
[----:B--2---:R-:W-:Y:S01]  /*0360*/  FMUL.FTZ R0, R3, R2 ;  /* 0x0000000203007220 */ /* 0x004fe20000410000 */
[----:B------:R-:W-:-:S03]  /*0370*/  FMUL.FTZ R2, R2, 0.5 ;  /* 0x3f00000002027820 */ /* 0x000fc60000410000 */
[----:B------:R-:W-:-:S04]  /*0380*/  FFMA R3, -R0, R0, R3 ;  /* 0x0000000000037223 */ /* 0x000fc80000000103 */
[----:B------:R-:W-:-:S07]  /*0390*/  FFMA R0, R3, R2, R0 ;  /* 0x0000000203007223 */ /* 0x000fce0000000000 */
.L_x_361:
[----:B------:R-:W-:-:S05]  /*03a0*/  VIADD R2, R0, 0x1800000 ;  /* 0x0180000000027836 */ /* 0x000fca0000000000 */
[----:B------:R-:W-:-:S04]  /*03b0*/  LOP3.LUT R2, R2, 0x7f800000, RZ, 0xc0, !PT ;  /* 0x7f80000002027812 */ /* 0x000fc800078ec0ff */
[----:B------:R-:W-:-:S13]  /*03c0*/  ISETP.GT.U32.AND P0, PT, R2, 0x1ffffff, PT ;  /* 0x01ffffff0200780c */ /* 0x000fda0003f04070 */
[----:B------:R-:W-:Y:S05]  /*03d0*/  @P0 BRA `(.L_x_362) ;  /* 0x00000000000c0947 */ /* 0x000fea0003800000 */
[----:B------:R-:W-:-:S07]  /*03e0*/  MOV R7, 0x400 ;  /* 0x0000040000077802 */ /* 0x000fce0000000f00 */
[----:B------:R-:W-:Y:S05]  /*03f0*/  CALL.REL.NOINC `($__internal_10_$__cuda_sm20_rcp_rn_f32_slowpath) ;  /* 0x0000002c009c7944 */ /* 0x000fea0003c00000 */
[----:B------:R-:W-:Y:S05]  /*0400*/  BRA `(.L_x_363) ;  /* 0x0000000000107947 */ /* 0x000fea0003800000 */
.L_x_362:
[----:B------:R-:W0:Y:S02]  /*0410*/  MUFU.RCP R11, R0 ;  /* 0x00000000000b7308 */ /* 0x000e240000001000 */
[----:B0-----:R-:W-:-:S04]  /*0420*/  FFMA R2, R11, R0, -1 ;  /* 0xbf8000000b027423 */ /* 0x001fc80000000000 */
[----:B------:R-:W-:-:S04]  /*0430*/  FADD.FTZ R2, -R2, -RZ ;  /* 0x800000ff02027221 */ /* 0x000fc80000010100 */
[----:B------:R-:W-:-:S07]  /*0440*/  FFMA R11, R11, R2, R11 ;  /* 0x000000020b0b7223 */ /* 0x000fce000000000b */
.L_x_363:
[----:B------:R-:W0:Y:S01]  /*0450*/  S2UR UR6, SR_CTAID.Y ;  /* 0x00000000000679c3 */ /* 0x000e220000002600 */
[----:B------:R-:W-:Y:S02]  /*0460*/  LOP3.LUT R30, R9, 0x1f, RZ, 0xc0, !PT ;  /* 0x0000001f091e7812 */ /* 0x000fe400078ec0ff */
[----:B------:R-:W-:Y:S02]  /*0470*/  MOV R13, R10 ;  /* 0x0000000a000d7202 */ /* 0x000fe40000000f00 */
[----:B------:R-:W-:Y:S02]  /*0480*/  LOP3.LUT R3, RZ, R30, RZ, 0x33, !PT ;  /* 0x0000001eff037212 */ /* 0x000fe400078e33ff */
[----:B------:R-:W-:Y:S01]  /*0490*/  LOP3.LUT R15, R30, 0x40, RZ, 0xfc, !PT ;  /* 0x000000401e0f7812 */ /* 0x000fe200078efcff */
[----:B------:R-:W0:Y:S01]  /*04a0*/  LDC R5, c[0x0][0x39c] ;  /* 0x0000e700ff057b82 */ /* 0x000e220000000800 */
[----:B------:R-:W-:Y:S02]  /*04b0*/  IADD3 R12, PT, PT, R10, R3, RZ ;  /* 0x000000030a0c7210 */ /* 0x000fe40007ffe0ff */
[----:B------:R-:W-:-:S02]  /*04c0*/  LOP3.LUT R30, R30, 0x60, RZ, 0xfc, !PT ;  /* 0x000000601e1e7812 */ /* 0x000fc400078efcff */
[----:B------:R-:W-:Y:S01]  /*04d0*/  LOP3.LUT R31, R12, 0x60, RZ, 0xc0, !PT ;  /* 0x000000600c1f7812 */ /* 0x000fe200078ec0ff */
[----:B0-----:R-:W-:-:S04]  /*04e0*/  IMAD R14, R5, UR6, RZ ;  /* 0x00000006050e7c24 */ /* 0x001fc8000f8e02ff */
[----:B------:R-:W-:-:S07]  /*04f0*/  IMAD R14, R14, R5, RZ ;  /* 0x000000050e0e7224 */ /* 0x000fce00078e02ff */
.L_x_379:
[----:B0-----:R-:W0:Y:S08]  /*0500*/  LDC R32, c[0x0][0x39c] ;  /* 0x0000e700ff207b82 */ /* 0x001e300000000800 */
[----:B------:R-:W1:Y:S01]  /*0510*/  LDC.64 R16, c[0x0][0x390] ;  /* 0x0000e400ff107b82 */ /* 0x000e620000000a00 */
[C---:B------:R-:W-:Y:S01]  /*0520*/  VIADD R26, R10.reuse, 0x6 ;  /* 0x000000060a1a7836 */ /* 0x040fe20000000000 */
[----:B------:R-:W-:-:S02]  /*0530*/  IADD3 R2, PT, PT, R10, 0x2, RZ ;  /* 0x000000020a027810 */ /* 0x000fc40007ffe0ff */
[CC--:B------:R-:W-:Y:S01]  /*0540*/  VIMNMX R5, PT, PT, R10.reuse, R13.reuse, PT ;  /* 0x0000000d0a057248 */ /* 0x0c0fe20003fe0100 */
[----:B0-----:R-:W-:Y:S01]  /*0550*/  IMAD R3, R13, R32, RZ ;  /* 0x000000200d037224 */ /* 0x001fe200078e02ff */
[----:B------:R-:W-:Y:S02]  /*0560*/  IADD3 R28, PT, PT, R10, 0x7, RZ ;  /* 0x000000070a1c7810 */ /* 0x000fe40007ffe0ff */
[----:B------:R-:W-:Y:S02]  /*0570*/  VIMNMX R29, PT, PT, R26, R13, PT ;  /* 0x0000000d1a1d7248 */ /* 0x000fe40003fe0100 */
[----:B------:R-:W-:Y:S02]  /*0580*/  SHF.R.S32.HI R33, RZ, 0x1f, R3 ;  /* 0x0000001fff217819 */ /* 0x000fe40000011403 */
[----:B------:R-:W-:Y:S02]  /*0590*/  IADD3 R0, P0, PT, R14, R3, RZ ;  /* 0x000000030e007210 */ /* 0x000fe40007f1e0ff */
[----:B------:R-:W-:-:S02]  /*05a0*/  IADD3 R8, PT, PT, R10, 0x3, RZ ;  /* 0x000000030a087810 */ /* 0x000fc40007ffe0ff */
[----:B------:R-:W-:Y:S02]  /*05b0*/  LEA.HI.X.SX32 R33, R14, R33, 0x1, P0 ;  /* 0x000000210e217211 */ /* 0x000fe400000f0eff */
[C---:B------:R-:W-:Y:S02]  /*05c0*/  SHF.L.U32 R18, R0.reuse, 0x2, RZ ;  /* 0x0000000200127819 */ /* 0x040fe400000006ff */
[----:B------:R-:W-:Y:S02]  /*05d0*/  SHF.L.U64.HI R19, R0, 0x2, R33 ;  /* 0x0000000200137819 */ /* 0x000fe40000010221 */
[----:B-1----:R-:W-:Y:S02]  /*05e0*/  IADD3 R20, P0, PT, R18, R16, RZ ;  /* 0x0000001012147210 */ /* 0x002fe40007f1e0ff */
[----:B------:R-:W-:Y:S02]  /*05f0*/  IADD3 R0, PT, PT, R10, 0x1, RZ ;  /* 0x000000010a007810 */ /* 0x000fe40007ffe0ff */
[----:B------:R-:W-:-:S02]  /*0600*/  IADD3.X R21, PT, PT, R19, R17, RZ, P0, !PT ;  /* 0x0000001113157210 */ /* 0x000fc400007fe4ff */
[-C--:B------:R-:W-:Y:S02]  /*0610*/  VIMNMX R7, PT, PT, R0, R13.reuse, PT ;  /* 0x0000000d00077248 */ /* 0x080fe40003fe0100 */
[-C--:B------:R-:W-:Y:S01]  /*0620*/  VIMNMX R27, PT, PT, R28, R13.reuse, PT ;  /* 0x0000000d1c1b7248 */ /* 0x080fe20003fe0100 */
[----:B------:R-:W-:Y:S01]  /*0630*/  IMAD.WIDE R28, R29, 0x4, R20 ;  /* 0x000000041d1c7825 */ /* 0x000fe200078e0214 */
[----:B------:R-:W-:-:S03]  /*0640*/  VIMNMX R23, PT, PT, R2, R13, PT ;  /* 0x0000000d02177248 */ /* 0x000fc60003fe0100 */
[----:B------:R-:W-:-:S04]  /*0650*/  IMAD.WIDE R6, R7, 0x4, R20 ;  /* 0x0000000407067825 */ /* 0x000fc800078e0214 */
[--C-:B------:R-:W-:Y:S01]  /*0660*/  IMAD.WIDE R26, R27, 0x4, R20.reuse ;  /* 0x000000041b1a7825 */ /* 0x100fe200078e0214 */
[----:B------:R-:W5:Y:S01]  /*0670*/  LDG.E.CONSTANT R2, desc[UR4][R6.64] ;  /* 0x0000000406027981 */ /* 0x000f62000c1e9900 */
[----:B------:R-:W-:Y:S02]  /*0680*/  VIMNMX R25, PT, PT, R8, R13, PT ;  /* 0x0000000d08197248 */ /* 0x000fe40003fe0100 */
[--C-:B------:R-:W-:Y:S01]  /*0690*/  IMAD.WIDE R22, R23, 0x4, R20.reuse ;  /* 0x0000000417167825 */ /* 0x100fe200078e0214 */
[----:B------:R-:W5:Y:S01]  /*06a0*/  LDG.E.CONSTANT R8, desc[UR4][R26.64] ;  /* 0x000000041a087981 */ /* 0x000f62000c1e9900 */
[C---:B------:R-:W-:Y:S02]  /*06b0*/  IADD3 R24, PT, PT, R10.reuse, 0x5, RZ ;  /* 0x000000050a187810 */ /* 0x040fe40007ffe0ff */
[----:B------:R-:W-:Y:S01]  /*06c0*/  IADD3 R34, PT, PT, R10, 0x4, RZ ;  /* 0x000000040a227810 */ /* 0x000fe20007ffe0ff */
[----:B------:R0:W5:Y:S01]  /*06d0*/  LDG.E.CONSTANT R3, desc[UR4][R22.64] ;  /* 0x0000000416037981 */ /* 0x000162000c1e9900 */
[----:B------:R-:W-:-:S03]  /*06e0*/  IMAD.WIDE R4, R5, 0x4, R20 ;  /* 0x0000000405047825 */ /* 0x000fc600078e0214 */
[----:B------:R-:W5:Y:S01]  /*06f0*/  LDG.E.CONSTANT R7, desc[UR4][R28.64] ;  /* 0x000000041c077981 */ /* 0x000f62000c1e9900 */
[-C--:B------:R-:W-:Y:S02]  /*0700*/  VIMNMX R41, PT, PT, R24, R13.reuse, PT ;  /* 0x0000000d18297248 */ /* 0x080fe40003fe0100 */
[----:B------:R-:W-:Y:S01]  /*0710*/  VIMNMX R43, PT, PT, R34, R13, PT ;  /* 0x0000000d222b7248 */ /* 0x000fe20003fe0100 */
[----:B------:R-:W5:Y:S01]  /*0720*/  LDG.E.CONSTANT R0, desc[UR4][R4.64] ;  /* 0x0000000404007981 */ /* 0x000f62000c1e9900 */
[----:B0-----:R-:W0:Y:S01]  /*0730*/  LDC.64 R22, c[0x0][0x388] ;  /* 0x0000e200ff167b82 */ /* 0x001e220000000a00 */
[----:B------:R-:W-:-:S05]  /*0740*/  IMAD.WIDE R40, R41, 0x4, R20 ;  /* 0x0000000429287825 */ /* 0x000fca00078e0214 */
[----:B------:R1:W5:Y:S01]  /*0750*/  LDG.E.CONSTANT R6, desc[UR4][R40.64] ;  /* 0x0000000428067981 */ /* 0x000362000c1e9900 */
[----:B------:R-:W-:-:S04]  /*0760*/  IMAD.WIDE R24, R25, 0x4, R20 ;  /* 0x0000000419187825 */ /* 0x000fc800078e0214 */
[----:B------:R-:W-:Y:S01]  /*0770*/  IMAD.WIDE R42, R43, 0x4, R20 ;  /* 0x000000042b2a7825 */ /* 0x000fe200078e0214 */
[----:B------:R0:W5:Y:S01]  /*0780*/  LDG.E.CONSTANT R4, desc[UR4][R24.64] ;  /* 0x0000000418047981 */ /* 0x000162000c1e9900 */
[----:B-1----:R-:W-:-:S03]  /*0790*/  LOP3.LUT R41, R9, 0x1f, RZ, 0xc0, !PT ;  /* 0x0000001f09297812 */ /* 0x002fc600078ec0ff */
[----:B------:R1:W5:Y:S01]  /*07a0*/  LDG.E.CONSTANT R5, desc[UR4][R42.64] ;  /* 0x000000042a057981 */ /* 0x000362000c1e9900 */
[----:B------:R-:W-:Y:S01]  /*07b0*/  ISETP.GE.AND P0, PT, R41, R10, PT ;  /* 0x0000000a2900720c */ /* 0x000fe20003f06270 */
[----:B------:R-:W-:Y:S01]  /*07c0*/  BSSY.RECONVERGENT B0, `(.L_x_364) ;  /* 0x0000074000007945 */ /* 0x000fe20003800200 */
[----:B0-----:R-:W-:Y:S02]  /*07d0*/  IADD3 R24, P1, PT, R18, R22, RZ ;  /* 0x0000001612187210 */ /* 0x001fe40007f3e0ff */
[----:B------:R-:W-:Y:S01]  /*07e0*/  CS2R R36, SRZ ;  /* 0x0000000000247805 */ /* 0x000fe2000001ff00 */
[----:B-1----:R-:W-:Y:S01]  /*07f0*/  HFMA2 R43, -RZ, RZ, 0, 0 ;  /* 0x00000000ff2b7431 */ /* 0x002fe200000001ff */
[----:B------:R-:W-:Y:S02]  /*0800*/  CS2R R34, SRZ ;  /* 0x0000000000227805 */ /* 0x000fe4000001ff00 */
[----:B------:R-:W-:Y:S02]  /*0810*/  CS2R R38, SRZ ;  /* 0x0000000000267805 */ /* 0x000fe4000001ff00 */
[----:B------:R-:W-:-:S02]  /*0820*/  IADD3.X R25, PT, PT, R19, R23, RZ, P1, !PT ;  /* 0x0000001713197210 */ /* 0x000fc40000ffe4ff */
[----:B------:R-:W-:Y:S01]  /*0830*/  MOV R45, RZ ;  /* 0x000000ff002d7202 */ /* 0x000fe20000000f00 */
[----:B------:R-:W-:Y:S06]  /*0840*/  @P0 BRA `(.L_x_365) ;  /* 0x0000000400ac0947 */ /* 0x000fec0003800000 */
[----:B------:R-:W-:Y:S01]  /*0850*/  ISETP.NE.AND P0, PT, R31, 0x60, PT ;  /* 0x000000601f00780c */ /* 0x000fe20003f05270 */
[----:B------:R-:W-:Y:S01]  /*0860*/  BSSY.RECONVERGENT B1, `(.L_x_366) ;  /* 0x000002d000017945 */ /* 0x000fe20003800200 */
[----:B------:R-:W-:Y:S02]  /*0870*/  ISETP.GE.U32.AND P1, PT, R12, 0x60, PT ;  /* 0x000000600c00780c */ /* 0x000fe40003f26070 */
[----:B------:R-:W-:-:S09]  /*0880*/  MOV R37, RZ ;  /* 0x000000ff00257202 */ /* 0x000fd20000000f00 */
[----:B------:R-:W-:Y:S05]  /*0890*/  @!P0 BRA `(.L_x_367) ;  /* 0x0000000000a48947 */ /* 0x000fea0003800000 */
[----:B------:R-:W-:-:S04]  /*08a0*/  IMAD.WIDE.U32 R26, R41, 0x4, R20 ;  /* 0x00000004291a7825 */ /* 0x000fc800078e0014 */
[----:B------:R-:W-:Y:S01]  /*08b0*/  IMAD.WIDE.U32 R28, R41, 0x4, R24 ;  /* 0x00000004291c7825 */ /* 0x000fe200078e0018 */
[----:B------:R-:W2:Y:S04]  /*08c0*/  LDG.E.CONSTANT R34, desc[UR4][R26.64] ;  /* 0x000000041a227981 */ /* 0x000ea8000c1e9900 */
[----:B------:R-:W2:Y:S01]  /*08d0*/  LDG.E.CONSTANT R35, desc[UR4][R28.64] ;  /* 0x000000041c237981 */ /* 0x000ea2000c1e9900 */
[----:B------:R-:W-:Y:S02]  /*08e0*/  ISETP.NE.AND P0, PT, R31, RZ, PT ;  /* 0x000000ff1f00720c */ /* 0x000fe40003f05270 */
[----:B------:R-:W-:Y:S01]  /*08f0*/  LOP3.LUT R41, R41, 0x20, RZ, 0xfc, !PT ;  /* 0x0000002029297812 */ /* 0x000fe200078efcff */
[----:B--2---:R-:W-:-:S04]  /*0900*/  FMUL R37, R34, R35 ;  /* 0x0000002322257220 */ /* 0x004fc80000400000 */
[-C--:B-----5:R-:W-:Y:S01]  /*0910*/  FFMA R45, R0, -R37.reuse, RZ ;  /* 0x80000025002d7223 */ /* 0x0a0fe200000000ff */
[-C--:B------:R-:W-:Y:S01]  /*0920*/  FFMA R43, R2, -R37.reuse, RZ ;  /* 0x80000025022b7223 */ /* 0x080fe200000000ff */
[-C--:B------:R-:W-:Y:S01]  /*0930*/  FFMA R38, R3, -R37.reuse, RZ ;  /* 0x8000002503267223 */ /* 0x080fe200000000ff */
[-C--:B------:R-:W-:Y:S01]  /*0940*/  FFMA R35, R4, -R37.reuse, RZ ;  /* 0x8000002504237223 */ /* 0x080fe200000000ff */
[-C--:B------:R-:W-:Y:S01]  /*0950*/  FFMA R36, R5, -R37.reuse, RZ ;  /* 0x8000002505247223 */ /* 0x080fe200000000ff */
[-C--:B------:R-:W-:Y:S01]  /*0960*/  FFMA R39, R6, -R37.reuse, RZ ;  /* 0x8000002506277223 */ /* 0x080fe200000000ff */
[-C--:B------:R-:W-:Y:S01]  /*0970*/  FFMA R34, R7, -R37.reuse, RZ ;  /* 0x8000002507227223 */ /* 0x080fe200000000ff */
[----:B------:R-:W-:Y:S01]  /*0980*/  FFMA R37, R8, -R37, RZ ;  /* 0x8000002508257223 */ /* 0x000fe200000000ff */
[----:B------:R-:W-:Y:S06]  /*0990*/  @!P0 BRA `(.L_x_367) ;  /* 0x0000000000648947 */ /* 0x000fec0003800000 */
[----:B------:R-:W-:Y:S01]  /*09a0*/  ISETP.NE.AND P0, PT, R31, 0x20, PT ;  /* 0x000000201f00780c */ /* 0x000fe20003f05270 */
[----:B------:R-:W2:Y:S04]  /*09b0*/  LDG.E.CONSTANT R40, desc[UR4][R26.64+0x80] ;  /* 0x000080041a287981 */ /* 0x000ea8000c1e9900 */
[----:B------:R-:W2:Y:S08]  /*09c0*/  LDG.E.CONSTANT R41, desc[UR4][R28.64+0x80] ;  /* 0x000080041c297981 */ /* 0x000eb0000c1e9900 */
[----:B------:R-:W3:Y:S04]  /*09d0*/  @P0 LDG.E.CONSTANT R42, desc[UR4][R26.64+0x100] ;  /* 0x000100041a2a0981 */ /* 0x000ee8000c1e9900 */
[----:B------:R-:W3:Y:S01]  /*09e0*/  @P0 LDG.E.CONSTANT R44, desc[UR4][R28.64+0x100] ;  /* 0x000100041c2c0981 */ /* 0x000ee2000c1e9900 */
[----:B--2---:R-:W-:Y:S01]  /*09f0*/  FMUL R40, R40, R41 ;  /* 0x0000002928287220 */ /* 0x004fe20000400000 */
[----:B------:R-:W-:-:S03]  /*0a00*/  MOV R41, R15 ;  /* 0x0000000f00297202 */ /* 0x000fc60000000f00 */
[-C--:B------:R-:W-:Y:S01]  /*0a10*/  FFMA R45, R0, -R40.reuse, R45 ;  /* 0x80000028002d7223 */ /* 0x080fe2000000002d */
[-C--:B------:R-:W-:Y:S01]  /*0a20*/  FFMA R43, R2, -R40.reuse, R43 ;  /* 0x80000028022b7223 */ /* 0x080fe2000000002b */
[-C--:B------:R-:W-:Y:S01]  /*0a30*/  FFMA R38, R3, -R40.reuse, R38 ;  /* 0x8000002803267223 */ /* 0x080fe20000000026 */
[-C--:B------:R-:W-:Y:S01]  /*0a40*/  FFMA R35, R4, -R40.reuse, R35 ;  /* 0x8000002804237223 */ /* 0x080fe20000000023 */
[-C--:B------:R-:W-:Y:S01]  /*0a50*/  FFMA R36, R5, -R40.reuse, R36 ;  /* 0x8000002805247223 */ /* 0x080fe20000000024 */
[-C--:B------:R-:W-:Y:S01]  /*0a60*/  FFMA R39, R6, -R40.reuse, R39 ;  /* 0x8000002806277223 */ /* 0x080fe20000000027 */
[-C--:B------:R-:W-:Y:S01]  /*0a70*/  FFMA R34, R7, -R40.reuse, R34 ;  /* 0x8000002807227223 */ /* 0x080fe20000000022 */
[----:B------:R-:W-:Y:S01]  /*0a80*/  FFMA R37, R8, -R40, R37 ;  /* 0x8000002808257223 */ /* 0x000fe20000000025 */
[----:B---3--:R-:W-:Y:S01]  /*0a90*/  @P0 FMUL R42, R42, R44 ;  /* 0x0000002c2a2a0220 */ /* 0x008fe20000400000 */
[----:B------:R-:W-:-:S03]  /*0aa0*/  @P0 MOV R41, R30 ;  /* 0x0000001e00290202 */ /* 0x000fc60000000f00 */
[-C--:B------:R-:W-:Y:S01]  /*0ab0*/  @P0 FFMA R45, R0, -R42.reuse, R45 ;  /* 0x8000002a002d0223 */ /* 0x080fe2000000002d */
[-C--:B------:R-:W-:Y:S01]  /*0ac0*/  @P0 FFMA R43, R2, -R42.reuse, R43 ;  /* 0x8000002a022b0223 */ /* 0x080fe2000000002b */
[-C--:B------:R-:W-:Y:S01]  /*0ad0*/  @P0 FFMA R38, R3, -R42.reuse, R38 ;  /* 0x8000002a03260223 */ /* 0x080fe20000000026 */
[-C--:B------:R-:W-:Y:S01]  /*0ae0*/  @P0 FFMA R35, R4, -R42.reuse, R35 ;  /* 0x8000002a04230223 */ /* 0x080fe20000000023 */
[-C--:B------:R-:W-:Y:S01]  /*0af0*/  @P0 FFMA R36, R5, -R42.reuse, R36 ;  /* 0x8000002a05240223 */ /* 0x080fe20000000024 */
[-C--:B------:R-:W-:Y:S01]  /*0b00*/  @P0 FFMA R39, R6, -R42.reuse, R39 ;  /* 0x8000002a06270223 */ /* 0x080fe20000000027 */
[-C--:B------:R-:W-:Y:S01]  /*0b10*/  @P0 FFMA R34, R7, -R42.reuse, R34 ;  /* 0x8000002a07220223 */ /* 0x080fe20000000022 */
[----:B------:R-:W-:-:S07]  /*0b20*/  @P0 FFMA R37, R8, -R42, R37 ;  /* 0x8000002a08250223 */ /* 0x000fce0000000025 */
.L_x_367:
[----:B------:R-:W-:Y:S05]  /*0b30*/  BSYNC.RECONVERGENT B1 ;  /* 0x0000000000017941 */ /* 0x000fea0003800200 */
.L_x_366:
[----:B------:R-:W-:Y:S05]  /*0b40*/  @!P1 BRA `(.L_x_365) ;  /* 0x0000000000ec9947 */ /* 0x000fea0003800000 */
[----:B------:R-:W-:-:S03]  /*0b50*/  IMAD.WIDE.U32 R18, R41, 0x4, R18 ;  /* 0x0000000429127825 */ /* 0x000fc600078e0012 */
[C---:B------:R-:W-:Y:S02]  /*0b60*/  IADD3 R26, P0, PT, R18.reuse, R16, RZ ;  /* 0x00000010121a7210 */ /* 0x040fe40007f1e0ff */
[----:B------:R-:W-:Y:S02]  /*0b70*/  IADD3 R16, P2, PT, R18, R22, RZ ;  /* 0x0000001612107210 */ /* 0x000fe40007f5e0ff */
[----:B------:R-:W-:Y:S02]  /*0b80*/  IADD3 R18, P1, PT, R26, 0x100, RZ ;  /* 0x000001001a127810 */ /* 0x000fe40007f3e0ff */
[----:B------:R-:W-:Y:S02]  /*0b90*/  IADD3 R16, P3, PT, R16, 0x100, RZ ;  /* 0x0000010010107810 */ /* 0x000fe40007f7e0ff */
[-C--:B------:R-:W-:Y:S02]  /*0ba0*/  IADD3.X R29, PT, PT, RZ, R19.reuse, R17, P1, P0 ;  /* 0x00000013ff1d7210 */ /* 0x080fe40000fe0411 */
[----:B------:R-:W-:-:S09]  /*0bb0*/  IADD3.X R17, PT, PT, RZ, R19, R23, P3, P2 ;  /* 0x00000013ff117210 */ /* 0x000fd20001fe4417 */
.L_x_368:
[----:B------:R-:W-:Y:S01]  /*0bc0*/  MOV R19, R29 ;  /* 0x0000001d00137202 */ /* 0x000fe20000000f00 */
[----:B------:R-:W2:Y:S04]  /*0bd0*/  LDG.E.CONSTANT R23, desc[UR4][R16.64+-0x100] ;  /* 0xffff000410177981 */ /* 0x000ea8000c1e9900 */
[----:B------:R-:W2:Y:S04]  /*0be0*/  LDG.E.CONSTANT R28, desc[UR4][R18.64+-0x100] ;  /* 0xffff0004121c7981 */ /* 0x000ea8000c1e9900 */
[----:B------:R-:W3:Y:S04]  /*0bf0*/  LDG.E.CONSTANT R29, desc[UR4][R18.64+-0x80] ;  /* 0xffff8004121d7981 */ /* 0x000ee8000c1e9900 */
[----:B------:R-:W3:Y:S04]  /*0c00*/  LDG.E.CONSTANT R22, desc[UR4][R16.64+-0x80] ;  /* 0xffff800410167981 */ /* 0x000ee8000c1e9900 */
[----:B------:R-:W4:Y:S04]  /*0c10*/  LDG.E.CONSTANT R27, desc[UR4][R18.64] ;  /* 0x00000004121b7981 */ /* 0x000f28000c1e9900 */
[----:B------:R-:W4:Y:S01]  /*0c20*/  LDG.E.CONSTANT R26, desc[UR4][R16.64] ;  /* 0x00000004101a7981 */ /* 0x000f22000c1e9900 */
[----:B--2---:R-:W-:-:S03]  /*0c30*/  FMUL R28, R28, R23 ;  /* 0x000000171c1c7220 */ /* 0x004fc60000400000 */
[----:B------:R0:W2:Y:S01]  /*0c40*/  LDG.E.CONSTANT R23, desc[UR4][R18.64+0x80] ;  /* 0x0000800412177981 */ /* 0x0000a2000c1e9900 */
[----:B---3--:R-:W-:-:S03]  /*0c50*/  FMUL R29, R29, R22 ;  /* 0x000000161d1d7220 */ /* 0x008fc60000400000 */
[----:B------:R1:W2:Y:S01]  /*0c60*/  LDG.E.CONSTANT R22, desc[UR4][R16.64+0x80] ;  /* 0x0000800410167981 */ /* 0x0002a2000c1e9900 */
[-C--:B-----5:R-:W-:Y:S01]  /*0c70*/  FFMA R45, R0, -R28.reuse, R45 ;  /* 0x8000001c002d7223 */ /* 0x0a0fe2000000002d */
[-C--:B------:R-:W-:Y:S01]  /*0c80*/  FFMA R43, R2, -R28.reuse, R43 ;  /* 0x8000001c022b7223 */ /* 0x080fe2000000002b */
[-C--:B------:R-:W-:Y:S01]  /*0c90*/  FFMA R38, R3, -R28.reuse, R38 ;  /* 0x8000001c03267223 */ /* 0x080fe20000000026 */
[-C--:B------:R-:W-:Y:S01]  /*0ca0*/  FFMA R35, R4, -R28.reuse, R35 ;  /* 0x8000001c04237223 */ /* 0x080fe20000000023 */
[-C--:B------:R-:W-:Y:S01]  /*0cb0*/  FFMA R36, R5, -R28.reuse, R36 ;  /* 0x8000001c05247223 */ /* 0x080fe20000000024 */
[-C--:B------:R-:W-:Y:S01]  /*0cc0*/  FFMA R39, R6, -R28.reuse, R39 ;  /* 0x8000001c06277223 */ /* 0x080fe20000000027 */
[-C--:B------:R-:W-:Y:S01]  /*0cd0*/  FFMA R34, R7, -R28.reuse, R34 ;  /* 0x8000001c07227223 */ /* 0x080fe20000000022 */
[----:B------:R-:W-:Y:S01]  /*0ce0*/  FFMA R37, R8, -R28, R37 ;  /* 0x8000001c08257223 */ /* 0x000fe20000000025 */
[----:B0-----:R-:W-:Y:S01]  /*0cf0*/  IADD3 R18, P0, PT, R18, 0x200, RZ ;  /* 0x0000020012127810 */ /* 0x001fe20007f1e0ff */
        /* <DEDUP_REMOVED lines=8> */
[----:B------:R-:W-:-:S02]  /*0d80*/  IADD3.X R29, PT, PT, RZ, R19, RZ, P0, !PT ;  /* 0x00000013ff1d7210 */ /* 0x000fc400007fe4ff */
[----:B-1----:R-:W-:Y:S02]  /*0d90*/  IADD3 R16, P0, PT, R16, 0x200, RZ ;  /* 0x0000020010107810 */ /* 0x002fe40007f1e0ff */
[----:B------:R-:W-:-:S03]  /*0da0*/  IADD3 R41, PT, PT, R41, 0x80, RZ ;  /* 0x0000008029297810 */ /* 0x000fc60007ffe0ff */
[----:B------:R-:W-:Y:S01]  /*0db0*/  IMAD.X R17, RZ, RZ, R17, P0 ;  /* 0x000000ffff117224 */ /* 0x000fe200000e0611 */
[----:B------:R-:W-:Y:S01]  /*0dc0*/  ISETP.GE.AND P0, PT, R41, R10, PT ;  /* 0x0000000a2900720c */ /* 0x000fe20003f06270 */
[----:B----4-:R-:W-:-:S04]  /*0dd0*/  FMUL R26, R27, R26 ;  /* 0x0000001a1b1a7220 */ /* 0x010fc80000400000 */
        /* <DEDUP_REMOVED lines=8> */
[----:B--2---:R-:W-:-:S04]  /*0e60*/  FMUL R23, R23, R22 ;  /* 0x0000001617177220 */ /* 0x004fc80000400000 */
        /* <DEDUP_REMOVED lines=8> */
[----:B------:R-:W-:Y:S06]  /*0ef0*/  @!P0 BRA `(.L_x_368) ;  /* 0xfffffffc00308947 */ /* 0x000fec000383ffff */
.L_x_365:
[----:B------:R-:W-:Y:S05]  /*0f00*/  BSYNC.RECONVERGENT B0 ;  /* 0x0000000000007941 */ /* 0x000fea0003800200 */
.L_x_364:
[----:B------:R-:W-:Y:S01]  /*0f10*/  ISETP.GT.AND P0, PT, R41, R13, PT ;  /* 0x0000000d2900720c */ /* 0x000fe20003f04270 */
[----:B------:R-:W-:-:S12]  /*0f20*/  BSSY.RECONVERGENT B0, `(.L_x_369) ;  /* 0x00000a4000007945 */ /* 0x000fd80003800200 */
[----:B------:R-:W-:Y:S05]  /*0f30*/  @P0 BRA `(.L_x_370) ;  /* 0x0000000800880947 */ /* 0x000fea0003800000 */
[----:B------:R-:W-:-:S04]  /*0f40*/  IMAD.WIDE R18, R41, 0x4, R20 ;  /* 0x0000000429127825 */ /* 0x000fc800078e0214 */
[C---:B------:R-:W-:Y:S02]  /*0f50*/  IMAD.WIDE R16, R41.reuse, 0x4, R24 ;  /* 0x0000000429107825 */ /* 0x040fe400078e0218 */
[----:B------:R-:W2:Y:S04]  /*0f60*/  LDG.E.CONSTANT R18, desc[UR4][R18.64] ;  /* 0x0000000412127981 */ /* 0x000ea8000c1e9900 */
[----:B------:R0:W2:Y:S01]  /*0f70*/  LDG.E.CONSTANT R17, desc[UR4][R16.64] ;  /* 0x0000000410117981 */ /* 0x0000a2000c1e9900 */
[C---:B------:R-:W-:Y:S02]  /*0f80*/  IADD3 R22, PT, PT, R10.reuse, 0x2, RZ ;  /* 0x000000020a167810 */ /* 0x040fe40007ffe0ff */
[----:B------:R-:W-:Y:S02]  /*0f90*/  IADD3 R28, PT, PT, R10, 0x3, RZ ;  /* 0x000000030a1c7810 */ /* 0x000fe40007ffe0ff */
[----:B------:R-:W-:-:S02]  /*0fa0*/  ISETP.NE.AND P4, PT, R41, R22, PT ;  /* 0x000000162900720c */ /* 0x000fc40003f85270 */
[C---:B------:R-:W-:Y:S02]  /*0fb0*/  IADD3 R22, PT, PT, R10.reuse, 0x5, RZ ;  /* 0x000000050a167810 */ /* 0x040fe40007ffe0ff */
[C---:B------:R-:W-:Y:S02]  /*0fc0*/  IADD3 R26, PT, PT, R10.reuse, 0x1, RZ ;  /* 0x000000010a1a7810 */ /* 0x040fe40007ffe0ff */
[C---:B------:R-:W-:Y:S02]  /*0fd0*/  ISETP.NE.AND P3, PT, R41.reuse, R28, PT ;  /* 0x0000001c2900720c */ /* 0x040fe40003f65270 */
[C---:B------:R-:W-:Y:S02]  /*0fe0*/  ISETP.NE.AND P6, PT, R41.reuse, R10, PT ;  /* 0x0000000a2900720c */ /* 0x040fe40003fc5270 */
[----:B0-----:R-:W-:Y:S02]  /*0ff0*/  IADD3 R16, PT, PT, R10, 0x7, RZ ;  /* 0x000000070a107810 */ /* 0x001fe40007ffe0ff */
[----:B------:R-:W-:-:S02]  /*1000*/  ISETP.NE.AND P1, PT, R41, R22, PT ;  /* 0x000000162900720c */ /* 0x000fc40003f25270 */
[----:B------:R-:W-:Y:S02]  /*1010*/  FSEL R22, RZ, 1, P4 ;  /* 0x3f800000ff167808 */ /* 0x000fe40002000000 */
[C---:B------:R-:W-:Y:S02]  /*1020*/  ISETP.NE.AND P5, PT, R41.reuse, R26, PT ;  /* 0x0000001a2900720c */ /* 0x040fe40003fa5270 */
[----:B------:R-:W-:Y:S02]  /*1030*/  FSEL R27, RZ, 1, P3 ;  /* 0x3f800000ff1b7808 */ /* 0x000fe40001800000 */
[----:B------:R-:W-:Y:S02]  /*1040*/  FSEL R19, RZ, 1, P6 ;  /* 0x3f800000ff137808 */ /* 0x000fe40003000000 */
[C---:B------:R-:W-:Y:S02]  /*1050*/  IADD3 R40, PT, PT, R10.reuse, 0x4, RZ ;  /* 0x000000040a287810 */ /* 0x040fe40007ffe0ff */
[----:B------:R-:W-:Y:S01]  /*1060*/  IADD3 R26, PT, PT, R10, 0x6, RZ ;  /* 0x000000060a1a7810 */ /* 0x000fe20007ffe0ff */
[----:B-----5:R-:W-:Y:S01]  /*1070*/  FADD R19, -R0, R19 ;  /* 0x0000001300137221 */ /* 0x020fe20000000100 */
[----:B------:R-:W-:-:S02]  /*1080*/  ISETP.NE.AND P6, PT, R41, R16, PT ;  /* 0x000000102900720c */ /* 0x000fc40003fc5270 */
[----:B------:R-:W-:Y:S02]  /*1090*/  FSEL R23, RZ, 1, P5 ;  /* 0x3f800000ff177808 */ /* 0x000fe40002800000 */
[C---:B------:R-:W-:Y:S02]  /*10a0*/  ISETP.NE.AND P2, PT, R41.reuse, R40, PT ;  /* 0x000000282900720c */ /* 0x040fe40003f45270 */
[C---:B------:R-:W-:Y:S02]  /*10b0*/  ISETP.NE.AND P0, PT, R41.reuse, R26, PT ;  /* 0x0000001a2900720c */ /* 0x040fe40003f05270 */
[----:B------:R-:W-:Y:S01]  /*10c0*/  IADD3 R41, PT, PT, R41, 0x20, RZ ;  /* 0x0000002029297810 */ /* 0x000fe20007ffe0ff */
[----:B--2---:R-:W-:Y:S01]  /*10d0*/  FMUL R16, R18, R17 ;  /* 0x0000001112107220 */ /* 0x004fe20000400000 */
[----:B------:R-:W-:Y:S01]  /*10e0*/  FADD R17, -R3, R22 ;  /* 0x0000001603117221 */ /* 0x000fe20000000100 */
[----:B------:R-:W-:Y:S01]  /*10f0*/  FADD R22, -R4, R27 ;  /* 0x0000001b04167221 */ /* 0x000fe20000000100 */
[----:B------:R-:W-:Y:S01]  /*1100*/  FADD R18, -R2, R23 ;  /* 0x0000001702127221 */ /* 0x000fe20000000100 */
[C---:B------:R-:W-:Y:S01]  /*1110*/  FFMA R45, R16.reuse, R19, R45 ;  /* 0x00000013102d7223 */ /* 0x040fe2000000002d */
[----:B------:R-:W-:Y:S01]  /*1120*/  FSEL R19, RZ, 1, P1 ;  /* 0x3f800000ff137808 */ /* 0x000fe20000800000 */
[C---:B------:R-:W-:Y:S01]  /*1130*/  FFMA R35, R16.reuse, R22, R35 ;  /* 0x0000001610237223 */ /* 0x040fe20000000023 */
[----:B------:R-:W-:Y:S01]  /*1140*/  FSEL R22, RZ, 1, P0 ;  /* 0x3f800000ff167808 */ /* 0x000fe20000000000 */
[C---:B------:R-:W-:Y:S01]  /*1150*/  FFMA R43, R16.reuse, R18, R43 ;  /* 0x00000012102b7223 */ /* 0x040fe2000000002b */
[----:B------:R-:W-:Y:S01]  /*1160*/  ISETP.GT.AND P0, PT, R41, R13, PT ;  /* 0x0000000d2900720c */ /* 0x000fe20003f04270 */
[----:B------:R-:W-:Y:S01]  /*1170*/  FFMA R38, R16, R17, R38 ;  /* 0x0000001110267223 */ /* 0x000fe20000000026 */
[----:B------:R-:W-:-:S02]  /*1180*/  FSEL R18, RZ, 1, P2 ;  /* 0x3f800000ff127808 */ /* 0x000fc40001000000 */
[----:B------:R-:W-:-:S03]  /*1190*/  FSEL R23, RZ, 1, P6 ;  /* 0x3f800000ff177808 */ /* 0x000fc60003000000 */
[----:B------:R-:W-:Y:S01]  /*11a0*/  FADD R17, -R5, R18 ;  /* 0x0000001205117221 */ /* 0x000fe20000000100 */
[----:B------:R-:W-:Y:S01]  /*11b0*/  FADD R18, -R6, R19 ;  /* 0x0000001306127221 */ /* 0x000fe20000000100 */
[----:B------:R-:W-:Y:S01]  /*11c0*/  FADD R19, -R7, R22 ;  /* 0x0000001607137221 */ /* 0x000fe20000000100 */
[----:B------:R-:W-:Y:S01]  /*11d0*/  FADD R22, -R8, R23 ;  /* 0x0000001708167221 */ /* 0x000fe20000000100 */
[C---:B------:R-:W-:Y:S01]  /*11e0*/  FFMA R36, R16.reuse, R17, R36 ;  /* 0x0000001110247223 */ /* 0x040fe20000000024 */
[C---:B------:R-:W-:Y:S01]  /*11f0*/  FFMA R39, R16.reuse, R18, R39 ;  /* 0x0000001210277223 */ /* 0x040fe20000000027 */
[C---:B------:R-:W-:Y:S01]  /*1200*/  FFMA R34, R16.reuse, R19, R34 ;  /* 0x0000001310227223 */ /* 0x040fe20000000022 */
[----:B------:R-:W-:Y:S01]  /*1210*/  FFMA R37, R16, R22, R37 ;  /* 0x0000001610257223 */ /* 0x000fe20000000025 */
[----:B------:R-:W-:Y:S06]  /*1220*/  @P0 BRA `(.L_x_370) ;  /* 0x0000000400cc0947 */ /* 0x000fec0003800000 */
[----:B------:R-:W-:Y:S01]  /*1230*/  IMAD.IADD R16, R13, 0x1, -R41 ;  /* 0x000000010d107824 */ /* 0x000fe200078e0a29 */
[----:B------:R-:W-:Y:S01]  /*1240*/  BSSY.RECONVERGENT B1, `(.L_x_371) ;  /* 0x0000040000017945 */ /* 0x000fe20003800200 */
[----:B------:R-:W-:-:S03]  /*1250*/  PLOP3.LUT P0, PT, PT, PT, PT, 0x80, 0x8 ;  /* 0x000000000008781c */ /* 0x000fc60003f0f070 */
[----:B------:R-:W-:-:S13]  /*1260*/  ISETP.GT.AND P1, PT, R16, 0x5f, PT ;  /* 0x0000005f1000780c */ /* 0x000fda0003f24270 */
[----:B------:R-:W-:Y:S05]  /*1270*/  @!P1 BRA `(.L_x_372) ;  /* 0x0000000000f09947 */ /* 0x000fea0003800000 */
[----:B------:R-:W-:Y:S02]  /*1280*/  PLOP3.LUT P0, PT, PT, PT, PT, 0x8, 0x80 ;  /* 0x000000000080781c */ /* 0x000fe40003f0e170 */
[----:B------:R-:W-:-:S11]  /*1290*/  IADD3 R28, PT, PT, R13, -0x5f, RZ ;  /* 0xffffffa10d1c7810 */ /* 0x000fd60007ffe0ff */
.L_x_373:
[C---:B------:R-:W-:Y:S01]  /*12a0*/  IADD3 R17, PT, PT, R41.reuse, 0x20, RZ ;  /* 0x0000002029117810 */ /* 0x040fe20007ffe0ff */
[----:B------:R-:W-:-:S04]  /*12b0*/  IMAD.WIDE R22, R41, 0x4, R20 ;  /* 0x0000000429167825 */ /* 0x000fc800078e0214 */
[----:B------:R-:W-:Y:S01]  /*12c0*/  IMAD.WIDE R18, R17, 0x4, R20 ;  /* 0x0000000411127825 */ /* 0x000fe200078e0214 */
[----:B------:R0:W2:Y:S03]  /*12d0*/  LDG.E.CONSTANT R40, desc[UR4][R22.64] ;  /* 0x0000000416287981 */ /* 0x0000a6000c1e9900 */
[C-C-:B------:R-:W-:Y:S01]  /*12e0*/  IMAD.WIDE R26, R41.reuse, 0x4, R24.reuse ;  /* 0x00000004291a7825 */ /* 0x140fe200078e0218 */
[----:B------:R1:W3:Y:S04]  /*12f0*/  LDG.E.CONSTANT R42, desc[UR4][R18.64] ;  /* 0x00000004122a7981 */ /* 0x0002e8000c1e9900 */
[----:B------:R-:W2:Y:S01]  /*1300*/  LDG.E.CONSTANT R29, desc[UR4][R26.64] ;  /* 0x000000041a1d7981 */ /* 0x000ea2000c1e9900 */
[----:B0-----:R-:W-:Y:S01]  /*1310*/  IADD3 R23, PT, PT, R41, 0x40, RZ ;  /* 0x0000004029177810 */ /* 0x001fe20007ffe0ff */
[----:B-1----:R-:W-:-:S04]  /*1320*/  IMAD.WIDE R18, R17, 0x4, R24 ;  /* 0x0000000411127825 */ /* 0x002fc800078e0218 */
[C---:B------:R-:W-:Y:S01]  /*1330*/  IMAD.WIDE R16, R23.reuse, 0x4, R20 ;  /* 0x0000000417107825 */ /* 0x040fe200078e0214 */
[----:B------:R-:W3:Y:S04]  /*1340*/  LDG.E.CONSTANT R44, desc[UR4][R18.64] ;  /* 0x00000004122c7981 */ /* 0x000ee8000c1e9900 */
[----:B------:R0:W4:Y:S02]  /*1350*/  LDG.E.CONSTANT R18, desc[UR4][R16.64] ;  /* 0x0000000410127981 */ /* 0x000124000c1e9900 */
[----:B0-----:R-:W-:Y:S01]  /*1360*/  IMAD.WIDE R16, R23, 0x4, R24 ;  /* 0x0000000417107825 */ /* 0x001fe200078e0218 */
[----:B------:R-:W-:-:S05]  /*1370*/  IADD3 R23, PT, PT, R41, 0x60, RZ ;  /* 0x0000006029177810 */ /* 0x000fca0007ffe0ff */
[C---:B------:R-:W-:Y:S01]  /*1380*/  IMAD.WIDE R26, R23.reuse, 0x4, R20 ;  /* 0x00000004171a7825 */ /* 0x040fe200078e0214 */
[----:B------:R-:W4:Y:S03]  /*1390*/  LDG.E.CONSTANT R17, desc[UR4][R16.64] ;  /* 0x0000000410117981 */ /* 0x000f26000c1e9900 */
[----:B------:R-:W-:Y:S02]  /*13a0*/  IMAD.WIDE R22, R23, 0x4, R24 ;  /* 0x0000000417167825 */ /* 0x000fe400078e0218 */
[----:B------:R-:W5:Y:S04]  /*13b0*/  LDG.E.CONSTANT R26, desc[UR4][R26.64] ;  /* 0x000000041a1a7981 */ /* 0x000f68000c1e9900 */
[----:B------:R-:W5:Y:S01]  /*13c0*/  LDG.E.CONSTANT R23, desc[UR4][R22.64] ;  /* 0x0000000416177981 */ /* 0x000f62000c1e9900 */
[----:B------:R-:W-:-:S04]  /*13d0*/  IADD3 R41, PT, PT, R41, 0x80, RZ ;  /* 0x0000008029297810 */ /* 0x000fc80007ffe0ff */
[----:B------:R-:W-:Y:S01]  /*13e0*/  ISETP.GE.AND P1, PT, R41, R28, PT ;  /* 0x0000001c2900720c */ /* 0x000fe20003f26270 */
        /* <DEDUP_REMOVED lines=8> */
[----:B---3--:R-:W-:Y:S01]  /*1470*/  FMUL R42, R42, R44 ;  /* 0x0000002c2a2a7220 */ /* 0x008fe20000400000 */
[----:B------:R-:W-:-:S03]  /*1480*/  FFMA R29, R8, -R29, R37 ;  /* 0x8000001d081d7223 */ /* 0x000fc60000000025 */
        /* <DEDUP_REMOVED lines=8> */
[----:B----4-:R-:W-:-:S04]  /*1510*/  FMUL R17, R18, R17 ;  /* 0x0000001112117220 */ /* 0x010fc80000400000 */
[-C--:B------:R-:W-:Y:S01]  /*1520*/  FFMA R45, R0, -R17.reuse, R45 ;  /* 0x80000011002d7223 */ /* 0x080fe2000000002d */
[-C--:B------:R-:W-:Y:S01]  /*1530*/  FFMA R43, R2, -R17.reuse, R43 ;  /* 0x80000011022b7223 */ /* 0x080fe2000000002b */
[-C--:B------:R-:W-:Y:S01]  /*1540*/  FFMA R38, R3, -R17.reuse, R38 ;  /* 0x8000001103267223 */ /* 0x080fe20000000026 */
[-C--:B------:R-:W-:Y:S01]  /*1550*/  FFMA R35, R4, -R17.reuse, R35 ;  /* 0x8000001104237223 */ /* 0x080fe20000000023 */
[----:B------:R-:W-:Y:S01]  /*1560*/  FFMA R36, R5, -R17, R36 ;  /* 0x8000001105247223 */ /* 0x000fe20000000024 */
[----:B-----5:R-:W-:Y:S01]  /*1570*/  FMUL R23, R26, R23 ;  /* 0x000000171a177220 */ /* 0x020fe20000400000 */
[-C--:B------:R-:W-:Y:S01]  /*1580*/  FFMA R39, R6, -R17.reuse, R39 ;  /* 0x8000001106277223 */ /* 0x080fe20000000027 */
[-C--:B------:R-:W-:Y:S01]  /*1590*/  FFMA R34, R7, -R17.reuse, R34 ;  /* 0x8000001107227223 */ /* 0x080fe20000000022 */
[----:B------:R-:W-:Y:S01]  /*15a0*/  FFMA R29, R8, -R17, R29 ;  /* 0x80000011081d7223 */ /* 0x000fe2000000001d */
        /* <DEDUP_REMOVED lines=9> */
.L_x_372:
[----:B------:R-:W-:Y:S05]  /*1640*/  BSYNC.RECONVERGENT B1 ;  /* 0x0000000000017941 */ /* 0x000fea0003800200 */
.L_x_371:
[----:B------:R-:W-:Y:S01]  /*1650*/  IADD3 R16, PT, PT, -R41, R13, RZ ;  /* 0x0000000d29107210 */ /* 0x000fe20007ffe1ff */
[----:B------:R-:W-:Y:S03]  /*1660*/  BSSY.RECONVERGENT B1, `(.L_x_374) ;  /* 0x0000020000017945 */ /* 0x000fe60003800200 */
[----:B------:R-:W-:-:S13]  /*1670*/  ISETP.GT.AND P1, PT, R16, 0x1f, PT ;  /* 0x0000001f1000780c */ /* 0x000fda0003f24270 */
[----:B------:R-:W-:Y:S05]  /*1680*/  @!P1 BRA `(.L_x_375) ;  /* 0x0000000000749947 */ /* 0x000fea0003800000 */
[C---:B------:R-:W-:Y:S01]  /*1690*/  IADD3 R23, PT, PT, R41.reuse, 0x20, RZ ;  /* 0x0000002029177810 */ /* 0x040fe20007ffe0ff */
[----:B------:R-:W-:-:S04]  /*16a0*/  IMAD.WIDE R18, R41, 0x4, R20 ;  /* 0x0000000429127825 */ /* 0x000fc800078e0214 */
[----:B------:R-:W-:Y:S02]  /*16b0*/  IMAD.WIDE R16, R41, 0x4, R24 ;  /* 0x0000000429107825 */ /* 0x000fe400078e0218 */
[----:B------:R-:W2:Y:S02]  /*16c0*/  LDG.E.CONSTANT R18, desc[UR4][R18.64] ;  /* 0x0000000412127981 */ /* 0x000ea4000c1e9900 */
[C---:B------:R-:W-:Y:S02]  /*16d0*/  IMAD.WIDE R26, R23.reuse, 0x4, R20 ;  /* 0x00000004171a7825 */ /* 0x040fe400078e0214 */
[----:B------:R-:W2:Y:S02]  /*16e0*/  LDG.E.CONSTANT R17, desc[UR4][R16.64] ;  /* 0x0000000410117981 */ /* 0x000ea4000c1e9900 */
[----:B------:R-:W-:Y:S02]  /*16f0*/  IMAD.WIDE R22, R23, 0x4, R24 ;  /* 0x0000000417167825 */ /* 0x000fe400078e0218 */
[----:B------:R-:W3:Y:S04]  /*1700*/  LDG.E.CONSTANT R26, desc[UR4][R26.64] ;  /* 0x000000041a1a7981 */ /* 0x000ee8000c1e9900 */
[----:B------:R-:W3:Y:S01]  /*1710*/  LDG.E.CONSTANT R23, desc[UR4][R22.64] ;  /* 0x0000000416177981 */ /* 0x000ee2000c1e9900 */
[----:B------:R-:W-:-:S02]  /*1720*/  PLOP3.LUT P0, PT, PT, PT, PT, 0x8, 0x80 ;  /* 0x000000000080781c */ /* 0x000fc40003f0e170 */
[----:B------:R-:W-:Y:S01]  /*1730*/  IADD3 R41, PT, PT, R41, 0x40, RZ ;  /* 0x0000004029297810 */ /* 0x000fe20007ffe0ff */
[----:B--2---:R-:W-:-:S04]  /*1740*/  FMUL R29, R18, R17 ;  /* 0x00000011121d7220 */ /* 0x004fc80000400000 */
[-C--:B------:R-:W-:Y:S01]  /*1750*/  FFMA R45, R0, -R29.reuse, R45 ;  /* 0x8000001d002d7223 */ /* 0x080fe2000000002d */
[-C--:B------:R-:W-:Y:S01]  /*1760*/  FFMA R43, R2, -R29.reuse, R43 ;  /* 0x8000001d022b7223 */ /* 0x080fe2000000002b */
[-C--:B------:R-:W-:Y:S01]  /*1770*/  FFMA R38, R3, -R29.reuse, R38 ;  /* 0x8000001d03267223 */ /* 0x080fe20000000026 */
[----:B------:R-:W-:Y:S01]  /*1780*/  FFMA R35, R4, -R29, R35 ;  /* 0x8000001d04237223 */ /* 0x000fe20000000023 */
[----:B---3--:R-:W-:Y:S01]  /*1790*/  FMUL R28, R26, R23 ;  /* 0x000000171a1c7220 */ /* 0x008fe20000400000 */
[-C--:B------:R-:W-:Y:S01]  /*17a0*/  FFMA R36, R5, -R29.reuse, R36 ;  /* 0x8000001d05247223 */ /* 0x080fe20000000024 */
        /* <DEDUP_REMOVED lines=10> */
[----:B------:R-:W-:-:S07]  /*1850*/  FFMA R37, R8, -R28, R37 ;  /* 0x8000001c08257223 */ /* 0x000fce0000000025 */
.L_x_375:
[----:B------:R-:W-:Y:S05]  /*1860*/  BSYNC.RECONVERGENT B1 ;  /* 0x0000000000017941 */ /* 0x000fea0003800200 */
.L_x_374:
[----:B------:R-:W-:-:S13]  /*1870*/  ISETP.LE.OR P0, PT, R41, R13, P0 ;  /* 0x0000000d2900720c */ /* 0x000fda0000703670 */
[----:B------:R-:W-:Y:S05]  /*1880*/  @!P0 BRA `(.L_x_370) ;  /* 0x0000000000348947 */ /* 0x000fea0003800000 */
[----:B------:R-:W-:-:S04]  /*1890*/  IMAD.WIDE R20, R41, 0x4, R20 ;  /* 0x0000000429147825 */ /* 0x000fc800078e0214 */
[----:B------:R-:W-:Y:S02]  /*18a0*/  IMAD.WIDE R24, R41, 0x4, R24 ;  /* 0x0000000429187825 */ /* 0x000fe400078e0218 */
[----:B------:R-:W2:Y:S04]  /*18b0*/  LDG.E.CONSTANT R20, desc[UR4][R20.64] ;  /* 0x0000000414147981 */ /* 0x000ea8000c1e9900 */
[----:B------:R-:W2:Y:S02]  /*18c0*/  LDG.E.CONSTANT R25, desc[UR4][R24.64] ;  /* 0x0000000418197981 */ /* 0x000ea4000c1e9900 */
        /* <DEDUP_REMOVED lines=9> */
.L_x_370:
[----:B------:R-:W-:Y:S05]  /*1960*/  BSYNC.RECONVERGENT B0 ;  /* 0x0000000000007941 */ /* 0x000fea0003800200 */
.L_x_369:
[----:B------:R-:W-:Y:S01]  /*1970*/  UMOV UR6, 0xffffffff ;  /* 0xffffffff00067882 */ /* 0x000fe20000000000 */
[C---:B-----5:R-:W-:Y:S02]  /*1980*/  LOP3.LUT R3, R9.reuse, 0x1f, RZ, 0xc0, !PT ;  /* 0x0000001f09037812 */ /* 0x060fe400078ec0ff */
[----:B------:R-:W-:Y:S02]  /*1990*/  LOP3.LUT P0, RZ, R9, 0x18, RZ, 0xc0, !PT ;  /* 0x0000001809ff7812 */ /* 0x000fe4000780c0ff */
[----:B------:R-:W-:Y:S01]  /*19a0*/  IADD3 R0, PT, PT, R10, R3, RZ ;  /* 0x000000030a007210 */ /* 0x000fe20007ffe0ff */
[----:B------:R-:W-:Y:S10]  /*19b0*/  BRA.DIV UR6, `(.L_x_376) ;  /* 0x0000000606cc7947 */ /* 0x000ff4000b800000 */
[----:B------:R-:W0:Y:S04]  /*19c0*/  SHFL.BFLY PT, R2, R45, 0x10, 0x1f ;  /* 0x0e001f002d027f89 */ /* 0x000e2800000e0000 */
[----:B------:R-:W1:Y:S04]  /*19d0*/  SHFL.BFLY PT, R20, R35, 0x10, 0x1f ;  /* 0x0e001f0023147f89 */ /* 0x000e6800000e0000 */
[----:B------:R-:W2:Y:S04]  /*19e0*/  SHFL.BFLY PT, R23, R36, 0x10, 0x1f ;  /* 0x0e001f0024177f89 */ /* 0x000ea800000e0000 */
[----:B------:R-:W3:Y:S04]  /*19f0*/  SHFL.BFLY PT, R4, R43, 0x10, 0x1f ;  /* 0x0e001f002b047f89 */ /* 0x000ee800000e0000 */
[----:B------:R-:W4:Y:S04]  /*1a00*/  SHFL.BFLY PT, R17, R38, 0x10, 0x1f ;  /* 0x0e001f0026117f89 */ /* 0x000f2800000e0000 */
[----:B------:R-:W5:Y:S04]  /*1a10*/  SHFL.BFLY PT, R26, R39, 0x10, 0x1f ;  /* 0x0e001f00271a7f89 */ /* 0x000f6800000e0000 */
[----:B------:R-:W5:Y:S01]  /*1a20*/  SHFL.BFLY PT, R27, R34, 0x10, 0x1f ;  /* 0x0e001f00221b7f89 */ /* 0x000f6200000e0000 */
[----:B0-----:R-:W-:-:S03]  /*1a30*/  FADD R3, R2, R45 ;  /* 0x0000002d02037221 */ /* 0x001fc60000000000 */
[----:B------:R-:W0:Y:S01]  /*1a40*/  SHFL.BFLY PT, R18, R37, 0x10, 0x1f ;  /* 0x0e001f0025127f89 */ /* 0x000e2200000e0000 */
[----:B-1----:R-:W-:Y:S01]  /*1a50*/  FADD R21, R20, R35 ;  /* 0x0000002314157221 */ /* 0x002fe20000000000 */
[----:B--2---:R-:W-:Y:S02]  /*1a60*/  FADD R24, R23, R36 ;  /* 0x0000002417187221 */ /* 0x004fe40000000000 */
[----:B------:R-:W1:Y:S01]  /*1a70*/  SHFL.BFLY PT, R2, R3, 0x8, 0x1f ;  /* 0x0d001f0003027f89 */ /* 0x000e6200000e0000 */
[----:B---3--:R-:W-:-:S03]  /*1a80*/  FADD R5, R4, R43 ;  /* 0x0000002b04057221 */ /* 0x008fc60000000000 */
[----:B------:R-:W2:Y:S01]  /*1a90*/  SHFL.BFLY PT, R20, R21, 0x8, 0x1f ;  /* 0x0d001f0015147f89 */ /* 0x000ea200000e0000 */
[----:B----4-:R-:W-:-:S03]  /*1aa0*/  FADD R17, R17, R38 ;  /* 0x0000002611117221 */ /* 0x010fc60000000000 */
[----:B------:R-:W3:Y:S01]  /*1ab0*/  SHFL.BFLY PT, R4, R5, 0x8, 0x1f ;  /* 0x0d001f0005047f89 */ /* 0x000ee200000e0000 */
[----:B-----5:R-:W-:-:S03]  /*1ac0*/  FADD R23, R26, R39 ;  /* 0x000000271a177221 */ /* 0x020fc60000000000 */
[----:B------:R-:W4:Y:S01]  /*1ad0*/  SHFL.BFLY PT, R16, R17, 0x8, 0x1f ;  /* 0x0d001f0011107f89 */ /* 0x000f2200000e0000 */
[----:B------:R-:W-:-:S03]  /*1ae0*/  FADD R26, R27, R34 ;  /* 0x000000221b1a7221 */ /* 0x000fc60000000000 */
[----:B------:R-:W5:Y:S01]  /*1af0*/  SHFL.BFLY PT, R25, R24, 0x8, 0x1f ;  /* 0x0d001f0018197f89 */ /* 0x000f6200000e0000 */
[----:B0-----:R-:W-:-:S03]  /*1b00*/  FADD R37, R18, R37 ;  /* 0x0000002512257221 */ /* 0x001fc60000000000 */
[----:B------:R-:W0:Y:S04]  /*1b10*/  SHFL.BFLY PT, R28, R23, 0x8, 0x1f ;  /* 0x0d001f00171c7f89 */ /* 0x000e2800000e0000 */
[----:B------:R-:W0:Y:S01]  /*1b20*/  SHFL.BFLY PT, R27, R26, 0x8, 0x1f ;  /* 0x0d001f001a1b7f89 */ /* 0x000e2200000e0000 */
[----:B-1----:R-:W-:-:S03]  /*1b30*/  FADD R2, R3, R2 ;  /* 0x0000000203027221 */ /* 0x002fc60000000000 */
[----:B------:R-:W1:Y:S01]  /*1b40*/  SHFL.BFLY PT, R18, R37, 0x8, 0x1f ;  /* 0x0d001f0025127f89 */ /* 0x000e6200000e0000 */
[----:B--2---:R-:W-:Y:S01]  /*1b50*/  FADD R19, R21, R20 ;  /* 0x0000001415137221 */ /* 0x004fe20000000000 */
[----:B---3--:R-:W-:Y:S01]  /*1b60*/  FADD R4, R5, R4 ;  /* 0x0000000405047221 */ /* 0x008fe20000000000 */
[----:B----4-:R-:W-:-:S04]  /*1b70*/  FADD R16, R17, R16 ;  /* 0x0000001011107221 */ /* 0x010fc80000000000 */
[----:B------:R-:W2:Y:S01]  /*1b80*/  SHFL.BFLY PT, R5, R4, 0x4, 0x1f ;  /* 0x0c801f0004057f89 */ /* 0x000ea200000e0000 */
[----:B-----5:R-:W-:-:S03]  /*1b90*/  FADD R20, R24, R25 ;  /* 0x0000001918147221 */ /* 0x020fc60000000000 */
[----:B------:R-:W3:Y:S01]  /*1ba0*/  SHFL.BFLY PT, R17, R2, 0x4, 0x1f ;  /* 0x0c801f0002117f89 */ /* 0x000ee200000e0000 */
[----:B0-----:R-:W-:-:S03]  /*1bb0*/  FADD R21, R23, R28 ;  /* 0x0000001c17157221 */ /* 0x001fc60000000000 */
[----:B------:R-:W0:Y:S01]  /*1bc0*/  SHFL.BFLY PT, R25, R16, 0x4, 0x1f ;  /* 0x0c801f0010197f89 */ /* 0x000e2200000e0000 */
[----:B------:R-:W-:-:S03]  /*1bd0*/  FADD R24, R26, R27 ;  /* 0x0000001b1a187221 */ /* 0x000fc60000000000 */
[----:B------:R-:W4:Y:S01]  /*1be0*/  SHFL.BFLY PT, R28, R19, 0x4, 0x1f ;  /* 0x0c801f00131c7f89 */ /* 0x000f2200000e0000 */
[----:B-1----:R-:W-:-:S03]  /*1bf0*/  FADD R37, R37, R18 ;  /* 0x0000001225257221 */ /* 0x002fc60000000000 */
[----:B------:R-:W1:Y:S04]  /*1c00*/  SHFL.BFLY PT, R29, R20, 0x4, 0x1f ;  /* 0x0c801f00141d7f89 */ /* 0x000e6800000e0000 */
[----:B------:R-:W5:Y:S04]  /*1c10*/  SHFL.BFLY PT, R26, R21, 0x4, 0x1f ;  /* 0x0c801f00151a7f89 */ /* 0x000f6800000e0000 */
[----:B------:R-:W5:Y:S01]  /*1c20*/  SHFL.BFLY PT, R23, R24, 0x4, 0x1f ;  /* 0x0c801f0018177f89 */ /* 0x000f6200000e0000 */
[----:B--2---:R-:W-:-:S03]  /*1c30*/  FADD R22, R4, R5 ;  /* 0x0000000504167221 */ /* 0x004fc60000000000 */
[----:B------:R-:W2:Y:S01]  /*1c40*/  SHFL.BFLY PT, R18, R37, 0x4, 0x1f ;  /* 0x0c801f0025127f89 */ /* 0x000ea200000e0000 */
[----:B---3--:R-:W-:Y:S01]  /*1c50*/  FADD R17, R2, R17 ;  /* 0x0000001102117221 */ /* 0x008fe20000000000 */
[----:B0-----:R-:W-:Y:S02]  /*1c60*/  FADD R25, R16, R25 ;  /* 0x0000001910197221 */ /* 0x001fe40000000000 */
[----:B------:R-:W0:Y:S01]  /*1c70*/  SHFL.BFLY PT, R5, R22, 0x2, 0x1f ;  /* 0x0c401f0016057f89 */ /* 0x000e2200000e0000 */
[----:B----4-:R-:W-:-:S03]  /*1c80*/  FADD R27, R19, R28 ;  /* 0x0000001c131b7221 */ /* 0x010fc60000000000 */
[----:B------:R-:W3:Y:S01]  /*1c90*/  SHFL.BFLY PT, R2, R17, 0x2, 0x1f ;  /* 0x0c401f0011027f89 */ /* 0x000ee200000e0000 */
[----:B-1----:R-:W-:-:S03]  /*1ca0*/  FADD R28, R20, R29 ;  /* 0x0000001d141c7221 */ /* 0x002fc60000000000 */
[----:B------:R-:W1:Y:S01]  /*1cb0*/  SHFL.BFLY PT, R16, R25, 0x2, 0x1f ;  /* 0x0c401f0019107f89 */ /* 0x000e6200000e0000 */
[----:B-----5:R-:W-:-:S03]  /*1cc0*/  FADD R26, R21, R26 ;  /* 0x0000001a151a7221 */ /* 0x020fc60000000000 */
[----:B------:R-:W4:Y:S01]  /*1cd0*/  SHFL.BFLY PT, R20, R27, 0x2, 0x1f ;  /* 0x0c401f001b147f89 */ /* 0x000f2200000e0000 */
[----:B------:R-:W-:-:S03]  /*1ce0*/  FADD R23, R24, R23 ;  /* 0x0000001718177221 */ /* 0x000fc60000000000 */
[----:B------:R-:W5:Y:S01]  /*1cf0*/  SHFL.BFLY PT, R21, R28, 0x2, 0x1f ;  /* 0x0c401f001c157f89 */ /* 0x000f6200000e0000 */
[----:B--2---:R-:W-:-:S03]  /*1d00*/  FADD R37, R37, R18 ;  /* 0x0000001225257221 */ /* 0x004fc60000000000 */
[----:B------:R-:W2:Y:S04]  /*1d10*/  SHFL.BFLY PT, R29, R26, 0x2, 0x1f ;  /* 0x0c401f001a1d7f89 */ /* 0x000ea800000e0000 */
[----:B------:R-:W2:Y:S01]  /*1d20*/  SHFL.BFLY PT, R24, R23, 0x2, 0x1f ;  /* 0x0c401f0017187f89 */ /* 0x000ea200000e0000 */
[----:B0-----:R-:W-:-:S03]  /*1d30*/  FADD R5, R22, R5 ;  /* 0x0000000516057221 */ /* 0x001fc60000000000 */
[----:B------:R-:W0:Y:S01]  /*1d40*/  SHFL.BFLY PT, R18, R37, 0x2, 0x1f ;  /* 0x0c401f0025127f89 */ /* 0x000e2200000e0000 */
[----:B---3--:R-:W-:Y:S01]  /*1d50*/  FADD R3, R17, R2 ;  /* 0x0000000211037221 */ /* 0x008fe20000000000 */
[----:B-1----:R-:W-:Y:S02]  /*1d60*/  FADD R17, R25, R16 ;  /* 0x0000001019117221 */ /* 0x002fe40000000000 */
[----:B------:R-:W1:Y:S01]  /*1d70*/  SHFL.BFLY PT, R4, R5, 0x1, 0x1f ;  /* 0x0c201f0005047f89 */ /* 0x000e6200000e0000 */
[----:B----4-:R-:W-:-:S03]  /*1d80*/  FADD R22, R27, R20 ;  /* 0x000000141b167221 */ /* 0x010fc60000000000 */
[----:B------:R-:W3:Y:S01]  /*1d90*/  SHFL.BFLY PT, R2, R3, 0x1, 0x1f ;  /* 0x0c201f0003027f89 */ /* 0x000ee200000e0000 */
[----:B-----5:R-:W-:-:S03]  /*1da0*/  FADD R25, R28, R21 ;  /* 0x000000151c197221 */ /* 0x020fc60000000000 */
[----:B------:R-:W4:Y:S01]  /*1db0*/  SHFL.BFLY PT, R16, R17, 0x1, 0x1f ;  /* 0x0c201f0011107f89 */ /* 0x000f2200000e0000 */
[----:B--2---:R-:W-:-:S03]  /*1dc0*/  FADD R36, R26, R29 ;  /* 0x0000001d1a247221 */ /* 0x004fc60000000000 */
[----:B------:R-:W2:Y:S01]  /*1dd0*/  SHFL.BFLY PT, R19, R22, 0x1, 0x1f ;  /* 0x0c201f0016137f89 */ /* 0x000ea200000e0000 */
[----:B------:R-:W-:-:S03]  /*1de0*/  FADD R24, R23, R24 ;  /* 0x0000001817187221 */ /* 0x000fc60000000000 */
[----:B------:R-:W5:Y:S01]  /*1df0*/  SHFL.BFLY PT, R20, R25, 0x1, 0x1f ;  /* 0x0c201f0019147f89 */ /* 0x000f6200000e0000 */
[----:B0-----:R-:W-:-:S03]  /*1e00*/  FADD R37, R37, R18 ;  /* 0x0000001225257221 */ /* 0x001fc60000000000 */
[----:B------:R-:W0:Y:S04]  /*1e10*/  SHFL.BFLY PT, R21, R36, 0x1, 0x1f ;  /* 0x0c201f0024157f89 */ /* 0x000e2800000e0000 */
[----:B------:R-:W0:Y:S01]  /*1e20*/  SHFL.BFLY PT, R23, R24, 0x1, 0x1f ;  /* 0x0c201f0018177f89 */ /* 0x000e2200000e0000 */
[----:B-1----:R-:W-:-:S03]  /*1e30*/  FADD R26, R5, R4 ;  /* 0x00000004051a7221 */ /* 0x002fc60000000000 */
[----:B------:R1:W1:Y:S01]  /*1e40*/  SHFL.BFLY PT, R18, R37, 0x1, 0x1f ;  /* 0x0c201f0025127f89 */ /* 0x00026200000e0000 */
[----:B---3--:R-:W-:Y:S01]  /*1e50*/  FADD R2, R3, R2 ;  /* 0x0000000203027221 */ /* 0x008fe20000000000 */
[----:B----4-:R-:W-:Y:S01]  /*1e60*/  FADD R16, R17, R16 ;  /* 0x0000001011107221 */ /* 0x010fe20000000000 */
[----:B--2---:R-:W-:Y:S01]  /*1e70*/  FADD R19, R22, R19 ;  /* 0x0000001316137221 */ /* 0x004fe20000000000 */
[----:B-----5:R-:W-:Y:S01]  /*1e80*/  FADD R20, R25, R20 ;  /* 0x0000001419147221 */ /* 0x020fe20000000000 */
[----:B0-----:R-:W-:Y:S01]  /*1e90*/  FADD R21, R36, R21 ;  /* 0x0000001524157221 */ /* 0x001fe20000000000 */
[----:B------:R-:W-:-:S07]  /*1ea0*/  FADD R23, R24, R23 ;  /* 0x0000001718177221 */ /* 0x000fce0000000000 */
.L_x_421:
[----:B------:R-:W-:Y:S01]  /*1eb0*/  ISETP.LT.U32.OR P0, PT, R13, R0, P0 ;  /* 0x000000000d00720c */ /* 0x000fe20000701470 */
[----:B------:R-:W-:Y:S01]  /*1ec0*/  BSSY.RECONVERGENT B0, `(.L_x_377) ;  /* 0x000001e000007945 */ /* 0x000fe20003800200 */
[----:B-1----:R-:W-:-:S11]  /*1ed0*/  FADD R18, R37, R18 ;  /* 0x0000001225127221 */ /* 0x002fd60000000000 */
[----:B------:R-:W-:Y:S05]  /*1ee0*/  @P0 BRA `(.L_x_378) ;  /* 0x00000000006c0947 */ /* 0x000fea0003800000 */
[----:B------:R-:W-:Y:S01]  /*1ef0*/  IMAD.SHL.U32 R3, R9, 0x4, RZ ;  /* 0x0000000409037824 */ /* 0x000fe200078e00ff */
[----:B------:R-:W0:Y:S01]  /*1f00*/  LDCU.64 UR6, c[0x0][0x380] ;  /* 0x00007000ff0677ac */ /* 0x000e220008000a00 */
[----:B------:R-:W-:-:S03]  /*1f10*/  IMAD R5, R13, R32, RZ ;  /* 0x000000200d057224 */ /* 0x000fc600078e02ff */
[----:B------:R-:W-:Y:S02]  /*1f20*/  LOP3.LUT R3, R3, 0x7c, RZ, 0xc0, !PT ;  /* 0x0000007c03037812 */ /* 0x000fe400078ec0ff */
[----:B------:R-:W-:Y:S02]  /*1f30*/  IADD3 R5, PT, PT, R14, R5, RZ ;  /* 0x000000050e057210 */ /* 0x000fe40007ffe0ff */
[C---:B------:R-:W-:Y:S02]  /*1f40*/  ISETP.EQ.AND P0, PT, R3.reuse, RZ, PT ;  /* 0x000000ff0300720c */ /* 0x040fe40003f02270 */
[C---:B------:R-:W-:Y:S02]  /*1f50*/  ISETP.EQ.AND P1, PT, R3.reuse, 0x4, PT ;  /* 0x000000040300780c */ /* 0x040fe40003f22270 */
[C---:B------:R-:W-:Y:S02]  /*1f60*/  ISETP.EQ.AND P2, PT, R3.reuse, 0x8, PT ;  /* 0x000000080300780c */ /* 0x040fe40003f42270 */
[----:B------:R-:W-:-:S07]  /*1f70*/  ISETP.EQ.AND P3, PT, R3, 0xc, PT ;  /* 0x0000000c0300780c */ /* 0x000fce0003f62270 */
[----:B------:R-:W-:Y:S02]  /*1f80*/  @P0 MOV R4, R2 ;  /* 0x0000000200040202 */ /* 0x000fe40000000f00 */
[C---:B------:R-:W-:Y:S02]  /*1f90*/  ISETP.EQ.AND P0, PT, R3.reuse, 0x10, PT ;  /* 0x000000100300780c */ /* 0x040fe40003f02270 */
[----:B------:R-:W-:Y:S02]  /*1fa0*/  @P1 MOV R4, R26 ;  /* 0x0000001a00041202 */ /* 0x000fe40000000f00 */
[C---:B------:R-:W-:Y:S02]  /*1fb0*/  ISETP.EQ.AND P1, PT, R3.reuse, 0x14, PT ;  /* 0x000000140300780c */ /* 0x040fe40003f22270 */
[----:B------:R-:W-:Y:S02]  /*1fc0*/  @P2 MOV R4, R16 ;  /* 0x0000001000042202 */ /* 0x000fe40000000f00 */
[----:B------:R-:W-:-:S02]  /*1fd0*/  ISETP.EQ.AND P2, PT, R3, 0x18, PT ;  /* 0x000000180300780c */ /* 0x000fc40003f42270 */
[----:B------:R-:W-:Y:S02]  /*1fe0*/  @P3 MOV R4, R19 ;  /* 0x0000001300043202 */ /* 0x000fe40000000f00 */
[----:B------:R-:W-:Y:S02]  /*1ff0*/  ISETP.EQ.AND P3, PT, R3, 0x1c, PT ;  /* 0x0000001c0300780c */ /* 0x000fe40003f62270 */
[----:B------:R-:W-:Y:S02]  /*2000*/  @P0 MOV R4, R20 ;  /* 0x0000001400040202 */ /* 0x000fe40000000f00 */
[----:B------:R-:W-:Y:S02]  /*2010*/  IADD3 R0, P0, PT, R0, R5, RZ ;  /* 0x0000000500007210 */ /* 0x000fe40007f1e0ff */
[----:B------:R-:W-:Y:S02]  /*2020*/  @P1 MOV R4, R21 ;  /* 0x0000001500041202 */ /* 0x000fe40000000f00 */
[----:B------:R-:W-:-:S02]  /*2030*/  IADD3.X R33, PT, PT, RZ, R33, RZ, P0, !PT ;  /* 0x00000021ff217210 */ /* 0x000fc400007fe4ff */
[----:B------:R-:W-:Y:S02]  /*2040*/  @P2 MOV R4, R23 ;  /* 0x0000001700042202 */ /* 0x000fe40000000f00 */
[----:B0-----:R-:W-:Y:S01]  /*2050*/  LEA R2, P0, R0, UR6, 0x2 ;  /* 0x0000000600027c11 */ /* 0x001fe2000f8010ff */
[----:B------:R-:W-:-:S03]  /*2060*/  @P3 IMAD.MOV.U32 R4, RZ, RZ, R18 ;  /* 0x000000ffff043224 */ /* 0x000fc600078e0012 */
[----:B------:R-:W-:Y:S01]  /*2070*/  LEA.HI.X R3, R0, UR7, R33, 0x2, P0 ;  /* 0x0000000700037c11 */ /* 0x000fe200080f1421 */
[----:B------:R-:W-:-:S05]  /*2080*/  FMUL R5, R11, R4 ;  /* 0x000000040b057220 */ /* 0x000fca0000400000 */
[----:B------:R0:W-:Y:S03]  /*2090*/  STG.E desc[UR4][R2.64], R5 ;  /* 0x0000000502007986 */ /* 0x0001e6000c101904 */
.L_x_378:
[----:B------:R-:W-:Y:S05]  /*20a0*/  BSYNC.RECONVERGENT B0 ;  /* 0x0000000000007941 */ /* 0x000fea0003800200 */
.L_x_377:
[----:B------:R-:W-:-:S04]  /*20b0*/  IADD3 R13, PT, PT, R13, 0x1, RZ ;  /* 0x000000010d0d7810 */ /* 0x000fc80007ffe0ff */
[----:B------:R-:W-:-:S13]  /*20c0*/  ISETP.NE.AND P0, PT, R13, R32, PT ;  /* 0x000000200d00720c */ /* 0x000fda0003f05270 */
[----:B------:R-:W-:Y:S05]  /*20d0*/  @P0 BRA `(.L_x_379) ;  /* 0xffffffe400080947 */ /* 0x000fea000383ffff */
[----:B------:R-:W-:Y:S05]  /*20e0*/  EXIT ;  /* 0x000000000000794d */ /* 0x000fea0003800000 */
.L_x_376:
[----:B------:R-:W-:Y:S01]  /*20f0*/  HFMA2 R8, -RZ, RZ, 0, 9.5367431640625e-07 ;  /* 0x00000010ff087431 */ /* 0x000fe200000001ff */
[----:B------:R-:W-:Y:S01]  /*2100*/  BSSY B0, `(.L_x_380) ;  /* 0x0000006000007945 */ /* 0x000fe20003800000 */
[----:B------:R-:W-:Y:S02]  /*2110*/  MOV R7, 0x1f ;  /* 0x0000001f00077802 */ /* 0x000fe40000000f00 */
[----:B------:R-:W-:-:S07]  /*2120*/  MOV R6, 0xffffffff ;  /* 0xffffffff00067802 */ /* 0x000fce0000000f00 */
[----:B------:R-:W-:Y:S05]  /*2130*/  WARPSYNC.COLLECTIVE R6, `(.L_x_381) ;  /* 0x0000000006087348 */ /* 0x000fea0003c00000 */
[----:B------:R0:W1:Y:S02]  /*2140*/  SHFL.BFLY P1, R18, R45, R8, R7 ;  /* 0x0c0000082d127389 */ /* 0x0000640000020007 */
[----:B01----:R-:W-:Y:S05]  /*2150*/  ENDCOLLECTIVE ;  /* 0x000000000000791b */ /* 0x003fea0003800000 */
.L_x_381:
[----:B------:R-:W-:Y:S05]  /*2160*/  BSYNC B0 ;  /* 0x0000000000007941 */ /* 0x000fea0003800000 */
.L_x_380:
[----:B------:R-:W-:Y:S01]  /*2170*/  MOV R2, R18 ;  /* 0x0000001200027202 */ /* 0x000fe20000000f00 */
[----:B------:R-:W-:Y:S01]  /*2180*/  HFMA2 R8, -RZ, RZ, 0, 4.76837158203125e-07 ;  /* 0x00000008ff087431 */ /* 0x000fe200000001ff */
[----:B------:R-:W-:Y:S02]  /*2190*/  MOV R7, 0x1f ;  /* 0x0000001f00077802 */ /* 0x000fe40000000f00 */
[----:B------:R-:W-:Y:S01]  /*21a0*/  MOV R6, 0xffffffff ;  /* 0xffffffff00067802 */ /* 0x000fe20000000f00 */
[----:B------:R-:W-:-:S05]  /*21b0*/  FADD R3, R2, R45 ;  /* 0x0000002d02037221 */ /* 0x000fca0000000000 */
[----:B------:R-:W-:-:S07]  /*21c0*/  MOV R45, R3 ;  /* 0x00000003002d7202 */ /* 0x000fce0000000f00 */
[----:B------:R-:W-:Y:S05]  /*21d0*/  WARPSYNC.COLLECTIVE R6, `(.L_x_382) ;  /* 0x0000000006087348 */ /* 0x000fea0003c00000 */
[----:B------:R0:W1:Y:S02]  /*21e0*/  SHFL.BFLY P1, R18, R45, R8, R7 ;  /* 0x0c0000082d127389 */ /* 0x0000640000020007 */
[----:B01----:R-:W-:Y:S05]  /*21f0*/  ENDCOLLECTIVE ;  /* 0x000000000000791b */ /* 0x003fea0003800000 */
.L_x_382:
[----:B------:R-:W-:Y:S02]  /*2200*/  HFMA2 R8, -RZ, RZ, 0, 2.384185791015625e-07 ;  /* 0x00000004ff087431 */ /* 0x000fe400000001ff */
[----:B------:R-:W-:-:S04]  /*2210*/  IMAD.MOV.U32 R2, RZ, RZ, R18 ;  /* 0x000000ffff027224 */ /* 0x000fc800078e0012 */
[----:B------:R-:W-:-:S05]  /*2220*/  FADD R2, R3, R2 ;  /* 0x0000000203027221 */ /* 0x000fca0000000000 */
[----:B------:R-:W-:-:S07]  /*2230*/  MOV R45, R2 ;  /* 0x00000002002d7202 */ /* 0x000fce0000000f00 */
[----:B------:R-:W-:Y:S05]  /*2240*/  WARPSYNC.COLLECTIVE R6, `(.L_x_383) ;  /* 0x0000000006087348 */ /* 0x000fea0003c00000 */
[----:B------:R0:W1:Y:S02]  /*2250*/  SHFL.BFLY P1, R18, R45, R8, R7 ;  /* 0x0c0000082d127389 */ /* 0x0000640000020007 */
[----:B01----:R-:W-:Y:S05]  /*2260*/  ENDCOLLECTIVE ;  /* 0x000000000000791b */ /* 0x003fea0003800000 */
.L_x_383:
[----:B------:R-:W-:Y:S01]  /*2270*/  HFMA2 R8, -RZ, RZ, 0, 1.1920928955078125e-07 ;  /* 0x00000002ff087431 */ /* 0x000fe200000001ff */
[----:B------:R-:W-:-:S05]  /*2280*/  MOV R17, R18 ;  /* 0x0000001200117202 */ /* 0x000fca0000000f00 */
[----:B------:R-:W-:-:S05]  /*2290*/  FADD R17, R2, R17 ;  /* 0x0000001102117221 */ /* 0x000fca0000000000 */
[----:B------:R-:W-:-:S07]  /*22a0*/  MOV R45, R17 ;  /* 0x00000011002d7202 */ /* 0x000fce0000000f00 */
[----:B------:R-:W-:Y:S05]  /*22b0*/  WARPSYNC.COLLECTIVE R6, `(.L_x_384) ;  /* 0x0000000006087348 */ /* 0x000fea0003c00000 */
[----:B------:R0:W1:Y:S02]  /*22c0*/  SHFL.BFLY P1, R18, R45, R8, R7 ;  /* 0x0c0000082d127389 */ /* 0x0000640000020007 */
[----:B01----:R-:W-:Y:S05]  /*22d0*/  ENDCOLLECTIVE ;  /* 0x000000000000791b */ /* 0x003fea0003800000 */
.L_x_384:
[----:B------:R-:W-:Y:S01]  /*22e0*/  HFMA2 R8, -RZ, RZ, 0, 5.9604644775390625e-08 ;  /* 0x00000001ff087431 */ /* 0x000fe200000001ff */
[----:B------:R-:W-:-:S05]  /*22f0*/  MOV R2, R18 ;  /* 0x0000001200027202 */ /* 0x000fca0000000f00 */
[----:B------:R-:W-:-:S05]  /*2300*/  FADD R3, R17, R2 ;  /* 0x0000000211037221 */ /* 0x000fca0000000000 */
[----:B------:R-:W-:-:S07]  /*2310*/  MOV R45, R3 ;  /* 0x00000003002d7202 */ /* 0x000fce0000000f00 */
[----:B------:R-:W-:Y:S05]  /*2320*/  WARPSYNC.COLLECTIVE R6, `(.L_x_385) ;  /* 0x0000000006087348 */ /* 0x000fea0003c00000 */
[----:B------:R0:W1:Y:S02]  /*2330*/  SHFL.BFLY P1, R18, R45, R8, R7 ;  /* 0x0c0000082d127389 */ /* 0x0000640000020007 */
[----:B01----:R-:W-:Y:S05]  /*2340*/  ENDCOLLECTIVE ;  /* 0x000000000000791b */ /* 0x003fea0003800000 */
.L_x_385:
[----:B------:R-:W-:Y:S02]  /*2350*/  HFMA2 R8, -RZ, RZ, 0, 9.5367431640625e-07 ;  /* 0x00000010ff087431 */ /* 0x000fe400000001ff */
[----:B------:R-:W-:Y:S01]  /*2360*/  IMAD.MOV.U32 R45, RZ, RZ, R43 ;  /* 0x000000ffff2d7224 */ /* 0x000fe200078e002b */
[----:B------:R-:W-:-:S07]  /*2370*/  MOV R2, R18 ;  /* 0x0000001200027202 */ /* 0x000fce0000000f00 */
[----:B------:R-:W-:Y:S05]  /*2380*/  WARPSYNC.COLLECTIVE R6, `(.L_x_386) ;  /* 0x0000000006087348 */ /* 0x000fea0003c00000 */
[----:B------:R0:W1:Y:S02]  /*2390*/  SHFL.BFLY P1, R18, R45, R8, R7 ;  /* 0x0c0000082d127389 */ /* 0x0000640000020007 */
[----:B01----:R-:W-:Y:S05]  /*23a0*/  ENDCOLLECTIVE ;  /* 0x000000000000791b */ /* 0x003fea0003800000 */
.L_x_386:
[----:B------:R-:W-:Y:S01]  /*23b0*/  FADD R2, R3, R2 ;  /* 0x0000000203027221 */ /* 0x000fe20000000000 */
[----:B------:R-:W-:Y:S01]  /*23c0*/  HFMA2 R8, -RZ, RZ, 0, 4.76837158203125e-07 ;  /* 0x00000008ff087431 */ /* 0x000fe200000001ff */
[----:B------:R-:W-:-:S05]  /*23d0*/  MOV R4, R18 ;  /* 0x0000001200047202 */ /* 0x000fca0000000f00 */
[----:B------:R-:W-:-:S05]  /*23e0*/  FADD R5, R4, R43 ;  /* 0x0000002b04057221 */ /* 0x000fca0000000000 */
[----:B------:R-:W-:-:S07]  /*23f0*/  MOV R45, R5 ;  /* 0x00000005002d7202 */ /* 0x000fce0000000f00 */
[----:B------:R-:W-:Y:S05]  /*2400*/  WARPSYNC.COLLECTIVE R6, `(.L_x_387) ;  /* 0x0000000006087348 */ /* 0x000fea0003c00000 */
[----:B------:R0:W1:Y:S02]  /*2410*/  SHFL.BFLY P1, R18, R45, R8, R7 ;  /* 0x0c0000082d127389 */ /* 0x0000640000020007 */
[----:B01----:R-:W-:Y:S05]  /*2420*/  ENDCOLLECTIVE ;  /* 0x000000000000791b */ /* 0x003fea0003800000 */
.L_x_387:
[----:B------:R-:W-:Y:S01]  /*2430*/  HFMA2 R8, -RZ, RZ, 0, 2.384185791015625e-07 ;  /* 0x00000004ff087431 */ /* 0x000fe200000001ff */
[----:B------:R-:W-:-:S05]  /*2440*/  MOV R4, R18 ;  /* 0x0000001200047202 */ /* 0x000fca0000000f00 */
[----:B------:R-:W-:-:S05]  /*2450*/  FADD R4, R5, R4 ;  /* 0x0000000405047221 */ /* 0x000fca0000000000 */
[----:B------:R-:W-:-:S07]  /*2460*/  MOV R45, R4 ;  /* 0x00000004002d7202 */ /* 0x000fce0000000f00 */
[----:B------:R-:W-:Y:S05]  /*2470*/  WARPSYNC.COLLECTIVE R6, `(.L_x_388) ;  /* 0x0000000006087348 */ /* 0x000fea0003c00000 */
[----:B------:R0:W1:Y:S02]  /*2480*/  SHFL.BFLY P1, R18, R45, R8, R7 ;  /* 0x0c0000082d127389 */ /* 0x0000640000020007 */
[----:B01----:R-:W-:Y:S05]  /*2490*/  ENDCOLLECTIVE ;  /* 0x000000000000791b */ /* 0x003fea0003800000 */
.L_x_388:
[----:B------:R-:W-:Y:S01]  /*24a0*/  IMAD.MOV.U32 R8, RZ, RZ, 0x2 ;  /* 0x00000002ff087424 */ /* 0x000fe200078e00ff */
[----:B------:R-:W-:-:S05]  /*24b0*/  MOV R5, R18 ;  /* 0x0000001200057202 */ /* 0x000fca0000000f00 */
[----:B------:R-:W-:-:S05]  /*24c0*/  FADD R22, R4, R5 ;  /* 0x0000000504167221 */ /* 0x000fca0000000000 */
[----:B------:R-:W-:-:S07]  /*24d0*/  MOV R45, R22 ;  /* 0x00000016002d7202 */ /* 0x000fce0000000f00 */
[----:B------:R-:W-:Y:S05]  /*24e0*/  WARPSYNC.COLLECTIVE R6, `(.L_x_389) ;  /* 0x0000000006087348 */ /* 0x000fea0003c00000 */
[----:B------:R0:W1:Y:S02]  /*24f0*/  SHFL.BFLY P1, R18, R45, R8, R7 ;  /* 0x0c0000082d127389 */ /* 0x0000640000020007 */
[----:B01----:R-:W-:Y:S05]  /*2500*/  ENDCOLLECTIVE ;  /* 0x000000000000791b */ /* 0x003fea0003800000 */
.L_x_389:
[----:B------:R-:W-:Y:S01]  /*2510*/  HFMA2 R8, -RZ, RZ, 0, 5.9604644775390625e-08 ;  /* 0x00000001ff087431 */ /* 0x000fe200000001ff */
[----:B------:R-:W-:-:S05]  /*2520*/  MOV R5, R18 ;  /* 0x0000001200057202 */ /* 0x000fca0000000f00 */
[----:B------:R-:W-:-:S05]  /*2530*/  FADD R5, R22, R5 ;  /* 0x0000000516057221 */ /* 0x000fca0000000000 */
[----:B------:R-:W-:-:S07]  /*2540*/  MOV R45, R5 ;  /* 0x00000005002d7202 */ /* 0x000fce0000000f00 */
[----:B------:R-:W-:Y:S05]  /*2550*/  WARPSYNC.COLLECTIVE R6, `(.L_x_390) ;  /* 0x0000000006087348 */ /* 0x000fea0003c00000 */
[----:B------:R0:W1:Y:S02]  /*2560*/  SHFL.BFLY P1, R18, R45, R8, R7 ;  /* 0x0c0000082d127389 */ /* 0x0000640000020007 */
[----:B01----:R-:W-:Y:S05]  /*2570*/  ENDCOLLECTIVE ;  /* 0x000000000000791b */ /* 0x003fea0003800000 */
.L_x_390:
[----:B------:R-:W-:Y:S01]  /*2580*/  HFMA2 R8, -RZ, RZ, 0, 9.5367431640625e-07 ;  /* 0x00000010ff087431 */ /* 0x000fe200000001ff */
[----:B------:R-:W-:Y:S02]  /*2590*/  MOV R45, R38 ;  /* 0x00000026002d7202 */ /* 0x000fe40000000f00 */
[----:B------:R-:W-:-:S07]  /*25a0*/  MOV R4, R18 ;  /* 0x0000001200047202 */ /* 0x000fce0000000f00 */
[----:B------:R-:W-:Y:S05]  /*25b0*/  WARPSYNC.COLLECTIVE R6, `(.L_x_391) ;  /* 0x0000000006087348 */ /* 0x000fea0003c00000 */
[----:B------:R0:W1:Y:S02]  /*25c0*/  SHFL.BFLY P1, R18, R45, R8, R7 ;  /* 0x0c0000082d127389 */ /* 0x0000640000020007 */
[----:B01----:R-:W-:Y:S05]  /*25d0*/  ENDCOLLECTIVE ;  /* 0x000000000000791b */ /* 0x003fea0003800000 */
.L_x_391:
[----:B------:R-:W-:Y:S01]  /*25e0*/  HFMA2 R8, -RZ, RZ, 0, 4.76837158203125e-07 ;  /* 0x00000008ff087431 */ /* 0x000fe200000001ff */
[----:B------:R-:W-:-:S05]  /*25f0*/  MOV R17, R18 ;  /* 0x0000001200117202 */ /* 0x000fca0000000f00 */
[----:B------:R-:W-:-:S05]  /*2600*/  FADD R17, R17, R38 ;  /* 0x0000002611117221 */ /* 0x000fca0000000000 */
[----:B------:R-:W-:-:S07]  /*2610*/  MOV R45, R17 ;  /* 0x00000011002d7202 */ /* 0x000fce0000000f00 */
[----:B------:R-:W-:Y:S05]  /*2620*/  WARPSYNC.COLLECTIVE R6, `(.L_x_392) ;  /* 0x0000000006087348 */ /* 0x000fea0003c00000 */
[----:B------:R0:W1:Y:S02]  /*2630*/  SHFL.BFLY P1, R18, R45, R8, R7 ;  /* 0x0c0000082d127389 */ /* 0x0000640000020007 */
[----:B01----:R-:W-:Y:S05]  /*2640*/  ENDCOLLECTIVE ;  /* 0x000000000000791b */ /* 0x003fea0003800000 */
.L_x_392:
[----:B------:R-:W-:Y:S02]  /*2650*/  HFMA2 R8, -RZ, RZ, 0, 2.384185791015625e-07 ;  /* 0x00000004ff087431 */ /* 0x000fe400000001ff */
[----:B------:R-:W-:-:S04]  /*2660*/  IMAD.MOV.U32 R16, RZ, RZ, R18 ;  /* 0x000000ffff107224 */ /* 0x000fc800078e0012 */
[----:B------:R-:W-:-:S05]  /*2670*/  FADD R16, R17, R16 ;  /* 0x0000001011107221 */ /* 0x000fca0000000000 */
[----:B------:R-:W-:-:S07]  /*2680*/  MOV R45, R16 ;  /* 0x00000010002d7202 */ /* 0x000fce0000000f00 */
[----:B------:R-:W-:Y:S05]  /*2690*/  WARPSYNC.COLLECTIVE R6, `(.L_x_393) ;  /* 0x0000000006087348 */ /* 0x000fea0003c00000 */
[----:B------:R0:W1:Y:S02]  /*26a0*/  SHFL.BFLY P1, R18, R45, R8, R7 ;  /* 0x0c0000082d127389 */ /* 0x0000640000020007 */
[----:B01----:R-:W-:Y:S05]  /*26b0*/  ENDCOLLECTIVE ;  /* 0x000000000000791b */ /* 0x003fea0003800000 */
.L_x_393:
[----:B------:R-:W-:Y:S01]  /*26c0*/  HFMA2 R8, -RZ, RZ, 0, 1.1920928955078125e-07 ;  /* 0x00000002ff087431 */ /* 0x000fe200000001ff */
[----:B------:R-:W-:-:S05]  /*26d0*/  MOV R25, R18 ;  /* 0x0000001200197202 */ /* 0x000fca0000000f00 */
[----:B------:R-:W-:-:S05]  /*26e0*/  FADD R25, R16, R25 ;  /* 0x0000001910197221 */ /* 0x000fca0000000000 */
[----:B------:R-:W-:-:S07]  /*26f0*/  MOV R45, R25 ;  /* 0x00000019002d7202 */ /* 0x000fce0000000f00 */
[----:B------:R-:W-:Y:S05]  /*2700*/  WARPSYNC.COLLECTIVE R6, `(.L_x_394) ;  /* 0x0000000006087348 */ /* 0x000fea0003c00000 */
[----:B------:R0:W1:Y:S02]  /*2710*/  SHFL.BFLY P1, R18, R45, R8, R7 ;  /* 0x0c0000082d127389 */ /* 0x0000640000020007 */
[----:B01----:R-:W-:Y:S05]  /*2720*/  ENDCOLLECTIVE ;  /* 0x000000000000791b */ /* 0x003fea0003800000 */
.L_x_394:
[----:B------:R-:W-:Y:S01]  /*2730*/  HFMA2 R8, -RZ, RZ, 0, 5.9604644775390625e-08 ;  /* 0x00000001ff087431 */ /* 0x000fe200000001ff */
[----:B------:R-:W-:-:S05]  /*2740*/  MOV R16, R18 ;  /* 0x0000001200107202 */ /* 0x000fca0000000f00 */
[----:B------:R-:W-:-:S05]  /*2750*/  FADD R17, R25, R16 ;  /* 0x0000001019117221 */ /* 0x000fca0000000000 */
[----:B------:R-:W-:-:S07]  /*2760*/  MOV R45, R17 ;  /* 0x00000011002d7202 */ /* 0x000fce0000000f00 */
[----:B------:R-:W-:Y:S05]  /*2770*/  WARPSYNC.COLLECTIVE R6, `(.L_x_395) ;  /* 0x0000000006087348 */ /* 0x000fea0003c00000 */
[----:B------:R0:W1:Y:S02]  /*2780*/  SHFL.BFLY P1, R18, R45, R8, R7 ;  /* 0x0c0000082d127389 */ /* 0x0000640000020007 */
[----:B01----:R-:W-:Y:S05]  /*2790*/  ENDCOLLECTIVE ;  /* 0x000000000000791b */ /* 0x003fea0003800000 */
.L_x_395:
[----:B------:R-:W-:Y:S01]  /*27a0*/  MOV R45, R35 ;  /* 0x00000023002d7202 */ /* 0x000fe20000000f00 */
[----:B------:R-:W-:Y:S01]  /*27b0*/  IMAD.MOV.U32 R8, RZ, RZ, 0x10 ;  /* 0x00000010ff087424 */ /* 0x000fe200078e00ff */
[----:B------:R-:W-:-:S07]  /*27c0*/  MOV R16, R18 ;  /* 0x0000001200107202 */ /* 0x000fce0000000f00 */
[----:B------:R-:W-:Y:S05]  /*27d0*/  WARPSYNC.COLLECTIVE R6, `(.L_x_396) ;  /* 0x0000000006087348 */ /* 0x000fea0003c00000 */
[----:B------:R0:W1:Y:S02]  /*27e0*/  SHFL.BFLY P1, R18, R45, R8, R7 ;  /* 0x0c0000082d127389 */ /* 0x0000640000020007 */
[----:B01----:R-:W-:Y:S05]  /*27f0*/  ENDCOLLECTIVE ;  /* 0x000000000000791b */ /* 0x003fea0003800000 */
.L_x_396:
        /* <DEDUP_REMOVED lines=8> */
.L_x_397:
[----:B------:R-:W-:Y:S01]  /*2880*/  HFMA2 R8, -RZ, RZ, 0, 2.384185791015625e-07 ;  /* 0x00000004ff087431 */ /* 0x000fe200000001ff */
[----:B------:R-:W-:-:S05]  /*2890*/  MOV R20, R18 ;  /* 0x0000001200147202 */ /* 0x000fca0000000f00 */
[----:B------:R-:W-:-:S05]  /*28a0*/  FADD R19, R21, R20 ;  /* 0x0000001415137221 */ /* 0x000fca0000000000 */
[----:B------:R-:W-:-:S07]  /*28b0*/  MOV R45, R19 ;  /* 0x00000013002d7202 */ /* 0x000fce0000000f00 */
[----:B------:R-:W-:Y:S05]  /*28c0*/  WARPSYNC.COLLECTIVE R6, `(.L_x_398) ;  /* 0x0000000006087348 */ /* 0x000fea0003c00000 */
[----:B------:R0:W1:Y:S02]  /*28d0*/  SHFL.BFLY P1, R18, R45, R8, R7 ;  /* 0x0c0000082d127389 */ /* 0x0000640000020007 */
[----:B01----:R-:W-:Y:S05]  /*28e0*/  ENDCOLLECTIVE ;  /* 0x000000000000791b */ /* 0x003fea0003800000 */
.L_x_398:
[----:B------:R-:W-:Y:S01]  /*28f0*/  HFMA2 R8, -RZ, RZ, 0, 1.1920928955078125e-07 ;  /* 0x00000002ff087431 */ /* 0x000fe200000001ff */
[----:B------:R-:W-:-:S05]  /*2900*/  MOV R28, R18 ;  /* 0x00000012001c7202 */ /* 0x000fca0000000f00 */
[----:B------:R-:W-:-:S05]  /*2910*/  FADD R27, R19, R28 ;  /* 0x0000001c131b7221 */ /* 0x000fca0000000000 */
[----:B------:R-:W-:-:S07]  /*2920*/  MOV R45, R27 ;  /* 0x0000001b002d7202 */ /* 0x000fce0000000f00 */
[----:B------:R-:W-:Y:S05]  /*2930*/  WARPSYNC.COLLECTIVE R6, `(.L_x_399) ;  /* 0x0000000006087348 */ /* 0x000fea0003c00000 */
[----:B------:R0:W1:Y:S02]  /*2940*/  SHFL.BFLY P1, R18, R45, R8, R7 ;  /* 0x0c0000082d127389 */ /* 0x0000640000020007 */
[----:B01----:R-:W-:Y:S05]  /*2950*/  ENDCOLLECTIVE ;  /* 0x000000000000791b */ /* 0x003fea0003800000 */
.L_x_399:
[----:B------:R-:W-:Y:S01]  /*2960*/  HFMA2 R8, -RZ, RZ, 0, 5.9604644775390625e-08 ;  /* 0x00000001ff087431 */ /* 0x000fe200000001ff */
[----:B------:R-:W-:-:S05]  /*2970*/  MOV R20, R18 ;  /* 0x0000001200147202 */ /* 0x000fca0000000f00 */
[----:B------:R-:W-:-:S04]  /*2980*/  FADD R22, R27, R20 ;  /* 0x000000141b167221 */ /* 0x000fc80000000000 */
[----:B------:R-:W-:-:S07]  /*2990*/  IMAD.MOV.U32 R45, RZ, RZ, R22 ;  /* 0x000000ffff2d7224 */ /* 0x000fce00078e0016 */
[----:B------:R-:W-:Y:S05]  /*29a0*/  WARPSYNC.COLLECTIVE R6, `(.L_x_400) ;  /* 0x0000000006087348 */ /* 0x000fea0003c00000 */
[----:B------:R0:W1:Y:S02]  /*29b0*/  SHFL.BFLY P1, R18, R45, R8, R7 ;  /* 0x0c0000082d127389 */ /* 0x0000640000020007 */
[----:B01----:R-:W-:Y:S05]  /*29c0*/  ENDCOLLECTIVE ;  /* 0x000000000000791b */ /* 0x003fea0003800000 */
.L_x_400:
[----:B------:R-:W-:Y:S01]  /*29d0*/  HFMA2 R8, -RZ, RZ, 0, 9.5367431640625e-07 ;  /* 0x00000010ff087431 */ /* 0x000fe200000001ff */
[----:B------:R-:W-:Y:S02]  /*29e0*/  MOV R45, R36 ;  /* 0x00000024002d7202 */ /* 0x000fe40000000f00 */
[----:B------:R-:W-:-:S07]  /*29f0*/  MOV R19, R18 ;  /* 0x0000001200137202 */ /* 0x000fce0000000f00 */
[----:B------:R-:W-:Y:S05]  /*2a00*/  WARPSYNC.COLLECTIVE R6, `(.L_x_401) ;  /* 0x0000000006087348 */ /* 0x000fea0003c00000 */
[----:B------:R0:W1:Y:S02]  /*2a10*/  SHFL.BFLY P1, R18, R45, R8, R7 ;  /* 0x0c0000082d127389 */ /* 0x0000640000020007 */
[----:B01----:R-:W-:Y:S05]  /*2a20*/  ENDCOLLECTIVE ;  /* 0x000000000000791b */ /* 0x003fea0003800000 */
.L_x_401:
        /* <DEDUP_REMOVED lines=8> */
.L_x_402:
[----:B------:R-:W-:Y:S01]  /*2ab0*/  HFMA2 R8, -RZ, RZ, 0, 2.384185791015625e-07 ;  /* 0x00000004ff087431 */ /* 0x000fe200000001ff */
[----:B------:R-:W-:-:S05]  /*2ac0*/  MOV R25, R18 ;  /* 0x0000001200197202 */ /* 0x000fca0000000f00 */
[----:B------:R-:W-:-:S05]  /*2ad0*/  FADD R20, R24, R25 ;  /* 0x0000001918147221 */ /* 0x000fca0000000000 */
[----:B------:R-:W-:-:S07]  /*2ae0*/  MOV R45, R20 ;  /* 0x00000014002d7202 */ /* 0x000fce0000000f00 */
[----:B------:R-:W-:Y:S05]  /*2af0*/  WARPSYNC.COLLECTIVE R6, `(.L_x_403) ;  /* 0x0000000006087348 */ /* 0x000fea0003c00000 */
[----:B------:R0:W1:Y:S02]  /*2b00*/  SHFL.BFLY P1, R18, R45, R8, R7 ;  /* 0x0c0000082d127389 */ /* 0x0000640000020007 */
[----:B01----:R-:W-:Y:S05]  /*2b10*/  ENDCOLLECTIVE ;  /* 0x000000000000791b */ /* 0x003fea0003800000 */
.L_x_403:
[----:B------:R-:W-:Y:S02]  /*2b20*/  HFMA2 R8, -RZ, RZ, 0, 1.1920928955078125e-07 ;  /* 0x00000002ff087431 */ /* 0x000fe400000001ff */
[----:B------:R-:W-:-:S04]  /*2b30*/  IMAD.MOV.U32 R29, RZ, RZ, R18 ;  /* 0x000000ffff1d7224 */ /* 0x000fc800078e0012 */
[----:B------:R-:W-:-:S05]  /*2b40*/  FADD R28, R20, R29 ;  /* 0x0000001d141c7221 */ /* 0x000fca0000000000 */
[----:B------:R-:W-:-:S07]  /*2b50*/  MOV R45, R28 ;  /* 0x0000001c002d7202 */ /* 0x000fce0000000f00 */
[----:B------:R-:W-:Y:S05]  /*2b60*/  WARPSYNC.COLLECTIVE R6, `(.L_x_404) ;  /* 0x0000000006087348 */ /* 0x000fea0003c00000 */
[----:B------:R0:W1:Y:S02]  /*2b70*/  SHFL.BFLY P1, R18, R45, R8, R7 ;  /* 0x0c0000082d127389 */ /* 0x0000640000020007 */
[----:B01----:R-:W-:Y:S05]  /*2b80*/  ENDCOLLECTIVE ;  /* 0x000000000000791b */ /* 0x003fea0003800000 */
.L_x_404:
[----:B------:R-:W-:Y:S01]  /*2b90*/  HFMA2 R8, -RZ, RZ, 0, 5.9604644775390625e-08 ;  /* 0x00000001ff087431 */ /* 0x000fe200000001ff */
[----:B------:R-:W-:-:S05]  /*2ba0*/  MOV R21, R18 ;  /* 0x0000001200157202 */ /* 0x000fca0000000f00 */
[----:B------:R-:W-:-:S05]  /*2bb0*/  FADD R25, R28, R21 ;  /* 0x000000151c197221 */ /* 0x000fca0000000000 */
[----:B------:R-:W-:-:S07]  /*2bc0*/  MOV R45, R25 ;  /* 0x00000019002d7202 */ /* 0x000fce0000000f00 */
[----:B------:R-:W-:Y:S05]  /*2bd0*/  WARPSYNC.COLLECTIVE R6, `(.L_x_405) ;  /* 0x0000000006087348 */ /* 0x000fea0003c00000 */
[----:B------:R0:W1:Y:S02]  /*2be0*/  SHFL.BFLY P1, R18, R45, R8, R7 ;  /* 0x0c0000082d127389 */ /* 0x0000640000020007 */
[----:B01----:R-:W-:Y:S05]  /*2bf0*/  ENDCOLLECTIVE ;  /* 0x000000000000791b */ /* 0x003fea0003800000 */
.L_x_405:
[----:B------:R-:W-:Y:S01]  /*2c00*/  HFMA2 R8, -RZ, RZ, 0, 9.5367431640625e-07 ;  /* 0x00000010ff087431 */ /* 0x000fe200000001ff */
[----:B------:R-:W-:Y:S02]  /*2c10*/  MOV R45, R39 ;  /* 0x00000027002d7202 */ /* 0x000fe40000000f00 */
[----:B------:R-:W-:-:S07]  /*2c20*/  MOV R20, R18 ;  /* 0x0000001200147202 */ /* 0x000fce0000000f00 */
[----:B------:R-:W-:Y:S05]  /*2c30*/  WARPSYNC.COLLECTIVE R6, `(.L_x_406) ;  /* 0x0000000006087348 */ /* 0x000fea0003c00000 */
[----:B------:R0:W1:Y:S02]  /*2c40*/  SHFL.BFLY P1, R18, R45, R8, R7 ;  /* 0x0c0000082d127389 */ /* 0x0000640000020007 */
[----:B01----:R-:W-:Y:S05]  /*2c50*/  ENDCOLLECTIVE ;  /* 0x000000000000791b */ /* 0x003fea0003800000 */
.L_x_406:
        /* <DEDUP_REMOVED lines=8> */
.L_x_407:
[----:B------:R-:W-:Y:S01]  /*2ce0*/  HFMA2 R8, -RZ, RZ, 0, 2.384185791015625e-07 ;  /* 0x00000004ff087431 */ /* 0x000fe200000001ff */
[----:B------:R-:W-:-:S05]  /*2cf0*/  MOV R28, R18 ;  /* 0x00000012001c7202 */ /* 0x000fca0000000f00 */
[----:B------:R-:W-:-:S05]  /*2d00*/  FADD R21, R23, R28 ;  /* 0x0000001c17157221 */ /* 0x000fca0000000000 */
[----:B------:R-:W-:-:S07]  /*2d10*/  MOV R45, R21 ;  /* 0x00000015002d7202 */ /* 0x000fce0000000f00 */
[----:B------:R-:W-:Y:S05]  /*2d20*/  WARPSYNC.COLLECTIVE R6, `(.L_x_408) ;  /* 0x0000000006087348 */ /* 0x000fea0003c00000 */
[----:B------:R0:W1:Y:S02]  /*2d30*/  SHFL.BFLY P1, R18, R45, R8, R7 ;  /* 0x0c0000082d127389 */ /* 0x0000640000020007 */
[----:B01----:R-:W-:Y:S05]  /*2d40*/  ENDCOLLECTIVE ;  /* 0x000000000000791b */ /* 0x003fea0003800000 */
.L_x_408:
[----:B------:R-:W-:Y:S01]  /*2d50*/  HFMA2 R8, -RZ, RZ, 0, 1.1920928955078125e-07 ;  /* 0x00000002ff087431 */ /* 0x000fe200000001ff */
[----:B------:R-:W-:-:S05]  /*2d60*/  MOV R26, R18 ;  /* 0x00000012001a7202 */ /* 0x000fca0000000f00 */
[----:B------:R-:W-:-:S05]  /*2d70*/  FADD R26, R21, R26 ;  /* 0x0000001a151a7221 */ /* 0x000fca0000000000 */
[----:B------:R-:W-:-:S07]  /*2d80*/  MOV R45, R26 ;  /* 0x0000001a002d7202 */ /* 0x000fce0000000f00 */
[----:B------:R-:W-:Y:S05]  /*2d90*/  WARPSYNC.COLLECTIVE R6, `(.L_x_409) ;  /* 0x0000000006087348 */ /* 0x000fea0003c00000 */
[----:B------:R0:W1:Y:S02]  /*2da0*/  SHFL.BFLY P1, R18, R45, R8, R7 ;  /* 0x0c0000082d127389 */ /* 0x0000640000020007 */
[----:B01----:R-:W-:Y:S05]  /*2db0*/  ENDCOLLECTIVE ;  /* 0x000000000000791b */ /* 0x003fea0003800000 */
.L_x_409:
[----:B------:R-:W-:Y:S01]  /*2dc0*/  HFMA2 R8, -RZ, RZ, 0, 5.9604644775390625e-08 ;  /* 0x00000001ff087431 */ /* 0x000fe200000001ff */
[----:B------:R-:W-:-:S05]  /*2dd0*/  MOV R29, R18 ;  /* 0x00000012001d7202 */ /* 0x000fca0000000f00 */
[----:B------:R-:W-:-:S05]  /*2de0*/  FADD R36, R26, R29 ;  /* 0x0000001d1a247221 */ /* 0x000fca0000000000 */
[----:B------:R-:W-:-:S07]  /*2df0*/  MOV R45, R36 ;  /* 0x00000024002d7202 */ /* 0x000fce0000000f00 */
[----:B------:R-:W-:Y:S05]  /*2e00*/  WARPSYNC.COLLECTIVE R6, `(.L_x_410) ;  /* 0x0000000006087348 */ /* 0x000fea0003c00000 */
[----:B------:R0:W1:Y:S02]  /*2e10*/  SHFL.BFLY P1, R18, R45, R8, R7 ;  /* 0x0c0000082d127389 */ /* 0x0000640000020007 */
[----:B01----:R-:W-:Y:S05]  /*2e20*/  ENDCOLLECTIVE ;  /* 0x000000000000791b */ /* 0x003fea0003800000 */
.L_x_410:
[----:B------:R-:W-:Y:S02]  /*2e30*/  HFMA2 R8, -RZ, RZ, 0, 9.5367431640625e-07 ;  /* 0x00000010ff087431 */ /* 0x000fe400000001ff */
[----:B------:R-:W-:Y:S01]  /*2e40*/  IMAD.MOV.U32 R45, RZ, RZ, R34 ;  /* 0x000000ffff2d7224 */ /* 0x000fe200078e0022 */
[----:B------:R-:W-:-:S07]  /*2e50*/  MOV R21, R18 ;  /* 0x0000001200157202 */ /* 0x000fce0000000f00 */
[----:B------:R-:W-:Y:S05]  /*2e60*/  WARPSYNC.COLLECTIVE R6, `(.L_x_411) ;  /* 0x0000000006087348 */ /* 0x000fea0003c00000 */
[----:B------:R0:W1:Y:S02]  /*2e70*/  SHFL.BFLY P1, R18, R45, R8, R7 ;  /* 0x0c0000082d127389 */ /* 0x0000640000020007 */
[----:B01----:R-:W-:Y:S05]  /*2e80*/  ENDCOLLECTIVE ;  /* 0x000000000000791b */ /* 0x003fea0003800000 */
.L_x_411:
        /* <DEDUP_REMOVED lines=8> */
.L_x_412:
[----:B------:R-:W-:Y:S01]  /*2f10*/  HFMA2 R8, -RZ, RZ, 0, 2.384185791015625e-07 ;  /* 0x00000004ff087431 */ /* 0x000fe200000001ff */
[----:B------:R-:W-:-:S05]  /*2f20*/  MOV R27, R18 ;  /* 0x00000012001b7202 */ /* 0x000fca0000000f00 */
[----:B------:R-:W-:Y:S01]  /*2f30*/  FADD R24, R26, R27 ;  /* 0x0000001b1a187221 */ /* 0x000fe20000000000 */
[----:B------:R-:W-:-:S04]  /*2f40*/  FADD R26, R5, R4 ;  /* 0x00000004051a7221 */ /* 0x000fc80000000000 */
[----:B------:R-:W-:-:S07]  /*2f50*/  MOV R45, R24 ;  /* 0x00000018002d7202 */ /* 0x000fce0000000f00 */
[----:B------:R-:W-:Y:S05]  /*2f60*/  WARPSYNC.COLLECTIVE R6, `(.L_x_413) ;  /* 0x0000000006087348 */ /* 0x000fea0003c00000 */
[----:B------:R0:W1:Y:S02]  /*2f70*/  SHFL.BFLY P1, R18, R45, R8, R7 ;  /* 0x0c0000082d127389 */ /* 0x0000640000020007 */
[----:B01----:R-:W-:Y:S05]  /*2f80*/  ENDCOLLECTIVE ;  /* 0x000000000000791b */ /* 0x003fea0003800000 */
.L_x_413:
[----:B------:R-:W-:Y:S01]  /*2f90*/  HFMA2 R8, -RZ, RZ, 0, 1.1920928955078125e-07 ;  /* 0x00000002ff087431 */ /* 0x000fe200000001ff */
[----:B------:R-:W-:-:S05]  /*2fa0*/  MOV R23, R18 ;  /* 0x0000001200177202 */ /* 0x000fca0000000f00 */
[----:B------:R-:W-:-:S05]  /*2fb0*/  FADD R23, R24, R23 ;  /* 0x0000001718177221 */ /* 0x000fca0000000000 */
[----:B------:R-:W-:-:S07]  /*2fc0*/  MOV R45, R23 ;  /* 0x00000017002d7202 */ /* 0x000fce0000000f00 */
[----:B------:R-:W-:Y:S05]  /*2fd0*/  WARPSYNC.COLLECTIVE R6, `(.L_x_414) ;  /* 0x0000000006087348 */ /* 0x000fea0003c00000 */
[----:B------:R0:W1:Y:S02]  /*2fe0*/  SHFL.BFLY P1, R18, R45, R8, R7 ;  /* 0x0c0000082d127389 */ /* 0x0000640000020007 */
[----:B01----:R-:W-:Y:S05]  /*2ff0*/  ENDCOLLECTIVE ;  /* 0x000000000000791b */ /* 0x003fea0003800000 */
.L_x_414:
[----:B------:R-:W-:Y:S02]  /*3000*/  HFMA2 R8, -RZ, RZ, 0, 5.9604644775390625e-08 ;  /* 0x00000001ff087431 */ /* 0x000fe400000001ff */
[----:B------:R-:W-:-:S04]  /*3010*/  IMAD.MOV.U32 R24, RZ, RZ, R18 ;  /* 0x000000ffff187224 */ /* 0x000fc800078e0012 */
[----:B------:R-:W-:-:S05]  /*3020*/  FADD R24, R23, R24 ;  /* 0x0000001817187221 */ /* 0x000fca0000000000 */
[----:B------:R-:W-:-:S07]  /*3030*/  MOV R45, R24 ;  /* 0x00000018002d7202 */ /* 0x000fce0000000f00 */
[----:B------:R-:W-:Y:S05]  /*3040*/  WARPSYNC.COLLECTIVE R6, `(.L_x_415) ;  /* 0x0000000006087348 */ /* 0x000fea0003c00000 */
[----:B------:R0:W1:Y:S02]  /*3050*/  SHFL.BFLY P1, R18, R45, R8, R7 ;  /* 0x0c0000082d127389 */ /* 0x0000640000020007 */
[----:B01----:R-:W-:Y:S05]  /*3060*/  ENDCOLLECTIVE ;  /* 0x000000000000791b */ /* 0x003fea0003800000 */
.L_x_415:
[----:B------:R-:W-:Y:S01]  /*3070*/  HFMA2 R8, -RZ, RZ, 0, 9.5367431640625e-07 ;  /* 0x00000010ff087431 */ /* 0x000fe200000001ff */
[----:B------:R-:W-:Y:S02]  /*3080*/  MOV R45, R37 ;  /* 0x00000025002d7202 */ /* 0x000fe40000000f00 */
[----:B------:R-:W-:-:S07]  /*3090*/  MOV R23, R18 ;  /* 0x0000001200177202 */ /* 0x000fce0000000f00 */
[----:B------:R-:W-:Y:S05]  /*30a0*/  WARPSYNC.COLLECTIVE R6, `(.L_x_416) ;  /* 0x0000000006087348 */ /* 0x000fea0003c00000 */
[----:B------:R0:W1:Y:S02]  /*30b0*/  SHFL.BFLY P1, R18, R45, R8, R7 ;  /* 0x0c0000082d127389 */ /* 0x0000640000020007 */
[----:B01----:R-:W-:Y:S05]  /*30c0*/  ENDCOLLECTIVE ;  /* 0x000000000000791b */ /* 0x003fea0003800000 */
.L_x_416:
[----:B------:R-:W-:Y:S01]  /*30d0*/  FADD R23, R24, R23 ;  /* 0x0000001718177221 */ /* 0x000fe20000000000 */
[----:B------:R-:W-:Y:S02]  /*30e0*/  HFMA2 R8, -RZ, RZ, 0, 4.76837158203125e-07 ;  /* 0x00000008ff087431 */ /* 0x000fe400000001ff */
[----:B------:R-:W-:-:S05]  /*30f0*/  FADD R37, R18, R37 ;  /* 0x0000002512257221 */ /* 0x000fca0000000000 */
[----:B------:R-:W-:-:S07]  /*3100*/  MOV R45, R37 ;  /* 0x00000025002d7202 */ /* 0x000fce0000000f00 */
[----:B------:R-:W-:Y:S05]  /*3110*/  WARPSYNC.COLLECTIVE R6, `(.L_x_417) ;  /* 0x0000000006087348 */ /* 0x000fea0003c00000 */
[----:B------:R0:W1:Y:S02]  /*3120*/  SHFL.BFLY P1, R18, R45, R8, R7 ;  /* 0x0c0000082d127389 */ /* 0x0000640000020007 */
[----:B01----:R-:W-:Y:S05]  /*3130*/  ENDCOLLECTIVE ;  /* 0x000000000000791b */ /* 0x003fea0003800000 */
.L_x_417:
[----:B------:R-:W-:Y:S02]  /*3140*/  HFMA2 R8, -RZ, RZ, 0, 2.384185791015625e-07 ;  /* 0x00000004ff087431 */ /* 0x000fe400000001ff */
[----:B------:R-:W-:-:S05]  /*3150*/  FADD R37, R37, R18 ;  /* 0x0000001225257221 */ /* 0x000fca0000000000 */
[----:B------:R-:W-:-:S07]  /*3160*/  MOV R45, R37 ;  /* 0x00000025002d7202 */ /* 0x000fce0000000f00 */
[----:B------:R-:W-:Y:S05]  /*3170*/  WARPSYNC.COLLECTIVE R6, `(.L_x_418) ;  /* 0x0000000006087348 */ /* 0x000fea0003c00000 */
[----:B------:R0:W1:Y:S02]  /*3180*/  SHFL.BFLY P1, R18, R45, R8, R7 ;  /* 0x0c0000082d127389 */ /* 0x0000640000020007 */
[----:B01----:R-:W-:Y:S05]  /*3190*/  ENDCOLLECTIVE ;  /* 0x000000000000791b */ /* 0x003fea0003800000 */
.L_x_418:
[----:B------:R-:W-:Y:S02]  /*31a0*/  IMAD.MOV.U32 R8, RZ, RZ, 0x2 ;  /* 0x00000002ff087424 */ /* 0x000fe400078e00ff */
[----:B------:R-:W-:-:S05]  /*31b0*/  FADD R37, R37, R18 ;  /* 0x0000001225257221 */ /* 0x000fca0000000000 */
[----:B------:R-:W-:-:S07]  /*31c0*/  MOV R45, R37 ;  /* 0x00000025002d7202 */ /* 0x000fce0000000f00 */
[----:B------:R-:W-:Y:S05]  /*31d0*/  WARPSYNC.COLLECTIVE R6, `(.L_x_419) ;  /* 0x0000000006087348 */ /* 0x000fea0003c00000 */
[----:B------:R0:W1:Y:S02]  /*31e0*/  SHFL.BFLY P1, R18, R45, R8, R7 ;  /* 0x0c0000082d127389 */ /* 0x0000640000020007 */
[----:B01----:R-:W-:Y:S05]  /*31f0*/  ENDCOLLECTIVE ;  /* 0x000000000000791b */ /* 0x003fea0003800000 */
.L_x_419:
[----:B------:R-:W-:Y:S02]  /*3200*/  HFMA2 R8, -RZ, RZ, 0, 5.9604644775390625e-08 ;  /* 0x00000001ff087431 */ /* 0x000fe400000001ff */
[----:B------:R-:W-:-:S05]  /*3210*/  FADD R37, R37, R18 ;  /* 0x0000001225257221 */ /* 0x000fca0000000000 */
[----:B------:R-:W-:-:S07]  /*3220*/  MOV R45, R37 ;  /* 0x00000025002d7202 */ /* 0x000fce0000000f00 */
[----:B------:R-:W-:Y:S05]  /*3230*/  WARPSYNC.COLLECTIVE R6, `(.L_x_420) ;  /* 0x0000000006087348 */ /* 0x000fea0003c00000 */
[----:B------:R0:W1:Y:S02]  /*3240*/  SHFL.BFLY P1, R18, R45, R8, R7 ;  /* 0x0c0000082d127389 */ /* 0x0000640000020007 */
[----:B01----:R-:W-:Y:S05]  /*3250*/  ENDCOLLECTIVE ;  /* 0x000000000000791b */ /* 0x003fea0003800000 */
.L_x_420:
[----:B------:R-:W-:Y:S05]  /*3260*/  BRA `(.L_x_421) ;  /* 0xffffffec00107947 */ /* 0x000fea000383ffff */
        .weak           $__internal_10_$__cuda_sm20_rcp_rn_f32_slowpath
        .type           $__internal_10_$__cuda_sm20_rcp_rn_f32_slowpath,@function
        .size           $__internal_10_$__cuda_sm20_rcp_rn_f32_slowpath,($__internal_11_$__cuda_sm20_sqrt_rn_f32_slowpath - $__internal_10_$__cuda_sm20_rcp_rn_f32_slowpath)
$__internal_10_$__cuda_sm20_rcp_rn_f32_slowpath:
[----:B------:R-:W-:-:S04]  /*3270*/  SHF.L.U32 R2, R0, 0x1, RZ ;  /* 0x0000000100027819 */ /* 0x000fc800000006ff */
[----:B------:R-:W-:-:S04]  /*3280*/  SHF.R.U32.HI R8, RZ, 0x18, R2 ;  /* 0x00000018ff087819 */ /* 0x000fc80000011602 */
[----:B------:R-:W-:-:S13]  /*3290*/  ISETP.NE.U32.AND P0, PT, R8, RZ, PT ;  /* 0x000000ff0800720c */ /* 0x000fda0003f05070 */
[----:B------:R-:W-:Y:S05]  /*32a0*/  @P0 BRA `(.L_x_422) ;  /* 0x00000000002c0947 */ /* 0x000fea0003800000 */
[----:B------:R-:W-:-:S04]  /*32b0*/  SHF.L.U32 R2, R0, 0x1, RZ ;  /* 0x0000000100027819 */ /* 0x000fc800000006ff */
        /* <DEDUP_REMOVED lines=10> */
.L_x_422:
[----:B------:R-:W-:-:S04]  /*3360*/  IADD3 R11, PT, PT, R8, -0xfd, RZ ;  /* 0xffffff03080b7810 */ /* 0x000fc80007ffe0ff */
[----:B------:R-:W-:-:S13]  /*3370*/  ISETP.GT.U32.AND P0, PT, R11, 0x1, PT ;  /* 0x000000010b00780c */ /* 0x000fda0003f04070 */
[----:B------:R-:W-:Y:S05]  /*3380*/  @P0 BRA `(.L_x_424) ;  /* 0x0000000000780947 */ /* 0x000fea0003800000 */
[----:B------:R-:W-:Y:S02]  /*3390*/  LOP3.LUT R2, R0, 0x7fffff, RZ, 0xc0, !PT ;  /* 0x007fffff00027812 */ /* 0x000fe400078ec0ff */
[----:B------:R-:W-:Y:S02]  /*33a0*/  MOV R6, 0x3 ;  /* 0x0000000300067802 */ /* 0x000fe40000000f00 */
[----:B------:R-:W-:Y:S02]  /*33b0*/  LOP3.LUT R2, R2, 0x3f800000, RZ, 0xfc, !PT ;  /* 0x3f80000002027812 */ /* 0x000fe400078efcff */
[----:B------:R-:W-:Y:S02]  /*33c0*/  SHF.L.U32 R6, R6, R11, RZ ;  /* 0x0000000b06067219 */ /* 0x000fe400000006ff */
[----:B------:R-:W0:Y:S02]  /*33d0*/  MUFU.RCP R3, R2 ;  /* 0x0000000200037308 */ /* 0x000e240000001000 */
        /* <DEDUP_REMOVED lines=21> */
[----:B------:R-:W-:-:S05]  /*3530*/  @!P0 IADD3 R3, PT, PT, R3, 0x1, RZ ;  /* 0x0000000103038810 */ /* 0x000fca0007ffe0ff */
[----:B------:R-:W-:-:S05]  /*3540*/  @!P1 IMAD.SHL.U32 R3, R3, 0x2, RZ ;  /* 0x0000000203039824 */ /* 0x000fca00078e00ff */
[----:B------:R-:W-:Y:S01]  /*3550*/  LOP3.LUT R2, R3, 0x80000000, R0, 0xf8, !PT ;  /* 0x8000000003027812 */ /* 0x000fe200078ef800 */
[----:B------:R-:W-:Y:S06]  /*3560*/  BRA `(.L_x_423) ;  /* 0x0000000000047947 */ /* 0x000fec0003800000 */
.L_x_424:
[----:B------:R2:W3:Y:S02]  /*3570*/  MUFU.RCP R2, R0 ;  /* 0x0000000000027308 */ /* 0x0004e40000001000 */
.L_x_423:
[----:B------:R-:W-:Y:S01]  /*3580*/  HFMA2 R3, -RZ, RZ, 0, 0 ;  /* 0x00000000ff037431 */ /* 0x000fe200000001ff */
[----:B-1-3--:R-:W-:Y:S02]  /*3590*/  MOV R11, R2 ;  /* 0x00000002000b7202 */ /* 0x00afe40000000f00 */
[----:B------:R-:W-:-:S04]  /*35a0*/  MOV R2, R7 ;  /* 0x0000000700027202 */ /* 0x000fc80000000f00 */
[----:B0-2---:R-:W-:Y:S05]  /*35b0*/  RET.REL.NODEC R2 `(softmax_autoregressive_backward_kernel) ;  /* 0xffffffc802907950 */ /* 0x005fea0003c3ffff */
        .weak           $__internal_11_$__cuda_sm20_sqrt_rn_f32_slowpath
        .type           $__internal_11_$__cuda_sm20_sqrt_rn_f32_slowpath,@function
        .size           $__internal_11_$__cuda_sm20_sqrt_rn_f32_slowpath,(.L_x_470 - $__internal_11_$__cuda_sm20_sqrt_rn_f32_slowpath)
$__internal_11_$__cuda_sm20_sqrt_rn_f32_slowpath:
[----:B------:R-:W-:-:S13]  /*35c0*/  LOP3.LUT P0, RZ, R3, 0x7fffffff, RZ, 0xc0, !PT ;  /* 0x7fffffff03ff7812 */ /* 0x000fda000780c0ff */
[----:B------:R-:W-:Y:S01]  /*35d0*/  @!P0 MOV R2, R3 ;  /* 0x0000000300028202 */ /* 0x000fe20000000f00 */
[----:B------:R-:W-:Y:S06]  /*35e0*/  @!P0 BRA `(.L_x_425) ;  /* 0x0000000000488947 */ /* 0x000fec0003800000 */
[----:B------:R-:W-:Y:S02]  /*35f0*/  FSETP.GEU.FTZ.AND P0, PT, R3, RZ, PT ;  /* 0x000000ff0300720b */ /* 0x000fe40003f1e000 */
[----:B------:R-:W-:-:S11]  /*3600*/  MOV R0, R3 ;  /* 0x0000000300007202 */ /* 0x000fd60000000f00 */
        /* <DEDUP_REMOVED lines=16> */
.L_x_425:
[----:B------:R-:W-:Y:S01]  /*3710*/  HFMA2 R3, -RZ, RZ, 0, 0 ;  /* 0x00000000ff037431 */ /* 0x000fe200000001ff */
[----:B------:R-:W-:Y:S02]  /*3720*/  MOV R0, R2 ;  /* 0x0000000200007202 */ /* 0x000fe40000000f00 */
[----:B------:R-:W-:-:S04]  /*3730*/  MOV R2, R4 ;  /* 0x0000000400027202 */ /* 0x000fc80000000f00 */
[----:B------:R-:W-:Y:S05]  /*3740*/  RET.REL.NODEC R2 `(softmax_autoregressive_backward_kernel) ;  /* 0xffffffc8022c7950 */ /* 0x000fea0003c3ffff */
.L_x_426:
        /* <DEDUP_REMOVED lines=11> */
.L_x_470:


//--------------------- .text.softmax_forward_kernel --------------------------
	.section	.text.softmax_forward_kernel,"ax",@progbits
	.align	128
        .global         softmax_forward_kernel
        .type           softmax_forward_kernel,@function
        .size           softmax_forward_kernel,(.L_x_471 - softmax_forward_kernel)
        .other          softmax_forward_kernel,@"STO_CUDA_ENTRY STV_DEFAULT"
softmax_forward_kernel:
.text.softmax_forward_kernel:
[----:B------:R-:W0:Y:S01]  /*0000*/  LDC R1, c[0x0][0x37c] ;  /* 0x0000df00ff017b82 */ /* 0x000e220000000800 */
[----:B------:R-:W1:Y:S02]  /*0010*/  LDCU UR4, c[0x0][0x39c] ;  /* 0x00007380ff0477ac */ /* 0x000e640008000800 */
[----:B-1----:R-:W-:-:S09]  /*0020*/  ULOP3.LUT UP0, URZ, UR4, 0x3, URZ, 0xc0, !UPT ;  /* 0x0000000304ff7892 */ /* 0x002fd2000f80c0ff */
[----:B------:R-:W-:Y:S05]  /*0030*/  BRA.U !UP0, `(.L_x_427) ;  /* 0x0000000108407547 */ /* 0x000fea000b800000 */
[----:B------:R-:W-:Y:S01]  /*0040*/  MOV R0, 0x68 ;  /* 0x0000006800007802 */ /* 0x000fe20000000f00 */
[----:B------:R-:W1:Y:S01]  /*0050*/  LDCU.64 UR4, c[0x4][0x58] ;  /* 0x01000b00ff0477ac */ /* 0x000e620008000a00 */
[----:B------:R-:W-:Y:S01]  /*0060*/  HFMA2 R8, -RZ, RZ, 0, 6.55651092529296875e-06 ;  /* 0x0000006eff087431 */ /* 0x000fe200000001ff */
[----:B------:R-:W-:Y:S01]  /*0070*/  MOV R12, 0x1 ;  /* 0x00000001000c7802 */ /* 0x000fe20000000f00 */
[----:B------:R2:W3:Y:S01]  /*0080*/  LDC.64 R2, c[0x4][R0] ;  /* 0x0100000000027b82 */ /* 0x0004e20000000a00 */
[----:B------:R-:W4:Y:S01]  /*0090*/  LDCU.64 UR6, c[0x4][0x60] ;  /* 0x01000c00ff0677ac */ /* 0x000f220008000a00 */
[----:B------:R-:W-:Y:S01]  /*00a0*/  HFMA2 R13, -RZ, RZ, 0, 0 ;  /* 0x00000000ff0d7431 */ /* 0x000fe200000001ff */
[----:B------:R-:W5:Y:S01]  /*00b0*/  LDCU.64 UR8, c[0x4][URZ] ;  /* 0x01000000ff0877ac */ /* 0x000f620008000a00 */
[----:B-1----:R-:W-:Y:S02]  /*00c0*/  MOV R4, UR4 ;  /* 0x0000000400047c02 */ /* 0x002fe40008000f00 */
[----:B------:R-:W-:-:S02]  /*00d0*/  MOV R5, UR5 ;  /* 0x0000000500057c02 */ /* 0x000fc40008000f00 */
[----:B----4-:R-:W-:Y:S02]  /*00e0*/  MOV R6, UR6 ;  /* 0x0000000600067c02 */ /* 0x010fe40008000f00 */
[----:B------:R-:W-:Y:S02]  /*00f0*/  MOV R7, UR7 ;  /* 0x0000000700077c02 */ /* 0x000fe40008000f00 */
[----:B-----5:R-:W-:Y:S02]  /*0100*/  MOV R10, UR8 ;  /* 0x00000008000a7c02 */ /* 0x020fe40008000f00 */
[----:B--2---:R-:W-:-:S07]  /*0110*/  MOV R11, UR9 ;  /* 0x00000009000b7c02 */ /* 0x004fce0008000f00 */
[----:B------:R-:W-:-:S07]  /*0120*/  LEPC R20, `(.L_x_427) ;  /* 0x000000001014794e */ /* 0x000fce0000000000 */
[----:B0--3--:R-:W-:Y:S05]  /*0130*/  CALL.ABS.NOINC R2 ;  /* 0x0000000002007343 */ /* 0x009fea0003c00000 */
.L_x_427:
[----:B------:R-:W1:Y:S01]  /*0140*/  S2R R0, SR_TID.Y ;  /* 0x0000000000007919 */ /* 0x000e620000002200 */
[----:B------:R-:W2:Y:S01]  /*0150*/  LDCU UR6, c[0x0][0x360] ;  /* 0x00006c00ff0677ac */ /* 0x000ea20008000800 */
[----:B------:R-:W3:Y:S01]  /*0160*/  LDC.64 R16, c[0x0][0x398] ;  /* 0x0000e600ff107b82 */ /* 0x000ee20000000a00 */
[----:B------:R-:W1:Y:S01]  /*0170*/  S2R R5, SR_TID.Z ;  /* 0x0000000000057919 */ /* 0x000e620000002300 */
[----:B------:R-:W1:Y:S01]  /*0180*/  LDCU UR4, c[0x0][0x364] ;  /* 0x00006c80ff0477ac */ /* 0x000e620008000800 */
[----:B------:R-:W4:Y:S01]  /*0190*/  S2R R3, SR_TID.X ;  /* 0x0000000000037919 */ /* 0x000f220000002100 */
[----:B------:R-:W5:Y:S01]  /*01a0*/  LDCU UR5, c[0x0][0x368] ;  /* 0x00006d00ff0577ac */ /* 0x000f620008000800 */
[----:B------:R-:W0:Y:S01]  /*01b0*/  S2R R7, SR_CTAID.X ;  /* 0x0000000000077919 */ /* 0x000e220000002500 */
[----:B-1----:R-:W-:Y:S01]  /*01c0*/  IMAD R0, R5, UR4, R0 ;  /* 0x0000000405007c24 */ /* 0x002fe2000f8e0200 */
[----:B--2---:R-:W-:-:S03]  /*01d0*/  UIMAD UR4, UR6, UR4, URZ ;  /* 0x00000004060472a4 */ /* 0x004fc6000f8e02ff */
[----:B----4-:R-:W-:Y:S01]  /*01e0*/  IMAD R0, R0, UR6, R3 ;  /* 0x0000000600007c24 */ /* 0x010fe2000f8e0203 */
[----:B-----5:R-:W-:Y:S01]  /*01f0*/  UIMAD UR4, UR4, UR5, 0x1f ;  /* 0x0000001f040474a4 */ /* 0x020fe2000f8e0205 */
[----:B---3--:R-:W-:-:S03]  /*0200*/  IMAD R3, R17, R16, RZ ;  /* 0x0000001011037224 */ /* 0x008fc600078e02ff */
[----:B------:R-:W-:Y:S01]  /*0210*/  USHF.R.U32.HI UR4, URZ, 0x5, UR4 ;  /* 0x00000005ff047899 */ /* 0x000fe20008011604 */
[----:B------:R-:W-:-:S03]  /*0220*/  SHF.R.U32.HI R2, RZ, 0x5, R0 ;  /* 0x00000005ff027819 */ /* 0x000fc60000011600 */
[----:B------:R-:W-:Y:S01]  /*0230*/  ULOP3.LUT UR4, UR4, 0xffff, URZ, 0xc0, !UPT ;  /* 0x0000ffff04047892 */ /* 0x000fe2000f8ec0ff */
[----:B------:R-:W-:-:S05]  /*0240*/  LOP3.LUT R2, R2, 0xffff, RZ, 0xc0, !PT ;  /* 0x0000ffff02027812 */ /* 0x000fca00078ec0ff */
[----:B0-----:R-:W-:-:S05]  /*0250*/  IMAD R4, R7, UR4, R2 ;  /* 0x0000000407047c24 */ /* 0x001fca000f8e0202 */
[----:B------:R-:W-:-:S13]  /*0260*/  ISETP.GE.AND P0, PT, R4, R3, PT ;  /* 0x000000030400720c */ /* 0x000fda0003f06270 */
[----:B------:R-:W-:Y:S05]  /*0270*/  @P0 EXIT ;  /* 0x000000000000094d */ /* 0x000fea0003800000 */
[----:B------:R-:W-:Y:S01]  /*0280*/  IABS R6, R17 ;  /* 0x0000001100067213 */ /* 0x000fe20000000000 */
[----:B------:R-:W0:Y:S01]  /*0290*/  LDC.64 R20, c[0x0][0x390] ;  /* 0x0000e400ff147b82 */ /* 0x000e220000000a00 */
[----:B------:R-:W-:Y:S01]  /*02a0*/  IABS R19, R4 ;  /* 0x0000000400137213 */ /* 0x000fe20000000000 */
[----:B------:R-:W-:Y:S01]  /*02b0*/  BSSY.RECONVERGENT B0, `(.L_x_428) ;  /* 0x00000e5000007945 */ /* 0x000fe20003800200 */
[----:B------:R-:W1:Y:S01]  /*02c0*/  I2F.RP R5, R6 ;  /* 0x0000000600057306 */ /* 0x000e620000209400 */
[----:B------:R-:W-:Y:S01]  /*02d0*/  ISETP.GE.AND P2, PT, R4, RZ, PT ;  /* 0x000000ff0400720c */ /* 0x000fe20003f46270 */
[----:B------:R-:W-:Y:S01]  /*02e0*/  HFMA2 R18, -RZ, RZ, 0, 0 ;  /* 0x00000000ff127431 */ /* 0x000fe200000001ff */
[----:B------:R-:W-:Y:S02]  /*02f0*/  LOP3.LUT R16, R0, 0x1f, RZ, 0xc0, !PT ;  /* 0x0000001f00107812 */ /* 0x000fe400078ec0ff */
[----:B------:R-:W2:Y:S01]  /*0300*/  LDC.64 R8, c[0x0][0x358] ;  /* 0x0000d600ff087b82 */ /* 0x000ea20000000a00 */
[----:B------:R-:W-:-:S02]  /*0310*/  MOV R0, 0xff7fffff ;  /* 0xff7fffff00007802 */ /* 0x000fc40000000f00 */
[----:B-1----:R-:W1:Y:S02]  /*0320*/  MUFU.RCP R5, R5 ;  /* 0x0000000500057308 */ /* 0x002e640000001000 */
[----:B-1----:R-:W-:-:S06]  /*0330*/  IADD3 R2, PT, PT, R5, 0xffffffe, RZ ;  /* 0x0ffffffe05027810 */ /* 0x002fcc0007ffe0ff */
[----:B------:R1:W3:Y:S02]  /*0340*/  F2I.FTZ.U32.TRUNC.NTZ R3, R2 ;  /* 0x0000000200037305 */ /* 0x0002e4000021f000 */
[----:B-1----:R-:W-:Y:S02]  /*0350*/  MOV R2, RZ ;  /* 0x000000ff00027202 */ /* 0x002fe40000000f00 */
        /* <DEDUP_REMOVED lines=10> */
[----:B------:R-:W-:-:S04]  /*0400*/  @!P1 IADD3 R19, PT, PT, R19, -R6, RZ ;  /* 0x8000000613139210 */ /* 0x000fc80007ffe0ff */
[----:B------:R-:W-:Y:S02]  /*0410*/  @!P2 IADD3 R19, PT, PT, -R19, RZ, RZ ;  /* 0x000000ff1313a210 */ /* 0x000fe40007ffe1ff */
[-C--:B------:R-:W-:Y:S01]  /*0420*/  @!P0 LOP3.LUT R19, RZ, R17.reuse, RZ, 0x33, !PT ;  /* 0x00000011ff138212 */ /* 0x080fe200078e33ff */
[----:B------:R-:W-:-:S03]  /*0430*/  IMAD R17, R4, R17, RZ ;  /* 0x0000001104117224 */ /* 0x000fc600078e02ff */
[----:B------:R-:W-:Y:S01]  /*0440*/  SHF.R.S32.HI R2, RZ, 0x1f, R19 ;  /* 0x0000001fff027819 */ /* 0x000fe20000011413 */
[----:B0-----:R-:W-:Y:S01]  /*0450*/  IMAD.WIDE R20, R17, 0x4, R20 ;  /* 0x0000000411147825 */ /* 0x001fe200078e0214 */
[----:B------:R-:W-:Y:S02]  /*0460*/  SHF.R.S32.HI R10, RZ, 0x1f, R17 ;  /* 0x0000001fff0a7819 */ /* 0x000fe40000011411 */
[----:B------:R-:W-:-:S04]  /*0470*/  LEA.HI R2, R2, R19, RZ, 0x2 ;  /* 0x0000001302027211 */ /* 0x000fc800078f10ff */
[----:B------:R-:W-:-:S04]  /*0480*/  SHF.R.S32.HI R11, RZ, 0x2, R2 ;  /* 0x00000002ff0b7819 */ /* 0x000fc80000011402 */
[----:B------:R-:W-:-:S13]  /*0490*/  ISETP.GE.AND P0, PT, R16, R11, PT ;  /* 0x0000000b1000720c */ /* 0x000fda0003f06270 */
[----:B--2---:R-:W-:Y:S05]  /*04a0*/  @P0 BRA `(.L_x_429) ;  /* 0x0000000c00140947 */ /* 0x004fea0003800000 */
[----:B------:R-:W-:Y:S01]  /*04b0*/  LOP3.LUT R0, RZ, R16, RZ, 0x33, !PT ;  /* 0x00000010ff007212 */ /* 0x000fe200078e33ff */
[----:B------:R-:W-:Y:S01]  /*04c0*/  BSSY.RECONVERGENT B1, `(.L_x_430) ;  /* 0x0000045000017945 */ /* 0x000fe20003800200 */
[----:B------:R-:W-:Y:S02]  /*04d0*/  MOV R18, RZ ;  /* 0x000000ff00127202 */ /* 0x000fe40000000f00 */
[----:B------:R-:W-:Y:S02]  /*04e0*/  IADD3 R0, PT, PT, R11, R0, RZ ;  /* 0x000000000b007210 */ /* 0x000fe40007ffe0ff */
[----:B------:R-:W-:Y:S02]  /*04f0*/  MOV R22, R16 ;  /* 0x0000001000167202 */ /* 0x000fe40000000f00 */
[C---:B------:R-:W-:Y:S02]  /*0500*/  LOP3.LUT P0, RZ, R0.reuse, 0x20, RZ, 0xc0, !PT ;  /* 0x0000002000ff7812 */ /* 0x040fe4000780c0ff */
[----:B------:R-:W-:-:S02]  /*0510*/  ISETP.GE.U32.AND P1, PT, R0, 0x20, PT ;  /* 0x000000200000780c */ /* 0x000fc40003f26070 */
[----:B------:R-:W-:-:S09]  /*0520*/  MOV R0, 0xff7fffff ;  /* 0xff7fffff00007802 */ /* 0x000fd20000000f00 */
[----:B------:R-:W-:Y:S05]  /*0530*/  @P0 BRA `(.L_x_431) ;  /* 0x0000000000f40947 */ /* 0x000fea0003800000 */
[----:B------:R-:W-:Y:S01]  /*0540*/  R2UR UR4, R8 ;  /* 0x00000000080472ca */ /* 0x000fe200000e0000 */
[----:B------:R-:W-:Y:S01]  /*0550*/  IMAD.WIDE.U32 R4, R16, 0x10, R20 ;  /* 0x0000001010047825 */ /* 0x000fe200078e0014 */
[----:B------:R-:W-:-:S13]  /*0560*/  R2UR UR5, R9 ;  /* 0x00000000090572ca */ /* 0x000fda00000e0000 */
[----:B------:R-:W2:Y:S01]  /*0570*/  LDG.E.128 R4, desc[UR4][R4.64] ;  /* 0x0000000404047981 */ /* 0x000ea2000c1e1d00 */
[----:B------:R-:W0:Y:S01]  /*0580*/  LDCU UR4, c[0x0][0x388] ;  /* 0x00007100ff0477ac */ /* 0x000e220008000800 */
[----:B------:R-:W-:Y:S01]  /*0590*/  HFMA2 R3, -RZ, RZ, 0.96630859375, -0.0022525787353515625 ;  /* 0x3bbb989dff037431 */ /* 0x000fe200000001ff */
[----:B------:R-:W-:Y:S02]  /*05a0*/  MOV R12, 0x437c0000 ;  /* 0x437c0000000c7802 */ /* 0x000fe40000000f00 */
[----:B--2---:R-:W-:-:S04]  /*05b0*/  FMNMX3 R0, R4, -3.40282346638528859812e+38, R5, !PT ;  /* 0xff7fffff04007876 */ /* 0x004fc80007800005 */
[----:B------:R-:W-:-:S05]  /*05c0*/  FMNMX3 R0, R0, R6, R7, !PT ;  /* 0x0000000600007276 */ /* 0x000fca0007800007 */
[--C-:B------:R-:W-:Y:S01]  /*05d0*/  FADD R2, R4, -R0.reuse ;  /* 0x8000000004027221 */ /* 0x100fe20000000000 */
[----:B------:R-:W-:Y:S01]  /*05e0*/  FADD R18, -R0, -3.40282346638528859812e+38 ;  /* 0xff7fffff00127421 */ /* 0x000fe20000000100 */
[--C-:B------:R-:W-:Y:S01]  /*05f0*/  FADD R14, R5, -R0.reuse ;  /* 0x80000000050e7221 */ /* 0x100fe20000000000 */
[----:B------:R-:W-:Y:S01]  /*0600*/  FADD R23, R6, -R0 ;  /* 0x8000000006177221 */ /* 0x000fe20000000000 */
[----:B0-----:R-:W-:Y:S01]  /*0610*/  FMUL R22, R2, UR4 ;  /* 0x0000000402167c20 */ /* 0x001fe20008400000 */
[----:B------:R-:W-:Y:S01]  /*0620*/  FMUL R18, R18, UR4 ;  /* 0x0000000412127c20 */ /* 0x000fe20008400000 */
[----:B------:R-:W-:Y:S02]  /*0630*/  FMUL R14, R14, UR4 ;  /* 0x000000040e0e7c20 */ /* 0x000fe40008400000 */
[-C--:B------:R-:W-:Y:S01]  /*0640*/  FFMA.SAT R13, R22, R3.reuse, 0.5 ;  /* 0x3f000000160d7423 */ /* 0x080fe20000002003 */
[-C--:B------:R-:W-:Y:S01]  /*0650*/  FFMA.SAT R5, R18, R3.reuse, 0.5 ;  /* 0x3f00000012057423 */ /* 0x080fe20000002003 */
[----:B------:R-:W-:-:S02]  /*0660*/  FFMA.SAT R15, R14, R3, 0.5 ;  /* 0x3f0000000e0f7423 */ /* 0x000fc40000002003 */
[-C--:B------:R-:W-:Y:S01]  /*0670*/  FFMA.RM R2, R13, R12.reuse, 12582913 ;  /* 0x4b4000010d027423 */ /* 0x080fe2000000400c */
[----:B------:R-:W-:-:S03]  /*0680*/  FFMA.RM R4, R5, R12, 12582913 ;  /* 0x4b40000105047423 */ /* 0x000fc6000000400c */
[----:B------:R-:W-:-:S04]  /*0690*/  FADD R13, R2, -12583039 ;  /* 0xcb40007f020d7421 */ /* 0x000fc80000000000 */
[----:B------:R-:W-:Y:S01]  /*06a0*/  FFMA R5, R22, 1.4426950216293334961, -R13 ;  /* 0x3fb8aa3b16057823 */ /* 0x000fe2000000080d */
[C---:B------:R-:W-:Y:S01]  /*06b0*/  FADD R13, R4.reuse, -12583039 ;  /* 0xcb40007f040d7421 */ /* 0x040fe20000000000 */
[----:B------:R-:W-:Y:S02]  /*06c0*/  SHF.L.U32 R4, R4, 0x17, RZ ;  /* 0x0000001704047819 */ /* 0x000fe400000006ff */
[----:B------:R-:W-:Y:S01]  /*06d0*/  FFMA R6, R22, 1.925963033500011079e-08, R5 ;  /* 0x32a5706016067823 */ /* 0x000fe20000000005 */
[----:B------:R-:W-:Y:S01]  /*06e0*/  FMUL R22, R23, UR4 ;  /* 0x0000000417167c20 */ /* 0x000fe20008400000 */
[----:B------:R-:W-:Y:S01]  /*06f0*/  FFMA R13, R18, 1.4426950216293334961, -R13 ;  /* 0x3fb8aa3b120d7823 */ /* 0x000fe2000000080d */
[----:B------:R-:W-:Y:S01]  /*0700*/  FADD R23, R7, -R0 ;  /* 0x8000000007177221 */ /* 0x000fe20000000000 */
[-C--:B------:R-:W-:Y:S01]  /*0710*/  FFMA.RM R5, R15, R12.reuse, 12582913 ;  /* 0x4b4000010f057423 */ /* 0x080fe2000000400c */
[-C--:B------:R-:W-:Y:S01]  /*0720*/  FFMA.SAT R7, R22, R3.reuse, 0.5 ;  /* 0x3f00000016077423 */ /* 0x080fe20000002003 */
[----:B------:R-:W-:Y:S01]  /*0730*/  FFMA R13, R18, 1.925963033500011079e-08, R13 ;  /* 0x32a57060120d7823 */ /* 0x000fe2000000000d */
[----:B------:R-:W-:Y:S01]  /*0740*/  FMUL R18, R23, UR4 ;  /* 0x0000000417127c20 */ /* 0x000fe20008400000 */
[----:B------:R-:W-:Y:S01]  /*0750*/  FADD R15, R5, -12583039 ;  /* 0xcb40007f050f7421 */ /* 0x000fe20000000000 */
[-C--:B------:R-:W-:Y:S01]  /*0760*/  FFMA.RM R7, R7, R12.reuse, 12582913 ;  /* 0x4b40000107077423 */ /* 0x080fe2000000400c */
[----:B------:R-:W0:Y:S01]  /*0770*/  MUFU.EX2 R6, R6 ;  /* 0x0000000600067308 */ /* 0x000e220000000800 */
[----:B------:R-:W-:Y:S01]  /*0780*/  FFMA.SAT R25, R18, R3, 0.5 ;  /* 0x3f00000012197423 */ /* 0x000fe20000002003 */
[C---:B------:R-:W-:Y:S01]  /*0790*/  FFMA R15, R14.reuse, 1.4426950216293334961, -R15 ;  /* 0x3fb8aa3b0e0f7823 */ /* 0x040fe2000000080f */
[----:B------:R-:W-:Y:S01]  /*07a0*/  FADD R23, R7, -12583039 ;  /* 0xcb40007f07177421 */ /* 0x000fe20000000000 */
[----:B------:R-:W-:Y:S01]  /*07b0*/  SHF.L.U32 R5, R5, 0x17, RZ ;  /* 0x0000001705057819 */ /* 0x000fe200000006ff */
[----:B------:R-:W-:Y:S01]  /*07c0*/  FFMA.RM R12, R25, R12, 12582913 ;  /* 0x4b400001190c7423 */ /* 0x000fe2000000400c */
[----:B------:R-:W-:Y:S01]  /*07d0*/  FFMA R3, R14, 1.925963033500011079e-08, R15 ;  /* 0x32a570600e037823 */ /* 0x000fe2000000000f */
[----:B------:R-:W-:Y:S01]  /*07e0*/  FFMA R23, R22, 1.4426950216293334961, -R23 ;  /* 0x3fb8aa3b16177823 */ /* 0x000fe20000000817 */
[----:B------:R-:W1:Y:S01]  /*07f0*/  MUFU.EX2 R13, R13 ;  /* 0x0000000d000d7308 */ /* 0x000e620000000800 */
[C---:B------:R-:W-:Y:S01]  /*0800*/  FADD R15, R12.reuse, -12583039 ;  /* 0xcb40007f0c0f7421 */ /* 0x040fe20000000000 */
[----:B------:R-:W-:Y:S01]  /*0810*/  SHF.L.U32 R12, R12, 0x17, RZ ;  /* 0x000000170c0c7819 */ /* 0x000fe200000006ff */
[----:B------:R-:W-:Y:S01]  /*0820*/  FFMA R14, R22, 1.925963033500011079e-08, R23 ;  /* 0x32a57060160e7823 */ /* 0x000fe20000000017 */
[----:B------:R-:W-:Y:S01]  /*0830*/  LOP3.LUT R22, R16, 0x20, RZ, 0xfc, !PT ;  /* 0x0000002010167812 */ /* 0x000fe200078efcff */
[----:B------:R-:W-:Y:S01]  /*0840*/  FFMA R23, R18, 1.4426950216293334961, -R15 ;  /* 0x3fb8aa3b12177823 */ /* 0x000fe2000000080f */
[----:B------:R-:W-:-:S02]  /*0850*/  SHF.L.U32 R15, R2, 0x17, RZ ;  /* 0x00000017020f7819 */ /* 0x000fc400000006ff */
[----:B------:R-:W2:Y:S01]  /*0860*/  MUFU.EX2 R3, R3 ;  /* 0x0000000300037308 */ /* 0x000ea20000000800 */
[----:B------:R-:W-:Y:S02]  /*0870*/  FFMA R23, R18, 1.925963033500011079e-08, R23 ;  /* 0x32a5706012177823 */ /* 0x000fe40000000017 */
[----:B0-----:R-:W-:-:S05]  /*0880*/  FMUL R2, R15, R6 ;  /* 0x000000060f027220 */ /* 0x001fca0000400000 */
[----:B------:R-:W0:Y:S01]  /*0890*/  MUFU.EX2 R14, R14 ;  /* 0x0000000e000e7308 */ /* 0x000e220000000800 */
[----:B-1----:R-:W-:Y:S01]  /*08a0*/  FMUL R13, R4, R13 ;  /* 0x0000000d040d7220 */ /* 0x002fe20000400000 */
[----:B------:R-:W-:-:S03]  /*08b0*/  SHF.L.U32 R4, R7, 0x17, RZ ;  /* 0x0000001707047819 */ /* 0x000fc600000006ff */
[----:B------:R-:W-:-:S03]  /*08c0*/  FFMA R2, RZ, R13, R2 ;  /* 0x0000000dff027223 */ /* 0x000fc60000000002 */
[----:B------:R-:W1:Y:S01]  /*08d0*/  MUFU.EX2 R23, R23 ;  /* 0x0000001700177308 */ /* 0x000e620000000800 */
[----:B--2---:R-:W-:-:S04]  /*08e0*/  FFMA R3, R5, R3, R2 ;  /* 0x0000000305037223 */ /* 0x004fc80000000002 */
[----:B0-----:R-:W-:-:S04]  /*08f0*/  FFMA R3, R4, R14, R3 ;  /* 0x0000000e04037223 */ /* 0x001fc80000000003 */
[----:B-1----:R-:W-:-:S07]  /*0900*/  FFMA R18, R12, R23, R3 ;  /* 0x000000170c127223 */ /* 0x002fce0000000003 */
.L_x_431:
[----:B------:R-:W-:Y:S05]  /*0910*/  BSYNC.RECONVERGENT B1 ;  /* 0x0000000000017941 */ /* 0x000fea0003800200 */
.L_x_430:
        /* <DEDUP_REMOVED lines=8> */
.L_x_432:
[----:B------:R-:W-:Y:S02]  /*09a0*/  R2UR UR4, R8 ;  /* 0x00000000080472ca */ /* 0x000fe400000e0000 */
[----:B------:R-:W-:-:S13]  /*09b0*/  R2UR UR5, R9 ;  /* 0x00000000090572ca */ /* 0x000fda00000e0000 */
[----:B------:R-:W2:Y:S04]  /*09c0*/  LDG.E.128 R4, desc[UR4][R2.64+-0x200] ;  /* 0xfffe000402047981 */ /* 0x000ea8000c1e1d00 */
[----:B------:R0:W3:Y:S01]  /*09d0*/  LDG.E.128 R12, desc[UR4][R2.64] ;  /* 0x00000004020c7981 */ /* 0x0000e2000c1e1d00 */
[----:B------:R-:W1:Y:S01]  /*09e0*/  LDCU UR4, c[0x0][0x388] ;  /* 0x00007100ff0477ac */ /* 0x000e620008000800 */
        /* <DEDUP_REMOVED lines=12> */
[----:B-1----:R-:W-:Y:S01]  /*0ab0*/  FMUL R27, R0, UR4 ;  /* 0x00000004001b7c20 */ /* 0x002fe20008400000 */
[----:B------:R-:W-:Y:S01]  /*0ac0*/  FMUL R29, R29, UR4 ;  /* 0x000000041d1d7c20 */ /* 0x000fe20008400000 */
[----:B------:R-:W-:Y:S01]  /*0ad0*/  FMUL R5, R5, UR4 ;  /* 0x0000000405057c20 */ /* 0x000fe20008400000 */
[----:B------:R-:W-:Y:S01]  /*0ae0*/  FMUL R7, R7, UR4 ;  /* 0x0000000407077c20 */ /* 0x000fe20008400000 */
[-C--:B------:R-:W-:Y:S01]  /*0af0*/  FFMA.SAT R0, R27, R24.reuse, 0.5 ;  /* 0x3f0000001b007423 */ /* 0x080fe20000002018 */
[----:B------:R-:W-:-:S03]  /*0b00*/  FFMA.SAT R4, R29, R24, 0.5 ;  /* 0x3f0000001d047423 */ /* 0x000fc60000002018 */
[-C--:B------:R-:W-:Y:S01]  /*0b10*/  FFMA.RM R0, R0, R23.reuse, 12582913 ;  /* 0x4b40000100007423 */ /* 0x080fe20000004017 */
[----:B------:R-:W-:-:S03]  /*0b20*/  FFMA.RM R4, R4, R23, 12582913 ;  /* 0x4b40000104047423 */ /* 0x000fc60000004017 */
[----:B------:R-:W-:-:S04]  /*0b30*/  FADD R26, R0, -12583039 ;  /* 0xcb40007f001a7421 */ /* 0x000fc80000000000 */
[----:B------:R-:W-:-:S04]  /*0b40*/  FFMA R26, R27, 1.4426950216293334961, -R26 ;  /* 0x3fb8aa3b1b1a7823 */ /* 0x000fc8000000081a */
[----:B------:R-:W-:Y:S01]  /*0b50*/  FFMA R27, R27, 1.925963033500011079e-08, R26 ;  /* 0x32a570601b1b7823 */ /* 0x000fe2000000001a */
[C---:B------:R-:W-:Y:S01]  /*0b60*/  FADD R26, R4.reuse, -12583039 ;  /* 0xcb40007f041a7421 */ /* 0x040fe20000000000 */
[----:B------:R-:W-:Y:S02]  /*0b70*/  SHF.L.U32 R4, R4, 0x17, RZ ;  /* 0x0000001704047819 */ /* 0x000fe400000006ff */
[----:B------:R-:W0:Y:S01]  /*0b80*/  MUFU.EX2 R28, R27 ;  /* 0x0000001b001c7308 */ /* 0x000e220000000800 */
[----:B------:R-:W-:-:S04]  /*0b90*/  FFMA R26, R29, 1.4426950216293334961, -R26 ;  /* 0x3fb8aa3b1d1a7823 */ /* 0x000fc8000000081a */
[----:B------:R-:W-:Y:S01]  /*0ba0*/  FFMA R26, R29, 1.925963033500011079e-08, R26 ;  /* 0x32a570601d1a7823 */ /* 0x000fe2000000001a */
[----:B------:R-:W-:Y:S01]  /*0bb0*/  SHF.L.U32 R29, R0, 0x17, RZ ;  /* 0x00000017001d7819 */ /* 0x000fe200000006ff */
[----:B------:R-:W-:-:S04]  /*0bc0*/  FFMA.SAT R0, R5, R24, 0.5 ;  /* 0x3f00000005007423 */ /* 0x000fc80000002018 */
[----:B------:R-:W1:Y:S01]  /*0bd0*/  MUFU.EX2 R26, R26 ;  /* 0x0000001a001a7308 */ /* 0x000e620000000800 */
[----:B------:R-:W-:Y:S01]  /*0be0*/  FFMA.RM R0, R0, R23, 12582913 ;  /* 0x4b40000100007423 */ /* 0x000fe20000004017 */
[----:B0-----:R-:W-:-:S03]  /*0bf0*/  FMUL R29, R29, R28 ;  /* 0x0000001c1d1d7220 */ /* 0x001fc60000400000 */
[C---:B------:R-:W-:Y:S01]  /*0c00*/  FADD R28, R0.reuse, -12583039 ;  /* 0xcb40007f001c7421 */ /* 0x040fe20000000000 */
[----:B------:R-:W-:-:S03]  /*0c10*/  SHF.L.U32 R0, R0, 0x17, RZ ;  /* 0x0000001700007819 */ /* 0x000fc600000006ff */
[----:B------:R-:W-:-:S04]  /*0c20*/  FFMA R28, R5, 1.4426950216293334961, -R28 ;  /* 0x3fb8aa3b051c7823 */ /* 0x000fc8000000081c */
[----:B------:R-:W-:Y:S01]  /*0c30*/  FFMA R28, R5, 1.925963033500011079e-08, R28 ;  /* 0x32a57060051c7823 */ /* 0x000fe2000000001c */
[----:B------:R-:W-:Y:S01]  /*0c40*/  FADD R5, R6, -R25 ;  /* 0x8000001906057221 */ /* 0x000fe20000000000 */
[----:B-1----:R-:W-:Y:S01]  /*0c50*/  FMUL R4, R4, R26 ;  /* 0x0000001a04047220 */ /* 0x002fe20000400000 */
[----:B------:R-:W-:Y:S02]  /*0c60*/  FFMA.SAT R6, R7, R24, 0.5 ;  /* 0x3f00000007067423 */ /* 0x000fe40000002018 */
[----:B------:R-:W-:Y:S01]  /*0c70*/  FMUL R5, R5, UR4 ;  /* 0x0000000405057c20 */ /* 0x000fe20008400000 */
[----:B------:R-:W-:Y:S01]  /*0c80*/  FFMA R29, R29, R18, R4 ;  /* 0x000000121d1d7223 */ /* 0x000fe20000000004 */
[----:B------:R-:W-:Y:S01]  /*0c90*/  FFMA.RM R6, R6, R23, 12582913 ;  /* 0x4b40000106067423 */ /* 0x000fe20000004017 */
[----:B------:R-:W0:Y:S01]  /*0ca0*/  MUFU.EX2 R18, R28 ;  /* 0x0000001c00127308 */ /* 0x000e220000000800 */
[----:B------:R-:W-:-:S04]  /*0cb0*/  FFMA.SAT R4, R5, R24, 0.5 ;  /* 0x3f00000005047423 */ /* 0x000fc80000002018 */
[----:B------:R-:W-:Y:S01]  /*0cc0*/  FFMA.RM R4, R4, R23, 12582913 ;  /* 0x4b40000104047423 */ /* 0x000fe20000004017 */
[----:B0-----:R-:W-:-:S03]  /*0cd0*/  FFMA R18, R0, R18, R29 ;  /* 0x0000001200127223 */ /* 0x001fc6000000001d */
[----:B------:R-:W-:-:S04]  /*0ce0*/  FADD R0, R4, -12583039 ;  /* 0xcb40007f04007421 */ /* 0x000fc80000000000 */
[----:B------:R-:W-:-:S04]  /*0cf0*/  FFMA R0, R5, 1.4426950216293334961, -R0 ;  /* 0x3fb8aa3b05007823 */ /* 0x000fc80000000800 */
[----:B------:R-:W-:Y:S01]  /*0d00*/  FFMA R27, R5, 1.925963033500011079e-08, R0 ;  /* 0x32a57060051b7823 */ /* 0x000fe20000000000 */
[----:B------:R-:W-:-:S04]  /*0d10*/  FADD R0, R6, -12583039 ;  /* 0xcb40007f06007421 */ /* 0x000fc80000000000 */
[C---:B------:R-:W-:Y:S01]  /*0d20*/  FFMA R0, R7.reuse, 1.4426950216293334961, -R0 ;  /* 0x3fb8aa3b07007823 */ /* 0x040fe20000000800 */
[----:B------:R-:W0:Y:S03]  /*0d30*/  MUFU.EX2 R27, R27 ;  /* 0x0000001b001b7308 */ /* 0x000e260000000800 */
[----:B------:R-:W-:Y:S01]  /*0d40*/  FFMA R5, R7, 1.925963033500011079e-08, R0 ;  /* 0x32a5706007057823 */ /* 0x000fe20000000000 */
[----:B---3--:R-:W-:-:S04]  /*0d50*/  FMNMX3 R0, R25, R12, R13, !PT ;  /* 0x0000000c19007276 */ /* 0x008fc8000780000d */
[----:B------:R-:W-:Y:S01]  /*0d60*/  FMNMX3 R0, R0, R14, R15, !PT ;  /* 0x0000000e00007276 */ /* 0x000fe2000780000f */
[----:B------:R-:W1:Y:S04]  /*0d70*/  MUFU.EX2 R5, R5 ;  /* 0x0000000500057308 */ /* 0x000e680000000800 */
[--C-:B------:R-:W-:Y:S01]  /*0d80*/  FADD R7, R25, -R0.reuse ;  /* 0x8000000019077221 */ /* 0x100fe20000000000 */
[----:B------:R-:W-:Y:S01]  /*0d90*/  SHF.L.U32 R25, R4, 0x17, RZ ;  /* 0x0000001704197819 */ /* 0x000fe200000006ff */
[--C-:B------:R-:W-:Y:S01]  /*0da0*/  FADD R26, R12, -R0.reuse ;  /* 0x800000000c1a7221 */ /* 0x100fe20000000000 */
[----:B------:R-:W-:Y:S01]  /*0db0*/  FADD R15, R15, -R0 ;  /* 0x800000000f0f7221 */ /* 0x000fe20000000000 */
[----:B------:R-:W-:Y:S02]  /*0dc0*/  FMUL R7, R7, UR4 ;  /* 0x0000000407077c20 */ /* 0x000fe40008400000 */
[----:B0-----:R-:W-:Y:S01]  /*0dd0*/  FFMA R18, R25, R27, R18 ;  /* 0x0000001b19127223 */ /* 0x001fe20000000012 */
[----:B------:R-:W-:Y:S01]  /*0de0*/  SHF.L.U32 R25, R6, 0x17, RZ ;  /* 0x0000001706197819 */ /* 0x000fe200000006ff */
[----:B------:R-:W-:Y:S01]  /*0df0*/  FFMA.SAT R4, R7, R24, 0.5 ;  /* 0x3f00000007047423 */ /* 0x000fe20000002018 */
[----:B------:R-:W-:Y:S01]  /*0e00*/  FADD R27, R14, -R0 ;  /* 0x800000000e1b7221 */ /* 0x000fe20000000000 */
[----:B------:R-:W-:-:S02]  /*0e10*/  FMUL R15, R15, UR4 ;  /* 0x000000040f0f7c20 */ /* 0x000fc40008400000 */
[----:B------:R-:W-:Y:S01]  /*0e20*/  FFMA.RM R4, R4, R23, 12582913 ;  /* 0x4b40000104047423 */ /* 0x000fe20000004017 */
[----:B-1----:R-:W-:Y:S01]  /*0e30*/  FFMA R6, R25, R5, R18 ;  /* 0x0000000519067223 */ /* 0x002fe20000000012 */
[----:B------:R-:W-:Y:S01]  /*0e40*/  FMUL R5, R26, UR4 ;  /* 0x000000041a057c20 */ /* 0x000fe20008400000 */
[----:B------:R-:W-:Y:S01]  /*0e50*/  FADD R25, R13, -R0 ;  /* 0x800000000d197221 */ /* 0x000fe20000000000 */
[----:B------:R-:W-:Y:S01]  /*0e60*/  FADD R12, R4, -12583039 ;  /* 0xcb40007f040c7421 */ /* 0x000fe20000000000 */
[----:B------:R-:W-:Y:S01]  /*0e70*/  FMUL R27, R27, UR4 ;  /* 0x000000041b1b7c20 */ /* 0x000fe20008400000 */
[-C--:B------:R-:W-:Y:S01]  /*0e80*/  FFMA.SAT R18, R5, R24.reuse, 0.5 ;  /* 0x3f00000005127423 */ /* 0x080fe20000002018 */
[----:B------:R-:W-:Y:S01]  /*0e90*/  FMUL R25, R25, UR4 ;  /* 0x0000000419197c20 */ /* 0x000fe20008400000 */
[----:B------:R-:W-:Y:S01]  /*0ea0*/  FFMA R12, R7, 1.4426950216293334961, -R12 ;  /* 0x3fb8aa3b070c7823 */ /* 0x000fe2000000080c */
[-C--:B------:R-:W-:Y:S02]  /*0eb0*/  FFMA.SAT R28, R27, R24.reuse, 0.5 ;  /* 0x3f0000001b1c7423 */ /* 0x080fe40000002018 */
[-C--:B------:R-:W-:Y:S01]  /*0ec0*/  FFMA.SAT R26, R25, R24.reuse, 0.5 ;  /* 0x3f000000191a7423 */ /* 0x080fe20000002018 */
[----:B------:R-:W-:Y:S01]  /*0ed0*/  FFMA R14, R7, 1.925963033500011079e-08, R12 ;  /* 0x32a57060070e7823 */ /* 0x000fe2000000000c */
[-C--:B------:R-:W-:Y:S01]  /*0ee0*/  FFMA.RM R7, R18, R23.reuse, 12582913 ;  /* 0x4b40000112077423 */ /* 0x080fe20000004017 */
[----:B------:R-:W-:Y:S01]  /*0ef0*/  FFMA.SAT R24, R15, R24, 0.5 ;  /* 0x3f0000000f187423 */ /* 0x000fe20000002018 */
[----:B------:R-:W-:-:S02]  /*0f00*/  FFMA.RM R13, R26, R23, 12582913 ;  /* 0x4b4000011a0d7423 */ /* 0x000fc40000004017 */
[----:B------:R-:W-:Y:S01]  /*0f10*/  FADD R12, R7, -12583039 ;  /* 0xcb40007f070c7421 */ /* 0x000fe20000000000 */
[----:B------:R-:W0:Y:S03]  /*0f20*/  MUFU.EX2 R14, R14 ;  /* 0x0000000e000e7308 */ /* 0x000e260000000800 */
[C---:B------:R-:W-:Y:S01]  /*0f30*/  FFMA R18, R5.reuse, 1.4426950216293334961, -R12 ;  /* 0x3fb8aa3b05127823 */ /* 0x040fe2000000080c */
[-C--:B------:R-:W-:Y:S01]  /*0f40*/  FFMA.RM R12, R28, R23.reuse, 12582913 ;  /* 0x4b4000011c0c7423 */ /* 0x080fe20000004017 */
[----:B------:R-:W-:Y:S02]  /*0f50*/  FFMA.RM R23, R24, R23, 12582913 ;  /* 0x4b40000118177423 */ /* 0x000fe40000004017 */
[----:B------:R-:W-:Y:S01]  /*0f60*/  FFMA R5, R5, 1.925963033500011079e-08, R18 ;  /* 0x32a5706005057823 */ /* 0x000fe20000000012 */
[----:B------:R-:W-:Y:S01]  /*0f70*/  FADD R18, R13, -12583039 ;  /* 0xcb40007f0d127421 */ /* 0x000fe20000000000 */
[----:B------:R-:W-:-:S03]  /*0f80*/  FADD R24, R12, -12583039 ;  /* 0xcb40007f0c187421 */ /* 0x000fc60000000000 */
[----:B------:R-:W-:Y:S01]  /*0f90*/  FFMA R18, R25, 1.4426950216293334961, -R18 ;  /* 0x3fb8aa3b19127823 */ /* 0x000fe20000000812 */
[----:B------:R-:W-:Y:S01]  /*0fa0*/  FFMA R24, R27, 1.4426950216293334961, -R24 ;  /* 0x3fb8aa3b1b187823 */ /* 0x000fe20000000818 */
[----:B------:R-:W1:Y:S02]  /*0fb0*/  MUFU.EX2 R5, R5 ;  /* 0x0000000500057308 */ /* 0x000e640000000800 */
[----:B------:R-:W-:Y:S01]  /*0fc0*/  FFMA R18, R25, 1.925963033500011079e-08, R18 ;  /* 0x32a5706019127823 */ /* 0x000fe20000000012 */
[----:B------:R-:W-:Y:S01]  /*0fd0*/  FFMA R27, R27, 1.925963033500011079e-08, R24 ;  /* 0x32a570601b1b7823 */ /* 0x000fe20000000018 */
[----:B------:R-:W-:Y:S01]  /*0fe0*/  FADD R24, R23, -12583039 ;  /* 0xcb40007f17187421 */ /* 0x000fe20000000000 */
[----:B------:R-:W-:-:S03]  /*0ff0*/  SHF.L.U32 R25, R4, 0x17, RZ ;  /* 0x0000001704197819 */ /* 0x000fc600000006ff */
[----:B------:R-:W-:Y:S01]  /*1000*/  FFMA R24, R15, 1.4426950216293334961, -R24 ;  /* 0x3fb8aa3b0f187823 */ /* 0x000fe20000000818 */
[----:B------:R-:W2:Y:S01]  /*1010*/  MUFU.EX2 R18, R18 ;  /* 0x0000001200127308 */ /* 0x000ea20000000800 */
[----:B0-----:R-:W-:Y:S01]  /*1020*/  FMUL R25, R25, R14 ;  /* 0x0000000e19197220 */ /* 0x001fe20000400000 */
[----:B------:R-:W-:Y:S01]  /*1030*/  SHF.L.U32 R14, R13, 0x17, RZ ;  /* 0x000000170d0e7819 */ /* 0x000fe200000006ff */
[----:B------:R-:W-:Y:S01]  /*1040*/  FFMA R26, R15, 1.925963033500011079e-08, R24 ;  /* 0x32a570600f1a7823 */ /* 0x000fe20000000018 */
[----:B------:R-:W-:Y:S02]  /*1050*/  SHF.L.U32 R24, R7, 0x17, RZ ;  /* 0x0000001707187819 */ /* 0x000fe400000006ff */
[----:B------:R-:W-:Y:S02]  /*1060*/  SHF.L.U32 R7, R12, 0x17, RZ ;  /* 0x000000170c077819 */ /* 0x000fe400000006ff */
[----:B------:R-:W0:Y:S01]  /*1070*/  MUFU.EX2 R15, R27 ;  /* 0x0000001b000f7308 */ /* 0x000e220000000800 */
[----:B-1----:R-:W-:-:S04]  /*1080*/  FMUL R5, R24, R5 ;  /* 0x0000000518057220 */ /* 0x002fc80000400000 */
[----:B------:R-:W-:-:S03]  /*1090*/  FFMA R5, R6, R25, R5 ;  /* 0x0000001906057223 */ /* 0x000fc60000000005 */
[----:B------:R-:W1:Y:S01]  /*10a0*/  MUFU.EX2 R4, R26 ;  /* 0x0000001a00047308 */ /* 0x000e620000000800 */
[----:B--2---:R-:W-:Y:S01]  /*10b0*/  FFMA R14, R14, R18, R5 ;  /* 0x000000120e0e7223 */ /* 0x004fe20000000005 */
[----:B------:R-:W-:-:S03]  /*10c0*/  SHF.L.U32 R18, R23, 0x17, RZ ;  /* 0x0000001717127819 */ /* 0x000fc600000006ff */
[----:B0-----:R-:W-:-:S04]  /*10d0*/  FFMA R7, R7, R15, R14 ;  /* 0x0000000f07077223 */ /* 0x001fc8000000000e */
[----:B-1----:R-:W-:Y:S01]  /*10e0*/  FFMA R18, R18, R4, R7 ;  /* 0x0000000412127223 */ /* 0x002fe20000000007 */
[----:B------:R-:W-:Y:S06]  /*10f0*/  @!P0 BRA `(.L_x_432) ;  /* 0xfffffff800288947 */ /* 0x000fec000383ffff */
.L_x_429:
[----:B------:R-:W-:Y:S05]  /*1100*/  BSYNC.RECONVERGENT B0 ;  /* 0x0000000000007941 */ /* 0x000fea0003800200 */
.L_x_428:
[----:B------:R-:W-:Y:S01]  /*1110*/  LEA R11, R11, R16, 0x2 ;  /* 0x000000100b0b7211 */ /* 0x000fe200078e10ff */
[----:B------:R-:W-:Y:S03]  /*1120*/  BSSY.RECONVERGENT B0, `(.L_x_433) ;  /* 0x0000021000007945 */ /* 0x000fe60003800200 */
[----:B------:R-:W-:-:S13]  /*1130*/  ISETP.GT.U32.AND P0, PT, R11, R19, PT ;  /* 0x000000130b00720c */ /* 0x000fda0003f04070 */
[----:B------:R-:W-:Y:S05]  /*1140*/  @P0 BRA `(.L_x_434) ;  /* 0x0000000000780947 */ /* 0x000fea0003800000 */
[----:B------:R-:W-:Y:S01]  /*1150*/  R2UR UR4, R8 ;  /* 0x00000000080472ca */ /* 0x000fe200000e0000 */
[----:B------:R-:W-:Y:S01]  /*1160*/  IMAD.WIDE.U32 R20, R11, 0x4, R20 ;  /* 0x000000040b147825 */ /* 0x000fe200078e0014 */
[----:B------:R-:W-:-:S13]  /*1170*/  R2UR UR5, R9 ;  /* 0x00000000090572ca */ /* 0x000fda00000e0000 */
[----:B------:R-:W2:Y:S01]  /*1180*/  LDG.E R20, desc[UR4][R20.64] ;  /* 0x0000000414147981 */ /* 0x000ea2000c1e1900 */
[----:B------:R-:W0:Y:S01]  /*1190*/  LDCU UR4, c[0x0][0x388] ;  /* 0x00007100ff0477ac */ /* 0x000e220008000800 */
        /* <DEDUP_REMOVED lines=25> */
.L_x_434:
[----:B------:R-:W-:Y:S05]  /*1330*/  BSYNC.RECONVERGENT B0 ;  /* 0x0000000000007941 */ /* 0x000fea0003800200 */
.L_x_433:
[----:B------:R-:W-:-:S03]  /*1340*/  UMOV UR4, 0xffffffff ;  /* 0xffffffff00047882 */ /* 0x000fc60000000000 */
[----:B------:R-:W-:Y:S05]  /*1350*/  BRA.DIV UR4, `(.L_x_435) ;  /* 0x0000000604587947 */ /* 0x000fea000b800000 */
[----:B------:R-:W0:Y:S01]  /*1360*/  SHFL.BFLY PT, R14, R0, 0x10, 0x1f ;  /* 0x0e001f00000e7f89 */ /* 0x000e2200000e0000 */
[----:B------:R-:W1:Y:S01]  /*1370*/  LDCU UR4, c[0x0][0x388] ;  /* 0x00007100ff0477ac */ /* 0x000e620008000800 */
[----:B------:R-:W-:Y:S01]  /*1380*/  HFMA2 R7, -RZ, RZ, 0.96630859375, -0.0022525787353515625 ;  /* 0x3bbb989dff077431 */ /* 0x000fe200000001ff */
[----:B------:R-:W-:Y:S02]  /*1390*/  MOV R11, 0x437c0000 ;  /* 0x437c0000000b7802 */ /* 0x000fe40000000f00 */
        /* <DEDUP_REMOVED lines=33> */
[----:B------:R0:W1:Y:S02]  /*15b0*/  SHFL.BFLY PT, R14, R5, 0x1, 0x1f ;  /* 0x0c201f00050e7f89 */ /* 0x00006400000e0000 */
.L_x_449:
[----:B------:R-:W-:Y:S01]  /*15c0*/  ISETP.GT.AND P0, PT, R16, R19, PT ;  /* 0x000000131000720c */ /* 0x000fe20003f04270 */
[----:B-1----:R-:W-:-:S12]  /*15d0*/  FADD R7, R5, R14 ;  /* 0x0000000e05077221 */ /* 0x002fd80000000000 */
[----:B------:R-:W-:Y:S05]  /*15e0*/  @P0 EXIT ;  /* 0x000000000000094d */ /* 0x000fea0003800000 */
[----:B------:R-:W-:Y:S01]  /*15f0*/  IADD3 R0, PT, PT, R7, 0x1800000, RZ ;  /* 0x0180000007007810 */ /* 0x000fe20007ffe0ff */
[----:B------:R-:W-:Y:S03]  /*1600*/  BSSY.RECONVERGENT B0, `(.L_x_436) ;  /* 0x000000b000007945 */ /* 0x000fe60003800200 */
[----:B------:R-:W-:-:S04]  /*1610*/  LOP3.LUT R0, R0, 0x7f800000, RZ, 0xc0, !PT ;  /* 0x7f80000000007812 */ /* 0x000fc800078ec0ff */
[----:B------:R-:W-:-:S13]  /*1620*/  ISETP.GT.U32.AND P0, PT, R0, 0x1ffffff, PT ;  /* 0x01ffffff0000780c */ /* 0x000fda0003f04070 */
[----:B------:R-:W-:Y:S05]  /*1630*/  @P0 BRA `(.L_x_437) ;  /* 0x00000000000c0947 */ /* 0x000fea0003800000 */
[----:B------:R-:W-:-:S07]  /*1640*/  MOV R4, 0x1660 ;  /* 0x0000166000047802 */ /* 0x000fce0000000f00 */
[----:B0-----:R-:W-:Y:S05]  /*1650*/  CALL.REL.NOINC `($__internal_12_$__cuda_sm20_rcp_rn_f32_slowpath) ;  /* 0x0000000400d87944 */ /* 0x001fea0003c00000 */
[----:B------:R-:W-:Y:S05]  /*1660*/  BRA `(.L_x_438) ;  /* 0x0000000000107947 */ /* 0x000fea0003800000 */
.L_x_437:
[----:B------:R-:W1:Y:S02]  /*1670*/  MUFU.RCP R0, R7 ;  /* 0x0000000700007308 */ /* 0x000e640000001000 */
[----:B-1----:R-:W-:-:S04]  /*1680*/  FFMA R2, R7, R0, -1 ;  /* 0xbf80000007027423 */ /* 0x002fc80000000000 */
[----:B0-----:R-:W-:-:S04]  /*1690*/  FADD.FTZ R5, -R2, -RZ ;  /* 0x800000ff02057221 */ /* 0x001fc80000010100 */
[----:B------:R-:W-:-:S07]  /*16a0*/  FFMA R0, R0, R5, R0 ;  /* 0x0000000500007223 */ /* 0x000fce0000000000 */
.L_x_438:
[----:B------:R-:W-:Y:S05]  /*16b0*/  BSYNC.RECONVERGENT B0 ;  /* 0x0000000000007941 */ /* 0x000fea0003800200 */
.L_x_436:
[----:B0-----:R-:W0:Y:S01]  /*16c0*/  LDCU.64 UR4, c[0x0][0x390] ;  /* 0x00007200ff0477ac */ /* 0x001e220008000a00 */
[----:B------:R-:W-:Y:S02]  /*16d0*/  IADD3 R12, P0, PT, R17, R16, RZ ;  /* 0x00000010110c7210 */ /* 0x000fe40007f1e0ff */
[----:B------:R-:W-:Y:S02]  /*16e0*/  R2UR UR6, R8 ;  /* 0x00000000080672ca */ /* 0x000fe400000e0000 */
[----:B------:R-:W-:Y:S02]  /*16f0*/  LEA.HI.X.SX32 R5, R16, R10, 0x1, P0 ;  /* 0x0000000a10057211 */ /* 0x000fe400000f0eff */
[C---:B------:R-:W-:Y:S02]  /*1700*/  SHF.L.U32 R11, R12.reuse, 0x2, RZ ;  /* 0x000000020c0b7819 */ /* 0x040fe400000006ff */
[----:B------:R-:W-:Y:S02]  /*1710*/  R2UR UR7, R9 ;  /* 0x00000000090772ca */ /* 0x000fe400000e0000 */
[----:B------:R-:W-:-:S02]  /*1720*/  SHF.L.U64.HI R12, R12, 0x2, R5 ;  /* 0x000000020c0c7819 */ /* 0x000fc40000010205 */
[----:B0-----:R-:W-:Y:S01]  /*1730*/  IADD3 R4, P0, PT, R11, UR4, RZ ;  /* 0x000000040b047c10 */ /* 0x001fe2000ff1e0ff */
[----:B------:R-:W0:Y:S03]  /*1740*/  LDCU UR4, c[0x0][0x388] ;  /* 0x00007100ff0477ac */ /* 0x000e260008000800 */
[----:B------:R-:W-:-:S05]  /*1750*/  IADD3.X R5, PT, PT, R12, UR5, RZ, P0, !PT ;  /* 0x000000050c057c10 */ /* 0x000fca00087fe4ff */
[----:B------:R-:W2:Y:S01]  /*1760*/  LDG.E.EF R4, desc[UR6][R4.64] ;  /* 0x0000000604047981 */ /* 0x000ea2000c0e1900 */
[----:B------:R-:W-:Y:S01]  /*1770*/  HFMA2 R7, -RZ, RZ, 0.96630859375, -0.0022525787353515625 ;  /* 0x3bbb989dff077431 */ /* 0x000fe200000001ff */
[----:B------:R-:W-:Y:S02]  /*1780*/  MOV R13, 0x437c0000 ;  /* 0x437c0000000d7802 */ /* 0x000fe40000000f00 */
[----:B------:R-:W-:Y:S01]  /*1790*/  IADD3 R16, PT, PT, R16, 0x20, RZ ;  /* 0x0000002010107810 */ /* 0x000fe20007ffe0ff */
[----:B--2---:R-:W-:-:S04]  /*17a0*/  FADD R2, -R3, R4 ;  /* 0x0000000403027221 */ /* 0x004fc80000000100 */
[----:B0-----:R-:W-:Y:S01]  /*17b0*/  FMUL R2, R2, UR4 ;  /* 0x0000000402027c20 */ /* 0x001fe20008400000 */
[----:B------:R-:W0:Y:S03]  /*17c0*/  LDCU.64 UR4, c[0x0][0x380] ;  /* 0x00007000ff0477ac */ /* 0x000e260008000a00 */
[----:B------:R-:W-:-:S04]  /*17d0*/  FFMA.SAT R6, R2, R7, 0.5 ;  /* 0x3f00000002067423 */ /* 0x000fc80000002007 */
[----:B------:R-:W-:-:S04]  /*17e0*/  FFMA.RM R6, R6, R13, 12582913 ;  /* 0x4b40000106067423 */ /* 0x000fc8000000400d */
[C---:B------:R-:W-:Y:S01]  /*17f0*/  FADD R7, R6.reuse, -12583039 ;  /* 0xcb40007f06077421 */ /* 0x040fe20000000000 */
[----:B------:R-:W-:-:S03]  /*1800*/  SHF.L.U32 R6, R6, 0x17, RZ ;  /* 0x0000001706067819 */ /* 0x000fc600000006ff */
[----:B------:R-:W-:Y:S01]  /*1810*/  FFMA R7, R2, 1.4426950216293334961, -R7 ;  /* 0x3fb8aa3b02077823 */ /* 0x000fe20000000807 */
[----:B0-----:R-:W-:-:S03]  /*1820*/  IADD3 R4, P0, PT, R11, UR4, RZ ;  /* 0x000000040b047c10 */ /* 0x001fc6000ff1e0ff */
[----:B------:R-:W-:Y:S01]  /*1830*/  FFMA R7, R2, 1.925963033500011079e-08, R7 ;  /* 0x32a5706002077823 */ /* 0x000fe20000000007 */
[----:B------:R-:W-:Y:S02]  /*1840*/  IADD3.X R5, PT, PT, R12, UR5, RZ, P0, !PT ;  /* 0x000000050c057c10 */ /* 0x000fe400087fe4ff */
[----:B------:R-:W-:-:S03]  /*1850*/  ISETP.GT.AND P0, PT, R16, R19, PT ;  /* 0x000000131000720c */ /* 0x000fc60003f04270 */
[----:B------:R-:W0:Y:S02]  /*1860*/  MUFU.EX2 R7, R7 ;  /* 0x0000000700077308 */ /* 0x000e240000000800 */
[----:B0-----:R-:W-:-:S04]  /*1870*/  FMUL R11, R6, R7 ;  /* 0x00000007060b7220 */ /* 0x001fc80000400000 */
[----:B------:R-:W-:-:S05]  /*1880*/  FMUL R11, R0, R11 ;  /* 0x0000000b000b7220 */ /* 0x000fca0000400000 */
[----:B------:R0:W-:Y:S01]  /*1890*/  STG.E.EF desc[UR6][R4.64], R11 ;  /* 0x0000000b04007986 */ /* 0x0001e2000c001906 */
[----:B------:R-:W-:Y:S05]  /*18a0*/  @!P0 BRA `(.L_x_436) ;  /* 0xfffffffc00848947 */ /* 0x000fea000383ffff */
[----:B------:R-:W-:Y:S05]  /*18b0*/  EXIT ;  /* 0x000000000000794d */ /* 0x000fea0003800000 */
.L_x_435:
[----:B------:R-:W-:Y:S01]  /*18c0*/  HFMA2 R12, -RZ, RZ, 0, 9.5367431640625e-07 ;  /* 0x00000010ff0c7431 */ /* 0x000fe200000001ff */
[----:B------:R-:W-:Y:S02]  /*18d0*/  MOV R13, R0 ;  /* 0x00000000000d7202 */ /* 0x000fe40000000f00 */
[----:B------:R-:W-:Y:S02]  /*18e0*/  MOV R11, 0x1f ;  /* 0x0000001f000b7802 */ /* 0x000fe40000000f00 */
[----:B------:R-:W-:-:S07]  /*18f0*/  MOV R15, 0xffffffff ;  /* 0xffffffff000f7802 */ /* 0x000fce0000000f00 */
[----:B------:R-:W-:Y:S05]  /*1900*/  WARPSYNC.COLLECTIVE R15, `(.L_x_439) ;  /* 0x000000000f087348 */ /* 0x000fea0003c00000 */
[----:B------:R0:W1:Y:S02]  /*1910*/  SHFL.BFLY P6, R14, R13, R12, R11 ;  /* 0x0c00000c0d0e7389 */ /* 0x00006400000c000b */
[----:B01----:R-:W-:Y:S05]  /*1920*/  ENDCOLLECTIVE ;  /* 0x000000000000791b */ /* 0x003fea0003800000 */
.L_x_439:
[----:B------:R-:W-:Y:S01]  /*1930*/  HFMA2 R12, -RZ, RZ, 0, 4.76837158203125e-07 ;  /* 0x00000008ff0c7431 */ /* 0x000fe200000001ff */
[----:B------:R-:W-:-:S04]  /*1940*/  FSETP.GEU.AND P0, PT, R0, R14, PT ;  /* 0x0000000e0000720b */ /* 0x000fc80003f0e000 */
[----:B------:R-:W-:-:S04]  /*1950*/  FSEL R2, R14, R0, !P0 ;  /* 0x000000000e027208 */ /* 0x000fc80004000000 */
[----:B------:R-:W-:-:S07]  /*1960*/  MOV R13, R2 ;  /* 0x00000002000d7202 */ /* 0x000fce0000000f00 */
[----:B------:R-:W-:Y:S05]  /*1970*/  WARPSYNC.COLLECTIVE R15, `(.L_x_440) ;  /* 0x000000000f087348 */ /* 0x000fea0003c00000 */
[----:B------:R0:W1:Y:S02]  /*1980*/  SHFL.BFLY P6, R14, R13, R12, R11 ;  /* 0x0c00000c0d0e7389 */ /* 0x00006400000c000b */
[----:B01----:R-:W-:Y:S05]  /*1990*/  ENDCOLLECTIVE ;  /* 0x000000000000791b */ /* 0x003fea0003800000 */
.L_x_440:
[----:B------:R-:W-:Y:S01]  /*19a0*/  HFMA2 R12, -RZ, RZ, 0, 2.384185791015625e-07 ;  /* 0x00000004ff0c7431 */ /* 0x000fe200000001ff */
[----:B------:R-:W-:-:S04]  /*19b0*/  FSETP.GEU.AND P0, PT, R2, R14, PT ;  /* 0x0000000e0200720b */ /* 0x000fc80003f0e000 */
[----:B------:R-:W-:Y:S01]  /*19c0*/  FSEL R4, R14, R2, !P0 ;  /* 0x000000020e047208 */ /* 0x000fe20004000000 */
[----:B------:R-:W-:-:S03]  /*19d0*/  HFMA2 R2, -RZ, RZ, 3.7421875, 0 ;  /* 0x437c0000ff027431 */ /* 0x000fc600000001ff */
[----:B------:R-:W-:-:S07]  /*19e0*/  MOV R13, R4 ;  /* 0x00000004000d7202 */ /* 0x000fce0000000f00 */
[----:B------:R-:W-:Y:S05]  /*19f0*/  WARPSYNC.COLLECTIVE R15, `(.L_x_441) ;  /* 0x000000000f087348 */ /* 0x000fea0003c00000 */
[----:B------:R0:W1:Y:S02]  /*1a00*/  SHFL.BFLY P6, R14, R13, R12, R11 ;  /* 0x0c00000c0d0e7389 */ /* 0x00006400000c000b */
[----:B01----:R-:W-:Y:S05]  /*1a10*/  ENDCOLLECTIVE ;  /* 0x000000000000791b */ /* 0x003fea0003800000 */
.L_x_441:
[----:B------:R-:W-:Y:S01]  /*1a20*/  HFMA2 R12, -RZ, RZ, 0, 1.1920928955078125e-07 ;  /* 0x00000002ff0c7431 */ /* 0x000fe200000001ff */
[----:B------:R-:W-:-:S04]  /*1a30*/  FSETP.GEU.AND P0, PT, R4, R14, PT ;  /* 0x0000000e0400720b */ /* 0x000fc80003f0e000 */
[----:B------:R-:W-:-:S04]  /*1a40*/  FSEL R5, R14, R4, !P0 ;  /* 0x000000040e057208 */ /* 0x000fc80004000000 */
[----:B------:R-:W-:-:S07]  /*1a50*/  MOV R13, R5 ;  /* 0x00000005000d7202 */ /* 0x000fce0000000f00 */
[----:B------:R-:W-:Y:S05]  /*1a60*/  WARPSYNC.COLLECTIVE R15, `(.L_x_442) ;  /* 0x000000000f087348 */ /* 0x000fea0003c00000 */
[----:B------:R0:W1:Y:S02]  /*1a70*/  SHFL.BFLY P6, R14, R13, R12, R11 ;  /* 0x0c00000c0d0e7389 */ /* 0x00006400000c000b */
[----:B01----:R-:W-:Y:S05]  /*1a80*/  ENDCOLLECTIVE ;  /* 0x000000000000791b */ /* 0x003fea0003800000 */
.L_x_442:
[----:B------:R-:W-:Y:S01]  /*1a90*/  HFMA2 R12, -RZ, RZ, 0, 5.9604644775390625e-08 ;  /* 0x00000001ff0c7431 */ /* 0x000fe200000001ff */
[----:B------:R-:W-:-:S04]  /*1aa0*/  FSETP.GEU.AND P0, PT, R5, R14, PT ;  /* 0x0000000e0500720b */ /* 0x000fc80003f0e000 */
[----:B------:R-:W-:Y:S02]  /*1ab0*/  FSEL R6, R14, R5, !P0 ;  /* 0x000000050e067208 */ /* 0x000fe40004000000 */
[----:B------:R-:W-:Y:S02]  /*1ac0*/  MOV R5, 0x3bbb989d ;  /* 0x3bbb989d00057802 */ /* 0x000fe40000000f00 */
[----:B------:R-:W-:-:S07]  /*1ad0*/  MOV R13, R6 ;  /* 0x00000006000d7202 */ /* 0x000fce0000000f00 */
[----:B------:R-:W-:Y:S05]  /*1ae0*/  WARPSYNC.COLLECTIVE R15, `(.L_x_443) ;  /* 0x000000000f087348 */ /* 0x000fea0003c00000 */
[----:B------:R0:W1:Y:S02]  /*1af0*/  SHFL.BFLY P6, R14, R13, R12, R11 ;  /* 0x0c00000c0d0e7389 */ /* 0x00006400000c000b */
[----:B01----:R-:W-:Y:S05]  /*1b00*/  ENDCOLLECTIVE ;  /* 0x000000000000791b */ /* 0x003fea0003800000 */
.L_x_443:
[----:B------:R-:W0:Y:S01]  /*1b10*/  LDCU UR4, c[0x0][0x388] ;  /* 0x00007100ff0477ac */ /* 0x000e220008000800 */
[----:B------:R-:W-:Y:S02]  /*1b20*/  MOV R12, 0x10 ;  /* 0x00000010000c7802 */ /* 0x000fe40000000f00 */
[----:B------:R-:W-:-:S04]  /*1b30*/  FSETP.GEU.AND P0, PT, R6, R14, PT ;  /* 0x0000000e0600720b */ /* 0x000fc80003f0e000 */
[----:B------:R-:W-:-:S05]  /*1b40*/  FSEL R3, R14, R6, !P0 ;  /* 0x000000060e037208 */ /* 0x000fca0004000000 */
[----:B------:R-:W-:-:S04]  /*1b50*/  FADD R0, -R3, R0 ;  /* 0x0000000003007221 */ /* 0x000fc80000000100 */
[----:B0-----:R-:W-:-:S04]  /*1b60*/  FMUL R0, R0, UR4 ;  /* 0x0000000400007c20 */ /* 0x001fc80008400000 */
        /* <DEDUP_REMOVED lines=8> */
[----:B------:R-:W-:-:S07]  /*1bf0*/  FMUL R13, R5, R18 ;  /* 0x00000012050d7220 */ /* 0x000fce0000400000 */
[----:B------:R-:W-:Y:S05]  /*1c00*/  WARPSYNC.COLLECTIVE R15, `(.L_x_444) ;  /* 0x000000000f087348 */ /* 0x000fea0003c00000 */
[----:B------:R0:W1:Y:S02]  /*1c10*/  SHFL.BFLY P6, R14, R13, R12, R11 ;  /* 0x0c00000c0d0e7389 */ /* 0x00006400000c000b */
[----:B01----:R-:W-:Y:S05]  /*1c20*/  ENDCOLLECTIVE ;  /* 0x000000000000791b */ /* 0x003fea0003800000 */
.L_x_444:
[----:B------:R-:W-:Y:S02]  /*1c30*/  HFMA2 R12, -RZ, RZ, 0, 4.76837158203125e-07 ;  /* 0x00000008ff0c7431 */ /* 0x000fe400000001ff */
[----:B------:R-:W-:-:S05]  /*1c40*/  FADD R0, R13, R14 ;  /* 0x0000000e0d007221 */ /* 0x000fca0000000000 */
[----:B------:R-:W-:-:S07]  /*1c50*/  MOV R13, R0 ;  /* 0x00000000000d7202 */ /* 0x000fce0000000f00 */
[----:B------:R-:W-:Y:S05]  /*1c60*/  WARPSYNC.COLLECTIVE R15, `(.L_x_445) ;  /* 0x000000000f087348 */ /* 0x000fea0003c00000 */
[----:B------:R0:W1:Y:S02]  /*1c70*/  SHFL.BFLY P6, R14, R13, R12, R11 ;  /* 0x0c00000c0d0e7389 */ /* 0x00006400000c000b */
[----:B01----:R-:W-:Y:S05]  /*1c80*/  ENDCOLLECTIVE ;  /* 0x000000000000791b */ /* 0x003fea0003800000 */
.L_x_445:
[----:B------:R-:W-:Y:S02]  /*1c90*/  HFMA2 R12, -RZ, RZ, 0, 2.384185791015625e-07 ;  /* 0x00000004ff0c7431 */ /* 0x000fe400000001ff */
[----:B------:R-:W-:-:S05]  /*1ca0*/  FADD R2, R0, R14 ;  /* 0x0000000e00027221 */ /* 0x000fca0000000000 */
[----:B------:R-:W-:-:S07]  /*1cb0*/  MOV R13, R2 ;  /* 0x00000002000d7202 */ /* 0x000fce0000000f00 */
[----:B------:R-:W-:Y:S05]  /*1cc0*/  WARPSYNC.COLLECTIVE R15, `(.L_x_446) ;  /* 0x000000000f087348 */ /* 0x000fea0003c00000 */
[----:B------:R0:W1:Y:S02]  /*1cd0*/  SHFL.BFLY P6, R14, R13, R12, R11 ;  /* 0x0c00000c0d0e7389 */ /* 0x00006400000c000b */
[----:B01----:R-:W-:Y:S05]  /*1ce0*/  ENDCOLLECTIVE ;  /* 0x000000000000791b */ /* 0x003fea0003800000 */
.L_x_446:
[----:B------:R-:W-:Y:S02]  /*1cf0*/  HFMA2 R12, -RZ, RZ, 0, 1.1920928955078125e-07 ;  /* 0x00000002ff0c7431 */ /* 0x000fe400000001ff */
[----:B------:R-:W-:-:S05]  /*1d00*/  FADD R4, R2, R14 ;  /* 0x0000000e02047221 */ /* 0x000fca0000000000 */
[----:B------:R-:W-:-:S07]  /*1d10*/  MOV R13, R4 ;  /* 0x00000004000d7202 */ /* 0x000fce0000000f00 */
[----:B------:R-:W-:Y:S05]  /*1d20*/  WARPSYNC.COLLECTIVE R15, `(.L_x_447) ;  /* 0x000000000f087348 */ /* 0x000fea0003c00000 */
[----:B------:R0:W1:Y:S02]  /*1d30*/  SHFL.BFLY P6, R14, R13, R12, R11 ;  /* 0x0c00000c0d0e7389 */ /* 0x00006400000c000b */
[----:B01----:R-:W-:Y:S05]  /*1d40*/  ENDCOLLECTIVE ;  /* 0x000000000000791b */ /* 0x003fea0003800000 */
.L_x_447:
[----:B------:R-:W-:Y:S02]  /*1d50*/  HFMA2 R12, -RZ, RZ, 0, 5.9604644775390625e-08 ;  /* 0x00000001ff0c7431 */ /* 0x000fe400000001ff */
[----:B------:R-:W-:-:S05]  /*1d60*/  FADD R5, R4, R14 ;  /* 0x0000000e04057221 */ /* 0x000fca0000000000 */
[----:B------:R-:W-:-:S07]  /*1d70*/  MOV R13, R5 ;  /* 0x00000005000d7202 */ /* 0x000fce0000000f00 */
[----:B------:R-:W-:Y:S05]  /*1d80*/  WARPSYNC.COLLECTIVE R15, `(.L_x_448) ;  /* 0x000000000f087348 */ /* 0x000fea0003c00000 */
[----:B------:R0:W1:Y:S02]  /*1d90*/  SHFL.BFLY P6, R14, R13, R12, R11 ;  /* 0x0c00000c0d0e7389 */ /* 0x00006400000c000b */
[----:B01----:R-:W-:Y:S05]  /*1da0*/  ENDCOLLECTIVE ;  /* 0x000000000000791b */ /* 0x003fea0003800000 */
.L_x_448:
[----:B------:R-:W-:Y:S05]  /*1db0*/  BRA `(.L_x_449) ;  /* 0xfffffff800007947 */ /* 0x000fea000383ffff */
        .weak           $__internal_12_$__cuda_sm20_rcp_rn_f32_slowpath
        .type           $__internal_12_$__cuda_sm20_rcp_rn_f32_slowpath,@function
        .size           $__internal_12_$__cuda_sm20_rcp_rn_f32_slowpath,(.L_x_471 - $__internal_12_$__cuda_sm20_rcp_rn_f32_slowpath)
$__internal_12_$__cuda_sm20_rcp_rn_f32_slowpath:
        /* <DEDUP_REMOVED lines=16> */
.L_x_451:
        /* <DEDUP_REMOVED lines=33> */
.L_x_453:
[----:B------:R0:W1:Y:S02]  /*20d0*/  MUFU.RCP R5, R0 ;  /* 0x0000000000057308 */ /* 0x0000640000001000 */
.L_x_452:
[----:B------:R-:W-:Y:S05]  /*20e0*/  BSYNC.RECONVERGENT B1 ;  /* 0x0000000000017941 */ /* 0x000fea0003800200 */
.L_x_450:
[----:B01----:R-:W-:Y:S01]  /*20f0*/  MOV R0, R5 ;  /* 0x0000000500007202 */ /* 0x003fe20000000f00 */
[----:B------:R-:W-:-:S04]  /*2100*/  HFMA2 R5, -RZ, RZ, 0, 0 ;  /* 0x00000000ff057431 */ /* 0x000fc800000001ff */
[----:B------:R-:W-:Y:S05]  /*2110*/  RET.REL.NODEC R4 `(softmax_forward_kernel) ;  /* 0xffffffdc04b87950 */ /* 0x000fea0003c3ffff */
.L_x_454:
        /* <DEDUP_REMOVED lines=14> */
.L_x_471:


//--------------------- .text.unpermute_kernel_backward --------------------------
	.section	.text.unpermute_kernel_backward,"ax",@progbits
	.align	128
        .global         unpermute_kernel_backward
        .type           unpermute_kernel_backward,@function
        .size           unpermute_kernel_backward,(.L_x_490 - unpermute_kernel_backward)
        .other          unpermute_kernel_backward,@"STO_CUDA_ENTRY STV_DEFAULT"
unpermute_kernel_backward:
.text.unpermute_kernel_backward:
[----:B------:R-:W-:Y:S01]  /*0000*/  LDC R1, c[0x0][0x37c] ;  /* 0x0000df00ff017b82 */ /* 0x000fe20000000800 */
[----:B------:R-:W0:Y:S07]  /*0010*/  S2R R9, SR_TID.X ;  /* 0x0000000000097919 */ /* 0x000e2e0000002100 */
[----:B------:R-:W1:Y:S08]  /*0020*/  LDC.64 R2, c[0x0][0x390] ;  /* 0x0000e400ff027b82 */ /* 0x000e700000000a00 */
[----:B------:R-:W2:Y:S08]  /*0030*/  LDC.64 R4, c[0x0][0x398] ;  /* 0x0000e600ff047b82 */ /* 0x000eb00000000a00 */
[----:B------:R-:W0:Y:S08]  /*0040*/  S2UR UR4, SR_CTAID.X ;  /* 0x00000000000479c3 */ /* 0x000e300000002500 */
[----:B------:R-:W0:Y:S01]  /*0050*/  LDC R0, c[0x0][0x360] ;  /* 0x0000d800ff007b82 */ /* 0x000e220000000800 */
[----:B-1----:R-:W-:-:S04]  /*0060*/  IMAD R7, R3, R2, RZ ;  /* 0x0000000203077224 */ /* 0x002fc800078e02ff */
[----:B--2---:R-:W-:-:S04]  /*0070*/  IMAD R2, R7, R4, RZ ;  /* 0x0000000407027224 */ /* 0x004fc800078e02ff */
[----:B------:R-:W-:Y:S02]  /*0080*/  IMAD R7, R2, R5, RZ ;  /* 0x0000000502077224 */ /* 0x000fe400078e02ff */
[----:B0-----:R-:W-:-:S05]  /*0090*/  IMAD R0, R0, UR4, R9 ;  /* 0x0000000400007c24 */ /* 0x001fca000f8e0209 */
[----:B------:R-:W-:-:S13]  /*00a0*/  ISETP.GE.AND P0, PT, R0, R7, PT ;  /* 0x000000070000720c */ /* 0x000fda0003f06270 */
[----:B------:R-:W-:Y:S05]  /*00b0*/  @P0 EXIT ;  /* 0x000000000000094d */ /* 0x000fea0003800000 */
[----:B------:R-:W-:Y:S01]  /*00c0*/  IMAD R2, R3, R4, RZ ;  /* 0x0000000403027224 */ /* 0x000fe200078e02ff */
[----:B------:R-:W-:Y:S01]  /*00d0*/  IABS R12, R0 ;  /* 0x00000000000c7213 */ /* 0x000fe20000000000 */
[----:B------:R-:W0:Y:S02]  /*00e0*/  LDCU.64 UR4, c[0x0][0x358] ;  /* 0x00006b00ff0477ac */ /* 0x000e240008000a00 */
[----:B------:R-:W-:-:S05]  /*00f0*/  IMAD R9, R2, R5, RZ ;  /* 0x0000000502097224 */ /* 0x000fca00078e02ff */
        /* <DEDUP_REMOVED lines=10> */
[----:B------:R-:W-:Y:S02]  /*01a0*/  IMAD R2, R3, R5, RZ ;  /* 0x0000000503027224 */ /* 0x000fe400078e02ff */
[----:B------:R-:W-:-:S03]  /*01b0*/  IMAD.HI.U32 R10, R7, R13, R6 ;  /* 0x0000000d070a7227 */ /* 0x000fc600078e0006 */
[----:B------:R-:W-:Y:S01]  /*01c0*/  IABS R7, R2 ;  /* 0x0000000200077213 */ /* 0x000fe20000000000 */
[----:B------:R-:W-:-:S03]  /*01d0*/  IMAD.MOV.U32 R13, RZ, RZ, R12 ;  /* 0x000000ffff0d7224 */ /* 0x000fc600078e000c */
[----:B------:R-:W1:Y:S01]  /*01e0*/  I2F.RP R12, R7 ;  /* 0x00000007000c7306 */ /* 0x000e620000209400 */
[----:B------:R-:W-:-:S04]  /*01f0*/  IMAD.HI.U32 R6, R10, R13, RZ ;  /* 0x0000000d0a067227 */ /* 0x000fc800078e00ff */
[----:B------:R-:W-:-:S05]  /*0200*/  IMAD R8, R6, R8, R13 ;  /* 0x0000000806087224 */ /* 0x000fca00078e020d */
[----:B------:R-:W-:Y:S01]  /*0210*/  ISETP.GT.U32.AND P2, PT, R11, R8, PT ;  /* 0x000000080b00720c */ /* 0x000fe20003f44070 */
[----:B-1----:R-:W1:-:S12]  /*0220*/  MUFU.RCP R12, R12 ;  /* 0x0000000c000c7308 */ /* 0x002e580000001000 */
[----:B------:R-:W-:Y:S02]  /*0230*/  @!P2 IMAD.IADD R8, R8, 0x1, -R11 ;  /* 0x000000010808a824 */ /* 0x000fe400078e0a0b */
[----:B------:R-:W-:Y:S01]  /*0240*/  @!P2 VIADD R6, R6, 0x1 ;  /* 0x000000010606a836 */ /* 0x000fe20000000000 */
[----:B------:R-:W-:Y:S02]  /*0250*/  ISETP.NE.AND P2, PT, R9, RZ, PT ;  /* 0x000000ff0900720c */ /* 0x000fe40003f45270 */
[----:B------:R-:W-:Y:S02]  /*0260*/  ISETP.GE.U32.AND P0, PT, R8, R11, PT ;  /* 0x0000000b0800720c */ /* 0x000fe40003f06070 */
[----:B------:R-:W-:Y:S02]  /*0270*/  LOP3.LUT R8, R0, R9, RZ, 0x3c, !PT ;  /* 0x0000000900087212 */ /* 0x000fe400078e3cff */
[----:B-1----:R-:W-:Y:S02]  /*0280*/  IADD3 R10, PT, PT, R12, 0xffffffe, RZ ;  /* 0x0ffffffe0c0a7810 */ /* 0x002fe40007ffe0ff */
[----:B------:R-:W-:-:S02]  /*0290*/  ISETP.GE.AND P1, PT, R8, RZ, PT ;  /* 0x000000ff0800720c */ /* 0x000fc40003f26270 */
[----:B------:R1:W2:Y:S05]  /*02a0*/  F2I.FTZ.U32.TRUNC.NTZ R11, R10 ;  /* 0x0000000a000b7305 */ /* 0x0002aa000021f000 */
[----:B------:R-:W-:Y:S02]  /*02b0*/  @P0 IADD3 R6, PT, PT, R6, 0x1, RZ ;  /* 0x0000000106060810 */ /* 0x000fe40007ffe0ff */
[----:B-1----:R-:W-:-:S04]  /*02c0*/  MOV R10, RZ ;  /* 0x000000ff000a7202 */ /* 0x002fc80000000f00 */
[----:B------:R-:W-:Y:S01]  /*02d0*/  @!P1 IMAD.MOV R6, RZ, RZ, -R6 ;  /* 0x000000ffff069224 */ /* 0x000fe200078e0a06 */
[----:B------:R-:W-:Y:S02]  /*02e0*/  @!P2 LOP3.LUT R6, RZ, R9, RZ, 0x33, !PT ;  /* 0x00000009ff06a212 */ /* 0x000fe400078e33ff */
[----:B--2---:R-:W-:-:S03]  /*02f0*/  IADD3 R12, PT, PT, RZ, -R11, RZ ;  /* 0x8000000bff0c7210 */ /* 0x004fc60007ffe0ff */
[----:B------:R-:W-:Y:S02]  /*0300*/  IMAD.MOV R8, RZ, RZ, -R6 ;  /* 0x000000ffff087224 */ /* 0x000fe400078e0a06 */
[----:B------:R-:W-:Y:S01]  /*0310*/  IMAD R13, R12, R7, RZ ;  /* 0x000000070c0d7224 */ /* 0x000fe200078e02ff */
[----:B------:R-:W-:Y:S01]  /*0320*/  IABS R12, R2 ;  /* 0x00000002000c7213 */ /* 0x000fe20000000000 */
[----:B------:R-:W-:Y:S02]  /*0330*/  IMAD R9, R9, R8, R0 ;  /* 0x0000000809097224 */ /* 0x000fe400078e0200 */
[----:B------:R-:W-:Y:S01]  /*0340*/  IMAD.HI.U32 R10, R11, R13, R10 ;  /* 0x0000000d0b0a7227 */ /* 0x000fe200078e000a */
[----:B------:R-:W-:Y:S02]  /*0350*/  IABS R13, R5 ;  /* 0x00000005000d7213 */ /* 0x000fe40000000000 */
[----:B------:R-:W-:Y:S01]  /*0360*/  IABS R8, R9 ;  /* 0x0000000900087213 */ /* 0x000fe20000000000 */
[----:B------:R-:W-:-:S03]  /*0370*/  IMAD.MOV R12, RZ, RZ, -R12 ;  /* 0x000000ffff0c7224 */ /* 0x000fc600078e0a0c */
[----:B------:R-:W-:Y:S01]  /*0380*/  MOV R11, R8 ;  /* 0x00000008000b7202 */ /* 0x000fe20000000f00 */
[----:B------:R-:W-:-:S04]  /*0390*/  IMAD.MOV.U32 R8, RZ, RZ, R13 ;  /* 0x000000ffff087224 */ /* 0x000fc800078e000d */
[----:B------:R-:W-:Y:S01]  /*03a0*/  IMAD.HI.U32 R10, R10, R11, RZ ;  /* 0x0000000b0a0a7227 */ /* 0x000fe200078e00ff */
[----:B------:R-:W1:Y:S03]  /*03b0*/  I2F.RP R13, R8 ;  /* 0x00000008000d7306 */ /* 0x000e660000209400 */
[----:B------:R-:W-:-:S05]  /*03c0*/  IMAD R12, R10, R12, R11 ;  /* 0x0000000c0a0c7224 */ /* 0x000fca00078e020b */
[----:B------:R-:W-:Y:S01]  /*03d0*/  ISETP.GT.U32.AND P2, PT, R7, R12, PT ;  /* 0x0000000c0700720c */ /* 0x000fe20003f44070 */
[----:B-1----:R-:W1:-:S12]  /*03e0*/  MUFU.RCP R13, R13 ;  /* 0x0000000d000d7308 */ /* 0x002e580000001000 */
[-C--:B------:R-:W-:Y:S02]  /*03f0*/  @!P2 IADD3 R12, PT, PT, R12, -R7.reuse, RZ ;  /* 0x800000070c0ca210 */ /* 0x080fe40007ffe0ff */
[----:B------:R-:W-:Y:S02]  /*0400*/  @!P2 IADD3 R10, PT, PT, R10, 0x1, RZ ;  /* 0x000000010a0aa810 */ /* 0x000fe40007ffe0ff */
[----:B------:R-:W-:Y:S02]  /*0410*/  ISETP.GE.U32.AND P0, PT, R12, R7, PT ;  /* 0x000000070c00720c */ /* 0x000fe40003f06070 */
[----:B------:R-:W-:Y:S02]  /*0420*/  LOP3.LUT R7, R9, R2, RZ, 0x3c, !PT ;  /* 0x0000000209077212 */ /* 0x000fe400078e3cff */
[----:B------:R-:W-:Y:S02]  /*0430*/  ISETP.NE.AND P2, PT, R2, RZ, PT ;  /* 0x000000ff0200720c */ /* 0x000fe40003f45270 */
[----:B------:R-:W-:Y:S01]  /*0440*/  ISETP.GE.AND P1, PT, R7, RZ, PT ;  /* 0x000000ff0700720c */ /* 0x000fe20003f26270 */
[----:B-1----:R-:W-:-:S06]  /*0450*/  VIADD R11, R13, 0xffffffe ;  /* 0x0ffffffe0d0b7836 */ /* 0x002fcc0000000000 */
[----:B------:R-:W-:Y:S01]  /*0460*/  @P0 VIADD R10, R10, 0x1 ;  /* 0x000000010a0a0836 */ /* 0x000fe20000000000 */
[----:B------:R-:W1:Y:S04]  /*0470*/  F2I.FTZ.U32.TRUNC.NTZ R11, R11 ;  /* 0x0000000b000b7305 */ /* 0x000e68000021f000 */
[----:B------:R-:W-:Y:S01]  /*0480*/  MOV R12, R10 ;  /* 0x0000000a000c7202 */ /* 0x000fe20000000f00 */
[----:B------:R-:W-:-:S04]  /*0490*/  HFMA2 R10, -RZ, RZ, 0, 0 ;  /* 0x00000000ff0a7431 */ /* 0x000fc800000001ff */
[----:B------:R-:W-:Y:S01]  /*04a0*/  @!P1 IMAD.MOV R12, RZ, RZ, -R12 ;  /* 0x000000ffff0c9224 */ /* 0x000fe200078e0a0c */
[----:B------:R-:W-:-:S05]  /*04b0*/  @!P2 LOP3.LUT R12, RZ, R2, RZ, 0x33, !PT ;  /* 0x00000002ff0ca212 */ /* 0x000fca00078e33ff */
[----:B------:R-:W-:Y:S01]  /*04c0*/  IMAD.MOV R7, RZ, RZ, -R12 ;  /* 0x000000ffff077224 */ /* 0x000fe200078e0a0c */
[----:B-1----:R-:W-:-:S03]  /*04d0*/  IADD3 R13, PT, PT, RZ, -R11, RZ ;  /* 0x8000000bff0d7210 */ /* 0x002fc60007ffe0ff */
[----:B------:R-:W-:Y:S02]  /*04e0*/  IMAD R14, R2, R7, R9 ;  /* 0x00000007020e7224 */ /* 0x000fe400078e0209 */
[----:B------:R-:W-:-:S03]  /*04f0*/  IMAD R7, R13, R8, RZ ;  /* 0x000000080d077224 */ /* 0x000fc600078e02ff */
[----:B------:R-:W-:Y:S01]  /*0500*/  IABS R2, R14 ;  /* 0x0000000e00027213 */ /* 0x000fe20000000000 */
[----:B------:R-:W-:-:S04]  /*0510*/  IMAD.HI.U32 R10, R11, R7, R10 ;  /* 0x000000070b0a7227 */ /* 0x000fc800078e000a */
[----:B------:R-:W-:-:S04]  /*0520*/  IMAD.MOV.U32 R7, RZ, RZ, R2 ;  /* 0x000000ffff077224 */ /* 0x000fc800078e0002 */
[----:B------:R-:W-:-:S05]  /*0530*/  IMAD.HI.U32 R10, R10, R7, RZ ;  /* 0x000000070a0a7227 */ /* 0x000fca00078e00ff */
[----:B------:R-:W-:-:S05]  /*0540*/  IADD3 R2, PT, PT, -R10, RZ, RZ ;  /* 0x000000ff0a027210 */ /* 0x000fca0007ffe1ff */
[----:B------:R-:W-:Y:S01]  /*0550*/  IMAD R7, R8, R2, R7 ;  /* 0x0000000208077224 */ /* 0x000fe200078e0207 */
[----:B------:R-:W-:-:S04]  /*0560*/  LOP3.LUT R2, R14, R5, RZ, 0x3c, !PT ;  /* 0x000000050e027212 */ /* 0x000fc800078e3cff */
[----:B------:R-:W-:Y:S02]  /*0570*/  ISETP.GT.U32.AND P2, PT, R8, R7, PT ;  /* 0x000000070800720c */ /* 0x000fe40003f44070 */
[----:B------:R-:W-:-:S11]  /*0580*/  ISETP.GE.AND P1, PT, R2, RZ, PT ;  /* 0x000000ff0200720c */ /* 0x000fd60003f26270 */
[----:B------:R-:W-:Y:S01]  /*0590*/  @!P2 IMAD.IADD R7, R7, 0x1, -R8 ;  /* 0x000000010707a824 */ /* 0x000fe200078e0a08 */
[----:B------:R-:W-:Y:S02]  /*05a0*/  @!P2 IADD3 R10, PT, PT, R10, 0x1, RZ ;  /* 0x000000010a0aa810 */ /* 0x000fe40007ffe0ff */
[----:B------:R-:W-:Y:S02]  /*05b0*/  ISETP.NE.AND P2, PT, R5, RZ, PT ;  /* 0x000000ff0500720c */ /* 0x000fe40003f45270 */
[----:B------:R-:W-:Y:S02]  /*05c0*/  ISETP.GE.U32.AND P0, PT, R7, R8, PT ;  /* 0x000000080700720c */ /* 0x000fe40003f06070 */
[----:B------:R-:W1:Y:S11]  /*05d0*/  LDC.64 R8, c[0x0][0x388] ;  /* 0x0000e200ff087b82 */ /* 0x000e760000000a00 */
[----:B------:R-:W-:-:S05]  /*05e0*/  @P0 VIADD R10, R10, 0x1 ;  /* 0x000000010a0a0836 */ /* 0x000fca0000000000 */
[----:B------:R-:W-:Y:S02]  /*05f0*/  @!P1 IADD3 R10, PT, PT, -R10, RZ, RZ ;  /* 0x000000ff0a0a9210 */ /* 0x000fe40007ffe1ff */
[----:B------:R-:W-:-:S04]  /*0600*/  @!P2 LOP3.LUT R10, RZ, R5, RZ, 0x33, !PT ;  /* 0x00000005ff0aa212 */ /* 0x000fc800078e33ff */
[----:B------:R-:W-:Y:S01]  /*0610*/  IADD3 R2, PT, PT, -R10, RZ, RZ ;  /* 0x000000ff0a027210 */ /* 0x000fe20007ffe1ff */
[----:B------:R-:W-:-:S04]  /*0620*/  IMAD R3, R6, R3, R10 ;  /* 0x0000000306037224 */ /* 0x000fc800078e020a */
[----:B------:R-:W-:Y:S02]  /*0630*/  IMAD R3, R3, R4, R12 ;  /* 0x0000000403037224 */ /* 0x000fe400078e020c */
[----:B------:R-:W-:-:S04]  /*0640*/  IMAD R2, R5, R2, R14 ;  /* 0x0000000205027224 */ /* 0x000fc800078e020e */
[----:B------:R-:W-:Y:S02]  /*0650*/  IMAD R3, R3, R5, R2 ;  /* 0x0000000503037224 */ /* 0x000fe400078e0202 */
[----:B------:R-:W2:Y:S02]  /*0660*/  LDC.64 R4, c[0x0][0x380] ;  /* 0x0000e000ff047b82 */ /* 0x000ea40000000a00 */
[----:B-1----:R-:W-:-:S06]  /*0670*/  IMAD.WIDE R2, R3, 0x4, R8 ;  /* 0x0000000403027825 */ /* 0x002fcc00078e0208 */
[----:B0-----:R-:W3:Y:S01]  /*0680*/  LDG.E R3, desc[UR4][R2.64] ;  /* 0x0000000402037981 */ /* 0x001ee2000c1e1900 */
[----:B--2---:R-:W-:-:S05]  /*0690*/  IMAD.WIDE R4, R0, 0x4, R4 ;  /* 0x0000000400047825 */ /* 0x004fca00078e0204 */
[----:B---3--:R-:W-:Y:S01]  /*06a0*/  STG.E desc[UR4][R4.64], R3 ;  /* 0x0000000304007986 */ /* 0x008fe2000c101904 */
[----:B------:R-:W-:Y:S05]  /*06b0*/  EXIT ;  /* 0x000000000000794d */ /* 0x000fea0003800000 */
.L_x_455:
        /* <DEDUP_REMOVED lines=12> */
.L_x_490:


//--------------------- .text.unpermute_kernel    --------------------------
	.section	.text.unpermute_kernel,"ax",@progbits
	.align	128
        .global         unpermute_kernel
        .type           unpermute_kernel,@function
        .size           unpermute_kernel,(.L_x_491 - unpermute_kernel)
        .other          unpermute_kernel,@"STO_CUDA_ENTRY STV_DEFAULT"
unpermute_kernel:
.text.unpermute_kernel:
        /* <DEDUP_REMOVED lines=12> */
[----:B------:R-:W0:Y:S01]  /*00c0*/  LDC.64 R10, c[0x0][0x380] ;  /* 0x0000e000ff0a7b82 */ /* 0x000e220000000a00 */
[----:B------:R-:W1:Y:S01]  /*00d0*/  LDCU.64 UR4, c[0x0][0x358] ;  /* 0x00006b00ff0477ac */ /* 0x000e620008000a00 */
[----:B------:R-:W-:-:S04]  /*00e0*/  IMAD R0, R3, R4, RZ ;  /* 0x0000000403007224 */ /* 0x000fc800078e02ff */
[----:B------:R-:W-:-:S05]  /*00f0*/  IMAD R7, R0, R5, RZ ;  /* 0x0000000500077224 */ /* 0x000fca00078e02ff */
[----:B------:R-:W-:-:S04]  /*0100*/  IABS R8, R7 ;  /* 0x0000000700087213 */ /* 0x000fc80000000000 */
[----:B------:R-:W2:Y:S01]  /*0110*/  I2F.RP R9, R8 ;  /* 0x0000000800097306 */ /* 0x000ea20000209400 */
[----:B0-----:R-:W-:-:S05]  /*0120*/  IMAD.WIDE R10, R2, 0x4, R10 ;  /* 0x00000004020a7825 */ /* 0x001fca00078e020a */
[----:B-1----:R0:W3:Y:S02]  /*0130*/  LDG.E R0, desc[UR4][R10.64] ;  /* 0x000000040a007981 */ /* 0x0020e4000c1e1900 */
[----:B--2---:R-:W1:Y:S01]  /*0140*/  MUFU.RCP R9, R9 ;  /* 0x0000000900097308 */ /* 0x004e620000001000 */
[----:B------:R-:W-:Y:S01]  /*0150*/  IABS R14, R7 ;  /* 0x00000007000e7213 */ /* 0x000fe20000000000 */
[----:B------:R-:W-:Y:S01]  /*0160*/  IMAD R6, R3, R5, RZ ;  /* 0x0000000503067224 */ /* 0x000fe200078e02ff */
[----:B0-----:R-:W-:-:S03]  /*0170*/  IABS R10, R2 ;  /* 0x00000002000a7213 */ /* 0x001fc60000000000 */
[----:B------:R-:W-:Y:S02]  /*0180*/  IMAD.MOV R11, RZ, RZ, -R14 ;  /* 0x000000ffff0b7224 */ /* 0x000fe400078e0a0e */
[----:B-1----:R-:W-:Y:S01]  /*0190*/  VIADD R12, R9, 0xffffffe ;  /* 0x0ffffffe090c7836 */ /* 0x002fe20000000000 */
[----:B------:R-:W-:-:S03]  /*01a0*/  IABS R9, R6 ;  /* 0x0000000600097213 */ /* 0x000fc60000000000 */
[----:B------:R0:W1:Y:S02]  /*01b0*/  F2I.FTZ.U32.TRUNC.NTZ R13, R12 ;  /* 0x0000000c000d7305 */ /* 0x000064000021f000 */
[----:B0-----:R-:W-:Y:S02]  /*01c0*/  HFMA2 R12, -RZ, RZ, 0, 0 ;  /* 0x00000000ff0c7431 */ /* 0x001fe400000001ff */
[----:B-1----:R-:W-:-:S04]  /*01d0*/  IMAD.MOV R15, RZ, RZ, -R13 ;  /* 0x000000ffff0f7224 */ /* 0x002fc800078e0a0d */
[----:B------:R-:W-:-:S04]  /*01e0*/  IMAD R15, R15, R8, RZ ;  /* 0x000000080f0f7224 */ /* 0x000fc800078e02ff */
[----:B------:R-:W-:Y:S02]  /*01f0*/  IMAD.HI.U32 R13, R13, R15, R12 ;  /* 0x0000000f0d0d7227 */ /* 0x000fe400078e000c */
[----:B------:R-:W0:Y:S04]  /*0200*/  I2F.RP R12, R9 ;  /* 0x00000009000c7306 */ /* 0x000e280000209400 */
[----:B------:R-:W-:-:S04]  /*0210*/  IMAD.HI.U32 R13, R13, R10, RZ ;  /* 0x0000000a0d0d7227 */ /* 0x000fc800078e00ff */
[----:B------:R-:W-:-:S05]  /*0220*/  IMAD R11, R13, R11, R10 ;  /* 0x0000000b0d0b7224 */ /* 0x000fca00078e020a */
[----:B------:R-:W-:Y:S01]  /*0230*/  ISETP.GT.U32.AND P2, PT, R8, R11, PT ;  /* 0x0000000b0800720c */ /* 0x000fe20003f44070 */
[----:B0-----:R-:W0:-:S12]  /*0240*/  MUFU.RCP R12, R12 ;  /* 0x0000000c000c7308 */ /* 0x001e180000001000 */
[-C--:B------:R-:W-:Y:S02]  /*0250*/  @!P2 IADD3 R11, PT, PT, R11, -R8.reuse, RZ ;  /* 0x800000080b0ba210 */ /* 0x080fe40007ffe0ff */
[----:B------:R-:W-:Y:S02]  /*0260*/  @!P2 IADD3 R13, PT, PT, R13, 0x1, RZ ;  /* 0x000000010d0da810 */ /* 0x000fe40007ffe0ff */
[----:B------:R-:W-:Y:S02]  /*0270*/  ISETP.GE.U32.AND P0, PT, R11, R8, PT ;  /* 0x000000080b00720c */ /* 0x000fe40003f06070 */
[----:B------:R-:W-:Y:S01]  /*0280*/  LOP3.LUT R8, R2, R7, RZ, 0x3c, !PT ;  /* 0x0000000702087212 */ /* 0x000fe200078e3cff */
[----:B0-----:R-:W-:Y:S01]  /*0290*/  VIADD R10, R12, 0xffffffe ;  /* 0x0ffffffe0c0a7836 */ /* 0x001fe20000000000 */
[----:B------:R-:W-:Y:S02]  /*02a0*/  ISETP.NE.AND P2, PT, R7, RZ, PT ;  /* 0x000000ff0700720c */ /* 0x000fe40003f45270 */
[----:B------:R-:W-:Y:S01]  /*02b0*/  ISETP.GE.AND P1, PT, R8, RZ, PT ;  /* 0x000000ff0800720c */ /* 0x000fe20003f26270 */
[----:B------:R0:W1:Y:S06]  /*02c0*/  F2I.FTZ.U32.TRUNC.NTZ R11, R10 ;  /* 0x0000000a000b7305 */ /* 0x00006c000021f000 */
[----:B------:R-:W-:-:S02]  /*02d0*/  @P0 VIADD R13, R13, 0x1 ;  /* 0x000000010d0d0836 */ /* 0x000fc40000000000 */
[----:B0-----:R-:W-:-:S03]  /*02e0*/  HFMA2 R10, -RZ, RZ, 0, 0 ;  /* 0x00000000ff0a7431 */ /* 0x001fc600000001ff */
[----:B------:R-:W-:Y:S02]  /*02f0*/  MOV R8, R13 ;  /* 0x0000000d00087202 */ /* 0x000fe40000000f00 */
[----:B-1----:R-:W-:-:S03]  /*0300*/  IADD3 R14, PT, PT, RZ, -R11, RZ ;  /* 0x8000000bff0e7210 */ /* 0x002fc60007ffe0ff */
[----:B------:R-:W-:Y:S01]  /*0310*/  @!P1 IMAD.MOV R8, RZ, RZ, -R8 ;  /* 0x000000ffff089224 */ /* 0x000fe200078e0a08 */
[----:B------:R-:W-:Y:S01]  /*0320*/  @!P2 LOP3.LUT R8, RZ, R7, RZ, 0x33, !PT ;  /* 0x00000007ff08a212 */ /* 0x000fe200078e33ff */
[----:B------:R-:W-:-:S04]  /*0330*/  IMAD R13, R14, R9, RZ ;  /* 0x000000090e0d7224 */ /* 0x000fc800078e02ff */
[----:B------:R-:W-:Y:S02]  /*0340*/  IMAD.MOV R12, RZ, RZ, -R8 ;  /* 0x000000ffff0c7224 */ /* 0x000fe400078e0a08 */
[----:B------:R-:W-:Y:S01]  /*0350*/  IMAD.HI.U32 R10, R11, R13, R10 ;  /* 0x0000000d0b0a7227 */ /* 0x000fe200078e000a */
[----:B------:R-:W-:-:S03]  /*0360*/  IABS R13, R5 ;  /* 0x00000005000d7213 */ /* 0x000fc60000000000 */
[----:B------:R-:W-:Y:S01]  /*0370*/  IMAD R7, R7, R12, R2 ;  /* 0x0000000c07077224 */ /* 0x000fe200078e0202 */
[----:B------:R-:W-:-:S04]  /*0380*/  IABS R12, R6 ;  /* 0x00000006000c7213 */ /* 0x000fc80000000000 */
[----:B------:R-:W-:Y:S01]  /*0390*/  IABS R2, R7 ;  /* 0x0000000700027213 */ /* 0x000fe20000000000 */
[----:B------:R-:W-:-:S03]  /*03a0*/  IMAD.MOV R12, RZ, RZ, -R12 ;  /* 0x000000ffff0c7224 */ /* 0x000fc600078e0a0c */
[----:B------:R-:W-:Y:S01]  /*03b0*/  MOV R11, R2 ;  /* 0x00000002000b7202 */ /* 0x000fe20000000f00 */
[----:B------:R-:W-:-:S04]  /*03c0*/  IMAD.MOV.U32 R2, RZ, RZ, R13 ;  /* 0x000000ffff027224 */ /* 0x000fc800078e000d */
[----:B------:R-:W-:Y:S01]  /*03d0*/  IMAD.HI.U32 R10, R10, R11, RZ ;  /* 0x0000000b0a0a7227 */ /* 0x000fe200078e00ff */
[----:B------:R-:W0:Y:S03]  /*03e0*/  I2F.RP R13, R2 ;  /* 0x00000002000d7306 */ /* 0x000e260000209400 */
[----:B------:R-:W-:-:S05]  /*03f0*/  IMAD R12, R10, R12, R11 ;  /* 0x0000000c0a0c7224 */ /* 0x000fca00078e020b */
[----:B------:R-:W-:Y:S01]  /*0400*/  ISETP.GT.U32.AND P2, PT, R9, R12, PT ;  /* 0x0000000c0900720c */ /* 0x000fe20003f44070 */
[----:B0-----:R-:W0:-:S12]  /*0410*/  MUFU.RCP R13, R13 ;  /* 0x0000000d000d7308 */ /* 0x001e180000001000 */
[-C--:B------:R-:W-:Y:S02]  /*0420*/  @!P2 IADD3 R12, PT, PT, R12, -R9.reuse, RZ ;  /* 0x800000090c0ca210 */ /* 0x080fe40007ffe0ff */
[----:B------:R-:W-:Y:S02]  /*0430*/  @!P2 IADD3 R10, PT, PT, R10, 0x1, RZ ;  /* 0x000000010a0aa810 */ /* 0x000fe40007ffe0ff */
[----:B------:R-:W-:Y:S02]  /*0440*/  ISETP.GE.U32.AND P0, PT, R12, R9, PT ;  /* 0x000000090c00720c */ /* 0x000fe40003f06070 */
[----:B------:R-:W-:Y:S02]  /*0450*/  LOP3.LUT R9, R7, R6, RZ, 0x3c, !PT ;  /* 0x0000000607097212 */ /* 0x000fe400078e3cff */
[----:B------:R-:W-:Y:S02]  /*0460*/  ISETP.NE.AND P2, PT, R6, RZ, PT ;  /* 0x000000ff0600720c */ /* 0x000fe40003f45270 */
[----:B------:R-:W-:Y:S01]  /*0470*/  ISETP.GE.AND P1, PT, R9, RZ, PT ;  /* 0x000000ff0900720c */ /* 0x000fe20003f26270 */
[----:B0-----:R-:W-:-:S06]  /*0480*/  VIADD R11, R13, 0xffffffe ;  /* 0x0ffffffe0d0b7836 */ /* 0x001fcc0000000000 */
[----:B------:R-:W-:Y:S01]  /*0490*/  @P0 VIADD R10, R10, 0x1 ;  /* 0x000000010a0a0836 */ /* 0x000fe20000000000 */
[----:B------:R-:W0:Y:S04]  /*04a0*/  F2I.FTZ.U32.TRUNC.NTZ R11, R11 ;  /* 0x0000000b000b7305 */ /* 0x000e28000021f000 */
[----:B------:R-:W-:Y:S01]  /*04b0*/  MOV R12, R10 ;  /* 0x0000000a000c7202 */ /* 0x000fe20000000f00 */
[----:B------:R-:W-:-:S04]  /*04c0*/  HFMA2 R10, -RZ, RZ, 0, 0 ;  /* 0x00000000ff0a7431 */ /* 0x000fc800000001ff */
[----:B------:R-:W-:Y:S01]  /*04d0*/  @!P1 IMAD.MOV R12, RZ, RZ, -R12 ;  /* 0x000000ffff0c9224 */ /* 0x000fe200078e0a0c */
[----:B------:R-:W-:-:S05]  /*04e0*/  @!P2 LOP3.LUT R12, RZ, R6, RZ, 0x33, !PT ;  /* 0x00000006ff0ca212 */ /* 0x000fca00078e33ff */
[----:B------:R-:W-:Y:S01]  /*04f0*/  IMAD.MOV R9, RZ, RZ, -R12 ;  /* 0x000000ffff097224 */ /* 0x000fe200078e0a0c */
[----:B0-----:R-:W-:-:S03]  /*0500*/  IADD3 R13, PT, PT, RZ, -R11, RZ ;  /* 0x8000000bff0d7210 */ /* 0x001fc60007ffe0ff */
[----:B------:R-:W-:Y:S02]  /*0510*/  IMAD R14, R6, R9, R7 ;  /* 0x00000009060e7224 */ /* 0x000fe400078e0207 */
[----:B------:R-:W-:-:S03]  /*0520*/  IMAD R7, R13, R2, RZ ;  /* 0x000000020d077224 */ /* 0x000fc600078e02ff */
[----:B------:R-:W-:Y:S01]  /*0530*/  IABS R6, R14 ;  /* 0x0000000e00067213 */ /* 0x000fe20000000000 */
[----:B------:R-:W-:-:S04]  /*0540*/  IMAD.HI.U32 R10, R11, R7, R10 ;  /* 0x000000070b0a7227 */ /* 0x000fc800078e000a */
[----:B------:R-:W-:-:S04]  /*0550*/  IMAD.MOV.U32 R7, RZ, RZ, R6 ;  /* 0x000000ffff077224 */ /* 0x000fc800078e0006 */
[----:B------:R-:W-:-:S05]  /*0560*/  IMAD.HI.U32 R10, R10, R7, RZ ;  /* 0x000000070a0a7227 */ /* 0x000fca00078e00ff */
[----:B------:R-:W-:-:S05]  /*0570*/  IADD3 R6, PT, PT, -R10, RZ, RZ ;  /* 0x000000ff0a067210 */ /* 0x000fca0007ffe1ff */
[----:B------:R-:W-:-:S05]  /*0580*/  IMAD R7, R2, R6, R7 ;  /* 0x0000000602077224 */ /* 0x000fca00078e0207 */
[----:B------:R-:W-:-:S13]  /*0590*/  ISETP.GT.U32.AND P2, PT, R2, R7, PT ;  /* 0x000000070200720c */ /* 0x000fda0003f44070 */
[----:B------:R-:W-:Y:S01]  /*05a0*/  @!P2 IMAD.IADD R7, R7, 0x1, -R2 ;  /* 0x000000010707a824 */ /* 0x000fe200078e0a02 */
[----:B------:R-:W-:Y:S02]  /*05b0*/  @!P2 IADD3 R10, PT, PT, R10, 0x1, RZ ;  /* 0x000000010a0aa810 */ /* 0x000fe40007ffe0ff */
[----:B------:R-:W-:Y:S02]  /*05c0*/  ISETP.NE.AND P2, PT, R5, RZ, PT ;  /* 0x000000ff0500720c */ /* 0x000fe40003f45270 */
[----:B------:R-:W-:Y:S02]  /*05d0*/  ISETP.GE.U32.AND P0, PT, R7, R2, PT ;  /* 0x000000020700720c */ /* 0x000fe40003f06070 */
[----:B------:R-:W-:Y:S01]  /*05e0*/  LOP3.LUT R2, R14, R5, RZ, 0x3c, !PT ;  /* 0x000000050e027212 */ /* 0x000fe200078e3cff */
[----:B------:R-:W0:Y:S03]  /*05f0*/  LDC.64 R6, c[0x0][0x388] ;  /* 0x0000e200ff067b82 */ /* 0x000e260000000a00 */
[----:B------:R-:W-:-:S07]  /*0600*/  ISETP.GE.AND P1, PT, R2, RZ, PT ;  /* 0x000000ff0200720c */ /* 0x000fce0003f26270 */
[----:B------:R-:W-:-:S06]  /*0610*/  @P0 VIADD R10, R10, 0x1 ;  /* 0x000000010a0a0836 */ /* 0x000fcc0000000000 */
[----:B------:R-:W-:Y:S02]  /*0620*/  @!P1 IADD3 R10, PT, PT, -R10, RZ, RZ ;  /* 0x000000ff0a0a9210 */ /* 0x000fe40007ffe1ff */
[----:B------:R-:W-:-:S04]  /*0630*/  @!P2 LOP3.LUT R10, RZ, R5, RZ, 0x33, !PT ;  /* 0x00000005ff0aa212 */ /* 0x000fc800078e33ff */
[----:B------:R-:W-:Y:S01]  /*0640*/  IADD3 R2, PT, PT, -R10, RZ, RZ ;  /* 0x000000ff0a027210 */ /* 0x000fe20007ffe1ff */
[----:B------:R-:W-:-:S04]  /*0650*/  IMAD R3, R8, R3, R10 ;  /* 0x0000000308037224 */ /* 0x000fc800078e020a */
[----:B------:R-:W-:Y:S02]  /*0660*/  IMAD R3, R3, R4, R12 ;  /* 0x0000000403037224 */ /* 0x000fe400078e020c */
[----:B------:R-:W-:-:S04]  /*0670*/  IMAD R2, R5, R2, R14 ;  /* 0x0000000205027224 */ /* 0x000fc800078e020e */
[----:B------:R-:W-:-:S04]  /*0680*/  IMAD R3, R3, R5, R2 ;  /* 0x0000000503037224 */ /* 0x000fc800078e0202 */
[----:B0-----:R-:W-:-:S05]  /*0690*/  IMAD.WIDE R2, R3, 0x4, R6 ;  /* 0x0000000403027825 */ /* 0x001fca00078e0206 */
[----:B---3--:R-:W-:Y:S01]  /*06a0*/  STG.E desc[UR4][R2.64], R0 ;  /* 0x0000000002007986 */ /* 0x008fe2000c101904 */
[----:B------:R-:W-:Y:S05]  /*06b0*/  EXIT ;  /* 0x000000000000794d */ /* 0x000fea0003800000 */
.L_x_456:
        /* <DEDUP_REMOVED lines=12> */
.L_x_491:


//--------------------- .text.permute_kernel_backward --------------------------
	.section	.text.permute_kernel_backward,"ax",@progbits
	.align	128
        .global         permute_kernel_backward
        .type           permute_kernel_backward,@function
        .size           permute_kernel_backward,(.L_x_492 - permute_kernel_backward)
        .other          permute_kernel_backward,@"STO_CUDA_ENTRY STV_DEFAULT"
permute_kernel_backward:
.text.permute_kernel_backward:
        /* <DEDUP_REMOVED lines=24> */
[----:B------:R-:W-:Y:S01]  /*0180*/  IMAD.MOV R11, RZ, RZ, -R14 ;  /* 0x000000ffff0b7224 */ /* 0x000fe200078e0a0e */
[----:B------:R-:W-:-:S05]  /*0190*/  IABS R14, R6 ;  /* 0x00000006000e7213 */ /* 0x000fca0000000000 */
[----:B------:R-:W-:Y:S01]  /*01a0*/  IMAD.MOV R14, RZ, RZ, -R14 ;  /* 0x000000ffff0e7224 */ /* 0x000fe200078e0a0e */
[----:B-1----:R-:W-:Y:S02]  /*01b0*/  IADD3 R12, PT, PT, R9, 0xffffffe, RZ ;  /* 0x0ffffffe090c7810 */ /* 0x002fe40007ffe0ff */
[----:B------:R-:W-:Y:S02]  /*01c0*/  IABS R9, R6 ;  /* 0x0000000600097213 */ /* 0x000fe40000000000 */
        /* <DEDUP_REMOVED lines=23> */
[----:B------:R-:W-:-:S05]  /*0340*/  @!P2 LOP3.LUT R8, RZ, R7, RZ, 0x33, !PT ;  /* 0x00000007ff08a212 */ /* 0x000fca00078e33ff */
[----:B------:R-:W-:-:S04]  /*0350*/  IMAD.MOV R13, RZ, RZ, -R8 ;  /* 0x000000ffff0d7224 */ /* 0x000fc800078e0a08 */
[----:B------:R-:W-:Y:S02]  /*0360*/  IMAD R13, R7, R13, R0 ;  /* 0x0000000d070d7224 */ /* 0x000fe400078e0200 */
[----:B------:R-:W-:-:S03]  /*0370*/  IMAD R7, R12, R9, RZ ;  /* 0x000000090c077224 */ /* 0x000fc600078e02ff */
[----:B------:R-:W-:Y:S01]  /*0380*/  IABS R12, R13 ;  /* 0x0000000d000c7213 */ /* 0x000fe20000000000 */
[----:B------:R-:W-:Y:S01]  /*0390*/  IMAD.HI.U32 R10, R11, R7, R10 ;  /* 0x000000070b0a7227 */ /* 0x000fe200078e000a */
[----:B------:R-:W-:Y:S02]  /*03a0*/  IABS R7, R3 ;  /* 0x0000000300077213 */ /* 0x000fe40000000000 */
[----:B------:R-:W-:Y:S01]  /*03b0*/  MOV R11, R12 ;  /* 0x0000000c000b7202 */ /* 0x000fe20000000f00 */
[----:B------:R-:W-:Y:S02]  /*03c0*/  IMAD.MOV.U32 R12, RZ, RZ, R14 ;  /* 0x000000ffff0c7224 */ /* 0x000fe400078e000e */
[----:B------:R-:W0:Y:S02]  /*03d0*/  I2F.RP R14, R7 ;  /* 0x00000007000e7306 */ /* 0x000e240000209400 */
[----:B------:R-:W-:-:S04]  /*03e0*/  IMAD.HI.U32 R10, R10, R11, RZ ;  /* 0x0000000b0a0a7227 */ /* 0x000fc800078e00ff */
[----:B------:R-:W-:-:S05]  /*03f0*/  IMAD R12, R10, R12, R11 ;  /* 0x0000000c0a0c7224 */ /* 0x000fca00078e020b */
[----:B------:R-:W-:Y:S01]  /*0400*/  ISETP.GT.U32.AND P2, PT, R9, R12, PT ;  /* 0x0000000c0900720c */ /* 0x000fe20003f44070 */
[----:B0-----:R-:W0:-:S12]  /*0410*/  MUFU.RCP R14, R14 ;  /* 0x0000000e000e7308 */ /* 0x001e180000001000 */
[-C--:B------:R-:W-:Y:S02]  /*0420*/  @!P2 IADD3 R12, PT, PT, R12, -R9.reuse, RZ ;  /* 0x800000090c0ca210 */ /* 0x080fe40007ffe0ff */
[----:B------:R-:W-:Y:S02]  /*0430*/  @!P2 IADD3 R10, PT, PT, R10, 0x1, RZ ;  /* 0x000000010a0aa810 */ /* 0x000fe40007ffe0ff */
[----:B------:R-:W-:Y:S02]  /*0440*/  ISETP.GE.U32.AND P0, PT, R12, R9, PT ;  /* 0x000000090c00720c */ /* 0x000fe40003f06070 */
[----:B------:R-:W-:Y:S02]  /*0450*/  LOP3.LUT R9, R13, R6, RZ, 0x3c, !PT ;  /* 0x000000060d097212 */ /* 0x000fe400078e3cff */
[----:B------:R-:W-:Y:S01]  /*0460*/  ISETP.NE.AND P2, PT, R6, RZ, PT ;  /* 0x000000ff0600720c */ /* 0x000fe20003f45270 */
[----:B0-----:R-:W-:Y:S01]  /*0470*/  VIADD R11, R14, 0xffffffe ;  /* 0x0ffffffe0e0b7836 */ /* 0x001fe20000000000 */
[----:B------:R-:W-:-:S05]  /*0480*/  ISETP.GE.AND P1, PT, R9, RZ, PT ;  /* 0x000000ff0900720c */ /* 0x000fca0003f26270 */
[----:B------:R-:W0:Y:S02]  /*0490*/  F2I.FTZ.U32.TRUNC.NTZ R11, R11 ;  /* 0x0000000b000b7305 */ /* 0x000e24000021f000 */
[----:B------:R-:W-:-:S05]  /*04a0*/  @P0 IADD3 R10, PT, PT, R10, 0x1, RZ ;  /* 0x000000010a0a0810 */ /* 0x000fca0007ffe0ff */
[----:B------:R-:W-:-:S05]  /*04b0*/  IMAD.MOV.U32 R9, RZ, RZ, R10 ;  /* 0x000000ffff097224 */ /* 0x000fca00078e000a */
[----:B------:R-:W-:Y:S02]  /*04c0*/  @!P1 IADD3 R9, PT, PT, -R9, RZ, RZ ;  /* 0x000000ff09099210 */ /* 0x000fe40007ffe1ff */
[----:B------:R-:W-:Y:S02]  /*04d0*/  @!P2 LOP3.LUT R9, RZ, R6, RZ, 0x33, !PT ;  /* 0x00000006ff09a212 */ /* 0x000fe400078e33ff */
[----:B0-----:R-:W-:-:S03]  /*04e0*/  IADD3 R12, PT, PT, RZ, -R11, RZ ;  /* 0x8000000bff0c7210 */ /* 0x001fc60007ffe0ff */
[----:B------:R-:W-:-:S04]  /*04f0*/  IMAD.MOV R10, RZ, RZ, -R9 ;  /* 0x000000ffff0a7224 */ /* 0x000fc800078e0a09 */
[----:B------:R-:W-:Y:S02]  /*0500*/  IMAD R14, R6, R10, R13 ;  /* 0x0000000a060e7224 */ /* 0x000fe400078e020d */
[----:B------:R-:W-:Y:S02]  /*0510*/  HFMA2 R10, -RZ, RZ, 0, 0 ;  /* 0x00000000ff0a7431 */ /* 0x000fe400000001ff */
[----:B------:R-:W-:Y:S01]  /*0520*/  IMAD R13, R12, R7, RZ ;  /* 0x000000070c0d7224 */ /* 0x000fe200078e02ff */
[----:B------:R-:W-:-:S03]  /*0530*/  IABS R6, R14 ;  /* 0x0000000e00067213 */ /* 0x000fc60000000000 */
[----:B------:R-:W-:-:S06]  /*0540*/  IMAD.HI.U32 R10, R11, R13, R10 ;  /* 0x0000000d0b0a7227 */ /* 0x000fcc00078e000a */
        /* <DEDUP_REMOVED lines=8> */
[----:B------:R-:W-:-:S04]  /*05d0*/  LOP3.LUT R6, R14, R3, RZ, 0x3c, !PT ;  /* 0x000000030e067212 */ /* 0x000fc800078e3cff */
[----:B------:R-:W-:Y:S02]  /*05e0*/  ISETP.GE.AND P1, PT, R6, RZ, PT ;  /* 0x000000ff0600720c */ /* 0x000fe40003f26270 */
[----:B------:R-:W0:Y:S05]  /*05f0*/  LDC.64 R6, c[0x0][0x390] ;  /* 0x0000e400ff067b82 */ /* 0x000e2a0000000a00 */
[----:B------:R-:W-:-:S05]  /*0600*/  @P0 IADD3 R10, PT, PT, R10, 0x1, RZ ;  /* 0x000000010a0a0810 */ /* 0x000fca0007ffe0ff */
[----:B------:R-:W-:Y:S02]  /*0610*/  IMAD.MOV.U32 R12, RZ, RZ, R10 ;  /* 0x000000ffff0c7224 */ /* 0x000fe400078e000a */
[----:B------:R-:W1:Y:S03]  /*0620*/  LDC.64 R10, c[0x0][0x380] ;  /* 0x0000e000ff0a7b82 */ /* 0x000e660000000a00 */
[----:B------:R-:W-:Y:S02]  /*0630*/  @!P1 IADD3 R12, PT, PT, -R12, RZ, RZ ;  /* 0x000000ff0c0c9210 */ /* 0x000fe40007ffe1ff */
[----:B------:R-:W-:-:S05]  /*0640*/  @!P2 LOP3.LUT R12, RZ, R3, RZ, 0x33, !PT ;  /* 0x00000003ff0ca212 */ /* 0x000fca00078e33ff */
[----:B------:R-:W-:Y:S01]  /*0650*/  IMAD R5, R8, R5, R12 ;  /* 0x0000000508057224 */ /* 0x000fe200078e020c */
[----:B------:R-:W-:Y:S01]  /*0660*/  IADD3 R8, PT, PT, -R12, RZ, RZ ;  /* 0x000000ff0c087210 */ /* 0x000fe20007ffe1ff */
[----:B0-----:R-:W-:-:S04]  /*0670*/  IMAD.WIDE R6, R0, 0x4, R6 ;  /* 0x0000000400067825 */ /* 0x001fc800078e0206 */
[----:B------:R-:W-:Y:S02]  /*0680*/  IMAD R5, R5, 0x3, RZ ;  /* 0x0000000305057824 */ /* 0x000fe400078e02ff */
[----:B------:R-:W-:Y:S02]  /*0690*/  IMAD R8, R3, R8, R14 ;  /* 0x0000000803087224 */ /* 0x000fe400078e020e */
[----:B------:R-:W-:-:S04]  /*06a0*/  IMAD R5, R5, R2, R9 ;  /* 0x0000000205057224 */ /* 0x000fc800078e0209 */
[----:B------:R-:W-:Y:S02]  /*06b0*/  IMAD R5, R5, R3, R8 ;  /* 0x0000000305057224 */ /* 0x000fe400078e0208 */
[----:B------:R-:W0:Y:S02]  /*06c0*/  LDC.64 R8, c[0x0][0x398] ;  /* 0x0000e600ff087b82 */ /* 0x000e240000000a00 */
[----:B-1----:R-:W-:-:S05]  /*06d0*/  IMAD.WIDE R10, R5, 0x4, R10 ;  /* 0x00000004050a7825 */ /* 0x002fca00078e020a */
[----:B---3--:R-:W-:Y:S04]  /*06e0*/  STG.E desc[UR4][R10.64], R4 ;  /* 0x000000040a007986 */ /* 0x008fe8000c101904 */
[----:B------:R-:W2:Y:S01]  /*06f0*/  LDG.E R7, desc[UR4][R6.64] ;  /* 0x0000000406077981 */ /* 0x000ea2000c1e1900 */
[----:B------:R-:W-:Y:S02]  /*0700*/  IMAD R13, R2, R3, RZ ;  /* 0x00000003020d7224 */ /* 0x000fe400078e02ff */
[----:B0-----:R-:W-:-:S04]  /*0710*/  IMAD.WIDE R8, R0, 0x4, R8 ;  /* 0x0000000400087825 */ /* 0x001fc800078e0208 */
[----:B------:R-:W-:-:S05]  /*0720*/  IMAD.WIDE R2, R13, 0x4, R10 ;  /* 0x000000040d027825 */ /* 0x000fca00078e020a */
[----:B--2---:R-:W-:Y:S04]  /*0730*/  STG.E desc[UR4][R2.64], R7 ;  /* 0x0000000702007986 */ /* 0x004fe8000c101904 */
[----:B------:R-:W2:Y:S01]  /*0740*/  LDG.E R9, desc[UR4][R8.64] ;  /* 0x0000000408097981 */ /* 0x000ea2000c1e1900 */
[----:B------:R-:W-:-:S05]  /*0750*/  IMAD.WIDE R12, R13, 0x4, R2 ;  /* 0x000000040d0c7825 */ /* 0x000fca00078e0202 */
[----:B--2---:R-:W-:Y:S01]  /*0760*/  STG.E desc[UR4][R12.64], R9 ;  /* 0x000000090c007986 */ /* 0x004fe2000c101904 */
[----:B------:R-:W-:Y:S05]  /*0770*/  EXIT ;  /* 0x000000000000794d */ /* 0x000fea0003800000 */
.L_x_457:
        /* <DEDUP_REMOVED lines=16> */
.L_x_492:


//--------------------- .text.permute_kernel      --------------------------
	.section	.text.permute_kernel,"ax",@progbits
	.align	128
        .global         permute_kernel
        .type           permute_kernel,@function
        .size           permute_kernel,(.L_x_493 - permute_kernel)
        .other          permute_kernel,@"STO_CUDA_ENTRY STV_DEFAULT"
permute_kernel:
.text.permute_kernel:
        /* <DEDUP_REMOVED lines=20> */
[----:B-1----:R-:W-:-:S02]  /*0140*/  IADD3 R6, PT, PT, R8, 0xffffffe, RZ ;  /* 0x0ffffffe08067810 */ /* 0x002fc40007ffe0ff */
[----:B------:R-:W-:-:S04]  /*0150*/  IADD3 R8, PT, PT, RZ, -R14, RZ ;  /* 0x8000000eff087210 */ /* 0x000fc80007ffe0ff */
        /* <DEDUP_REMOVED lines=48> */
[----:B------:R-:W-:Y:S01]  /*0460*/  @P0 IADD3 R10, PT, PT, R10, 0x1, RZ ;  /* 0x000000010a0a0810 */ /* 0x000fe20007ffe0ff */
[----:B------:R-:W1:Y:S04]  /*0470*/  F2I.FTZ.U32.TRUNC.NTZ R11, R11 ;  /* 0x0000000b000b7305 */ /* 0x000e68000021f000 */
[----:B------:R-:W-:-:S05]  /*0480*/  IMAD.MOV.U32 R7, RZ, RZ, R10 ;  /* 0x000000ffff077224 */ /* 0x000fca00078e000a */
[----:B------:R-:W-:Y:S02]  /*0490*/  @!P1 IADD3 R7, PT, PT, -R7, RZ, RZ ;  /* 0x000000ff07079210 */ /* 0x000fe40007ffe1ff */
[----:B------:R-:W-:Y:S02]  /*04a0*/  @!P2 LOP3.LUT R7, RZ, R4, RZ, 0x33, !PT ;  /* 0x00000004ff07a212 */ /* 0x000fe400078e33ff */
[----:B-1----:R-:W-:-:S03]  /*04b0*/  IADD3 R13, PT, PT, RZ, -R11, RZ ;  /* 0x8000000bff0d7210 */ /* 0x002fc60007ffe0ff */
[----:B------:R-:W-:-:S04]  /*04c0*/  IMAD.MOV R10, RZ, RZ, -R7 ;  /* 0x000000ffff0a7224 */ /* 0x000fc800078e0a07 */
[----:B------:R-:W-:Y:S02]  /*04d0*/  IMAD R12, R4, R10, R9 ;  /* 0x0000000a040c7224 */ /* 0x000fe400078e0209 */
[----:B------:R-:W-:Y:S02]  /*04e0*/  HFMA2 R10, -RZ, RZ, 0, 0 ;  /* 0x00000000ff0a7431 */ /* 0x000fe400000001ff */
[----:B------:R-:W-:Y:S01]  /*04f0*/  IMAD R9, R13, R8, RZ ;  /* 0x000000080d097224 */ /* 0x000fe200078e02ff */
[----:B------:R-:W-:-:S03]  /*0500*/  IABS R4, R12 ;  /* 0x0000000c00047213 */ /* 0x000fc60000000000 */
[----:B------:R-:W-:Y:S01]  /*0510*/  IMAD.HI.U32 R10, R11, R9, R10 ;  /* 0x000000090b0a7227 */ /* 0x000fe200078e000a */
[----:B------:R-:W-:-:S05]  /*0520*/  MOV R9, R4 ;  /* 0x0000000400097202 */ /* 0x000fca0000000f00 */
[----:B------:R-:W-:-:S04]  /*0530*/  IMAD.HI.U32 R10, R10, R9, RZ ;  /* 0x000000090a0a7227 */ /* 0x000fc800078e00ff */
[----:B------:R-:W-:-:S04]  /*0540*/  IMAD.MOV R4, RZ, RZ, -R10 ;  /* 0x000000ffff047224 */ /* 0x000fc800078e0a0a */
[----:B------:R-:W-:Y:S01]  /*0550*/  IMAD R9, R8, R4, R9 ;  /* 0x0000000408097224 */ /* 0x000fe200078e0209 */
[----:B------:R-:W-:-:S04]  /*0560*/  LOP3.LUT R4, R12, R3, RZ, 0x3c, !PT ;  /* 0x000000030c047212 */ /* 0x000fc800078e3cff */
[----:B------:R-:W-:Y:S02]  /*0570*/  ISETP.GT.U32.AND P2, PT, R8, R9, PT ;  /* 0x000000090800720c */ /* 0x000fe40003f44070 */
[----:B------:R-:W-:-:S11]  /*0580*/  ISETP.GE.AND P1, PT, R4, RZ, PT ;  /* 0x000000ff0400720c */ /* 0x000fd60003f26270 */
[-C--:B------:R-:W-:Y:S02]  /*0590*/  @!P2 IADD3 R9, PT, PT, R9, -R8.reuse, RZ ;  /* 0x800000080909a210 */ /* 0x080fe40007ffe0ff */
[----:B------:R-:W-:Y:S02]  /*05a0*/  @!P2 IADD3 R10, PT, PT, R10, 0x1, RZ ;  /* 0x000000010a0aa810 */ /* 0x000fe40007ffe0ff */
[----:B------:R-:W-:Y:S02]  /*05b0*/  ISETP.GE.U32.AND P0, PT, R9, R8, PT ;  /* 0x000000080900720c */ /* 0x000fe40003f06070 */
[----:B------:R-:W-:Y:S01]  /*05c0*/  ISETP.NE.AND P2, PT, R3, RZ, PT ;  /* 0x000000ff0300720c */ /* 0x000fe20003f45270 */
[----:B------:R-:W1:Y:S10]  /*05d0*/  LDC.64 R8, c[0x0][0x398] ;  /* 0x0000e600ff087b82 */ /* 0x000e740000000a00 */
[----:B------:R-:W-:-:S05]  /*05e0*/  @P0 VIADD R10, R10, 0x1 ;  /* 0x000000010a0a0836 */ /* 0x000fca0000000000 */
[----:B------:R-:W-:Y:S02]  /*05f0*/  @!P1 IADD3 R10, PT, PT, -R10, RZ, RZ ;  /* 0x000000ff0a0a9210 */ /* 0x000fe40007ffe1ff */
[----:B------:R-:W-:-:S04]  /*0600*/  @!P2 LOP3.LUT R10, RZ, R3, RZ, 0x33, !PT ;  /* 0x00000003ff0aa212 */ /* 0x000fc800078e33ff */
[----:B------:R-:W-:Y:S01]  /*0610*/  IADD3 R4, PT, PT, -R10, RZ, RZ ;  /* 0x000000ff0a047210 */ /* 0x000fe20007ffe1ff */
[----:B------:R-:W-:-:S04]  /*0620*/  IMAD R5, R6, R5, R10 ;  /* 0x0000000506057224 */ /* 0x000fc800078e020a */
[----:B------:R-:W-:Y:S02]  /*0630*/  IMAD R5, R5, 0x3, RZ ;  /* 0x0000000305057824 */ /* 0x000fe400078e02ff */
[----:B------:R-:W-:Y:S02]  /*0640*/  IMAD R4, R3, R4, R12 ;  /* 0x0000000403047224 */ /* 0x000fe400078e020c */
[----:B------:R-:W-:Y:S02]  /*0650*/  IMAD R5, R5, R2, R7 ;  /* 0x0000000205057224 */ /* 0x000fe400078e0207 */
[----:B------:R-:W2:Y:S02]  /*0660*/  LDC.64 R6, c[0x0][0x380] ;  /* 0x0000e000ff067b82 */ /* 0x000ea40000000a00 */
[----:B------:R-:W-:-:S04]  /*0670*/  IMAD R5, R5, R3, R4 ;  /* 0x0000000305057224 */ /* 0x000fc800078e0204 */
[----:B-1----:R-:W-:Y:S02]  /*0680*/  IMAD.WIDE R4, R5, 0x4, R8 ;  /* 0x0000000405047825 */ /* 0x002fe400078e0208 */
[----:B------:R-:W1:Y:S03]  /*0690*/  LDC.64 R8, c[0x0][0x388] ;  /* 0x0000e200ff087b82 */ /* 0x000e660000000a00 */
[----:B0-----:R0:W3:Y:S01]  /*06a0*/  LDG.E R13, desc[UR4][R4.64] ;  /* 0x00000004040d7981 */ /* 0x0010e2000c1e1900 */
[----:B------:R-:W-:Y:S02]  /*06b0*/  IMAD R11, R2, R3, RZ ;  /* 0x00000003020b7224 */ /* 0x000fe400078e02ff */
[----:B--2---:R-:W-:-:S04]  /*06c0*/  IMAD.WIDE R2, R0, 0x4, R6 ;  /* 0x0000000400027825 */ /* 0x004fc800078e0206 */
[----:B------:R-:W-:Y:S02]  /*06d0*/  IMAD.WIDE R6, R11, 0x4, R4 ;  /* 0x000000040b067825 */ /* 0x000fe400078e0204 */
[----:B0-----:R-:W0:Y:S01]  /*06e0*/  LDC.64 R4, c[0x0][0x390] ;  /* 0x0000e400ff047b82 */ /* 0x001e220000000a00 */
[----:B---3--:R-:W-:Y:S04]  /*06f0*/  STG.E desc[UR4][R2.64], R13 ;  /* 0x0000000d02007986 */ /* 0x008fe8000c101904 */
[----:B------:R-:W2:Y:S01]  /*0700*/  LDG.E R15, desc[UR4][R6.64] ;  /* 0x00000004060f7981 */ /* 0x000ea2000c1e1900 */
[----:B-1----:R-:W-:-:S04]  /*0710*/  IMAD.WIDE R8, R0, 0x4, R8 ;  /* 0x0000000400087825 */ /* 0x002fc800078e0208 */
[----:B------:R-:W-:Y:S01]  /*0720*/  IMAD.WIDE R10, R11, 0x4, R6 ;  /* 0x000000040b0a7825 */ /* 0x000fe200078e0206 */
[----:B--2---:R-:W-:Y:S05]  /*0730*/  STG.E desc[UR4][R8.64], R15 ;  /* 0x0000000f08007986 */ /* 0x004fea000c101904 */
[----:B------:R-:W2:Y:S01]  /*0740*/  LDG.E R11, desc[UR4][R10.64] ;  /* 0x000000040a0b7981 */ /* 0x000ea2000c1e1900 */
[----:B0-----:R-:W-:-:S05]  /*0750*/  IMAD.WIDE R4, R0, 0x4, R4 ;  /* 0x0000000400047825 */ /* 0x001fca00078e0204 */
[----:B--2---:R-:W-:Y:S01]  /*0760*/  STG.E desc[UR4][R4.64], R11 ;  /* 0x0000000b04007986 */ /* 0x004fe2000c101904 */
[----:B------:R-:W-:Y:S05]  /*0770*/  EXIT ;  /* 0x000000000000794d */ /* 0x000fea0003800000 */
.L_x_458:
        /* <DEDUP_REMOVED lines=16> */
.L_x_493:


//--------------------- .nv.global.init           --------------------------
	.section	.nv.global.init,"aw",@progbits
.nv.global.init:
	.type		$str,@object
	.size		$str,($str$1 - $str)
$str:
        /*0000*/ 	.byte	0x54, 0x20, 0x25, 0x20, 0x34, 0x20, 0x3d, 0x3d, 0x20, 0x30, 0x00
	.type		$str$1,@object
	.size		$str$1,(__unnamed_1 - $str$1)
$str$1:
        /*000b*/ 	.byte	0x2f, 0x74, 0x6d, 0x70, 0x2f, 0x73, 0x61, 0x73, 0x73, 0x5f, 0x63, 0x75, 0x5f, 0x6d, 0x77, 0x38
        /*001b*/ 	.byte	0x74, 0x70, 0x70, 0x32, 0x68, 0x2f, 0x6b, 0x2e, 0x63, 0x75, 0x00
	.type		__unnamed_1,@object
	.size		__unnamed_1,(.L_0 - __unnamed_1)
__unnamed_1:
        /*0026*/ 	.byte	0x76, 0x6f, 0x69, 0x64, 0x20, 0x73, 0x6f, 0x66, 0x74, 0x6d, 0x61, 0x78, 0x5f, 0x66, 0x6f, 0x72
        /*0036*/ 	.byte	0x77, 0x61, 0x72, 0x64, 0x5f, 0x6b, 0x65, 0x72, 0x6e, 0x65, 0x6c, 0x28, 0x66, 0x6c, 0x6f, 0x61
        /*0046*/ 	.byte	0x74, 0x20, 0x2a, 0x2c, 0x20, 0x66, 0x6c, 0x6f, 0x61, 0x74, 0x2c, 0x20, 0x63, 0x6f, 0x6e, 0x73
        /*0056*/ 	.byte	0x74, 0x20, 0x66, 0x6c, 0x6f, 0x61, 0x74, 0x20, 0x2a, 0x2c, 0x20, 0x69, 0x6e, 0x74, 0x2c, 0x20
        /*0066*/ 	.byte	0x69, 0x6e, 0x74, 0x29, 0x00
.L_0:


//--------------------- .nv.shared.add_mask       --------------------------
	.section	.nv.shared.add_mask,"aw",@nobits
	.sectionflags	@""
	.align	16
	.zero		1024


//--------------------- .nv.shared.reserved.0     --------------------------
	.section	.nv.shared.reserved.0,"aw",@nobits
	.weak		__nv_reservedSMEM_offset_0_alias
	.size		__nv_reservedSMEM_offset_0_alias, 0, 64
	.other		__nv_reservedSMEM_offset_0_alias,@"STO_CUDA_RESERVED_SHARED STV_DEFAULT"
__nv_reservedSMEM_offset_0_alias:
	.zero		0
	.zero		64


//--------------------- .nv.global                --------------------------
	.section	.nv.global,"aw",@nobits
.nv.global:
	.type		_ZN34_INTERNAL_8ceca269_4_k_cu_ac1ca7ee4cuda3std6ranges3__45__cpo9iter_moveE,@object
	.size		_ZN34_INTERNAL_8ceca269_4_k_cu_ac1ca7ee4cuda3std6ranges3__45__cpo9iter_moveE,(_ZN34_INTERNAL_8ceca269_4_k_cu_ac1ca7ee4cuda3std3__436_GLOBAL__N__8ceca269_4_k_cu_ac1ca7ee6ignoreE - _ZN34_INTERNAL_8ceca269_4_k_cu_ac1ca7ee4cuda3std6ranges3__45__cpo9iter_moveE)
_ZN34_INTERNAL_8ceca269_4_k_cu_ac1ca7ee4cuda3std6ranges3__45__cpo9iter_moveE:
	.zero		1
	.type		_ZN34_INTERNAL_8ceca269_4_k_cu_ac1ca7ee4cuda3std3__436_GLOBAL__N__8ceca269_4_k_cu_ac1ca7ee6ignoreE,@object
	.size		_ZN34_INTERNAL_8ceca269_4_k_cu_ac1ca7ee4cuda3std3__436_GLOBAL__N__8ceca269_4_k_cu_ac1ca7ee6ignoreE,(_ZN34_INTERNAL_8ceca269_4_k_cu_ac1ca7ee4cuda3std3__45__cpo4cendE - _ZN34_INTERNAL_8ceca269_4_k_cu_ac1ca7ee4cuda3std3__436_GLOBAL__N__8ceca269_4_k_cu_ac1ca7ee6ignoreE)
_ZN34_INTERNAL_8ceca269_4_k_cu_ac1ca7ee4cuda3std3__436_GLOBAL__N__8ceca269_4_k_cu_ac1ca7ee6ignoreE:
	.zero		1
	.type		_ZN34_INTERNAL_8ceca269_4_k_cu_ac1ca7ee4cuda3std3__45__cpo4cendE,@object
	.size		_ZN34_INTERNAL_8ceca269_4_k_cu_ac1ca7ee4cuda3std3__45__cpo4cendE,(_ZN34_INTERNAL_8ceca269_4_k_cu_ac1ca7ee4cuda3std3__45__cpo3endE - _ZN34_INTERNAL_8ceca269_4_k_cu_ac1ca7ee4cuda3std3__45__cpo4cendE)
_ZN34_INTERNAL_8ceca269_4_k_cu_ac1ca7ee4cuda3std3__45__cpo4cendE:
	.zero		1
	.type		_ZN34_INTERNAL_8ceca269_4_k_cu_ac1ca7ee4cuda3std3__45__cpo3endE,@object
	.size		_ZN34_INTERNAL_8ceca269_4_k_cu_ac1ca7ee4cuda3std3__45__cpo3endE,(_ZN34_INTERNAL_8ceca269_4_k_cu_ac1ca7ee4cuda3std3__48in_placeE - _ZN34_INTERNAL_8ceca269_4_k_cu_ac1ca7ee4cuda3std3__45__cpo3endE)
_ZN34_INTERNAL_8ceca269_4_k_cu_ac1ca7ee4cuda3std3__45__cpo3endE:
	.zero		1
	.type		_ZN34_INTERNAL_8ceca269_4_k_cu_ac1ca7ee4cuda3std3__48in_placeE,@object
	.size		_ZN34_INTERNAL_8ceca269_4_k_cu_ac1ca7ee4cuda3std3__48in_placeE,(_ZN34_INTERNAL_8ceca269_4_k_cu_ac1ca7ee4cuda3std6ranges3__45__cpo7advanceE - _ZN34_INTERNAL_8ceca269_4_k_cu_ac1ca7ee4cuda3std3__48in_placeE)
_ZN34_INTERNAL_8ceca269_4_k_cu_ac1ca7ee4cuda3std3__48in_placeE:
	.zero		1
	.type		_ZN34_INTERNAL_8ceca269_4_k_cu_ac1ca7ee4cuda3std6ranges3__45__cpo7advanceE,@object
	.size		_ZN34_INTERNAL_8ceca269_4_k_cu_ac1ca7ee4cuda3std6ranges3__45__cpo7advanceE,(_ZN34_INTERNAL_8ceca269_4_k_cu_ac1ca7ee4cuda3std3__45__cpo5beginE - _ZN34_INTERNAL_8ceca269_4_k_cu_ac1ca7ee4cuda3std6ranges3__45__cpo7advanceE)
_ZN34_INTERNAL_8ceca269_4_k_cu_ac1ca7ee4cuda3std6ranges3__45__cpo7advanceE:
	.zero		1
	.type		_ZN34_INTERNAL_8ceca269_4_k_cu_ac1ca7ee4cuda3std3__45__cpo5beginE,@object
	.size		_ZN34_INTERNAL_8ceca269_4_k_cu_ac1ca7ee4cuda3std3__45__cpo5beginE,(_ZN34_INTERNAL_8ceca269_4_k_cu_ac1ca7ee4cuda3std3__419piecewise_constructE - _ZN34_INTERNAL_8ceca269_4_k_cu_ac1ca7ee4cuda3std3__45__cpo5beginE)
_ZN34_INTERNAL_8ceca269_4_k_cu_ac1ca7ee4cuda3std3__45__cpo5beginE:
	.zero		1
	.type		_ZN34_INTERNAL_8ceca269_4_k_cu_ac1ca7ee4cuda3std3__419piecewise_constructE,@object
	.size		_ZN34_INTERNAL_8ceca269_4_k_cu_ac1ca7ee4cuda3std3__419piecewise_constructE,(_ZN34_INTERNAL_8ceca269_4_k_cu_ac1ca7ee4cuda3std3__45__cpo6cbeginE - _ZN34_INTERNAL_8ceca269_4_k_cu_ac1ca7ee4cuda3std3__419piecewise_constructE)
_ZN34_INTERNAL_8ceca269_4_k_cu_ac1ca7ee4cuda3std3__419piecewise_constructE:
	.zero		1
	.type		_ZN34_INTERNAL_8ceca269_4_k_cu_ac1ca7ee4cuda3std3__45__cpo6cbeginE,@object
	.size		_ZN34_INTERNAL_8ceca269_4_k_cu_ac1ca7ee4cuda3std3__45__cpo6cbeginE,(_ZN34_INTERNAL_8ceca269_4_k_cu_ac1ca7ee4cuda3std6ranges3__45__cpo4swapE - _ZN34_INTERNAL_8ceca269_4_k_cu_ac1ca7ee4cuda3std3__45__cpo6cbeginE)
_ZN34_INTERNAL_8ceca269_4_k_cu_ac1ca7ee4cuda3std3__45__cpo6cbeginE:
	.zero		1
	.type		_ZN34_INTERNAL_8ceca269_4_k_cu_ac1ca7ee4cuda3std6ranges3__45__cpo4swapE,@object
	.size		_ZN34_INTERNAL_8ceca269_4_k_cu_ac1ca7ee4cuda3std6ranges3__45__cpo4swapE,(.L_8 - _ZN34_INTERNAL_8ceca269_4_k_cu_ac1ca7ee4cuda3std6ranges3__45__cpo4swapE)
_ZN34_INTERNAL_8ceca269_4_k_cu_ac1ca7ee4cuda3std6ranges3__45__cpo4swapE:
	.zero		1
.L_8:


//--------------------- .nv.shared.softmax_kv_unmask_backward_inplace_kernel --------------------------
	.section	.nv.shared.softmax_kv_unmask_backward_inplace_kernel,"aw",@nobits
	.sectionflags	@""
	.align	16
.nv.shared.softmax_kv_unmask_backward_inplace_kernel:
	.zero		1152


//--------------------- .nv.shared.softmax_autoregressive_unmask_backward_inplace_kernel --------------------------
	.section	.nv.shared.softmax_autoregressive_unmask_backward_inplace_kernel,"aw",@nobits
	.sectionflags	@""
	.align	16
.nv.shared.softmax_autoregressive_unmask_backward_inplace_kernel:
	.zero		1152


//--------------------- .nv.shared.softmax_autoregressive_backward_inplace_kernel --------------------------
	.section	.nv.shared.softmax_autoregressive_backward_inplace_kernel,"aw",@nobits
	.sectionflags	@""
	.align	16
.nv.shared.softmax_autoregressive_backward_inplace_kernel:
	.zero		1152


//--------------------- .nv.shared.softmax_forward_kernel52 --------------------------
	.section	.nv.shared.softmax_forward_kernel52,"aw",@nobits
	.sectionflags	@""
	.align	16
	.zero		1024


//--------------------- .nv.shared.softmax_autoregressive_nomask_backward_kernel8 --------------------------
	.section	.nv.shared.softmax_autoregressive_nomask_backward_kernel8,"aw",@nobits
	.sectionflags	@""
	.align	16
.nv.shared.softmax_autoregressive_nomask_backward_kernel8:
	.zero		1152


//--------------------- .nv.shared.softmax_autoregressive_backward_kernel8 --------------------------
	.section	.nv.shared.softmax_autoregressive_backward_kernel8,"aw",@nobits
	.sectionflags	@""
	.align	16
.nv.shared.softmax_autoregressive_backward_kernel8:
	.zero		1152


//--------------------- .nv.shared.softmax_autoregressive_backward_kernel7 --------------------------
	.section	.nv.shared.softmax_autoregressive_backward_kernel7,"aw",@nobits
	.sectionflags	@""
	.align	16
.nv.shared.softmax_autoregressive_backward_kernel7:
	.zero		1152


//--------------------- .nv.shared.softmax_forward_kernel5_no_mask --------------------------
	.section	.nv.shared.softmax_forward_kernel5_no_mask,"aw",@nobits
	.sectionflags	@""
	.align	16
	.zero		1024


//--------------------- .nv.shared.softmax_forward_kernel5 --------------------------
	.section	.nv.shared.softmax_forward_kernel5,"aw",@nobits
	.sectionflags	@""
	.align	16
	.zero		1024


//--------------------- .nv.shared.softmax_autoregressive_backward_kernel2 --------------------------
	.section	.nv.shared.softmax_autoregressive_backward_kernel2,"aw",@nobits
	.sectionflags	@""
	.align	16
	.zero		1024


//--------------------- .nv.shared.scale_kernel   --------------------------
	.section	.nv.shared.scale_kernel,"aw",@nobits
	.sectionflags	@""
	.align	16
	.zero		1024


//--------------------- .nv.shared.softmax_autoregressive_backward_kernel4 --------------------------
	.section	.nv.shared.softmax_autoregressive_backward_kernel4,"aw",@nobits
	.sectionflags	@""
	.align	16
	.zero		1024


//--------------------- .nv.shared.softmax_unmask_forward_kernel4 --------------------------
	.section	.nv.shared.softmax_unmask_forward_kernel4,"aw",@nobits
	.sectionflags	@""
	.align	16
	.zero		1024


//--------------------- .nv.shared.softmax_scale_forward_kernel4 --------------------------
	.section	.nv.shared.softmax_scale_forward_kernel4,"aw",@nobits
	.sectionflags	@""
	.align	16
	.zero		1024


//--------------------- .nv.shared.softmax_forward_kernel4 --------------------------
	.section	.nv.shared.softmax_forward_kernel4,"aw",@nobits
	.sectionflags	@""
	.align	16
	.zero		1024


//--------------------- .nv.shared.softmax_autoregressive_backward_kernel --------------------------
	.section	.nv.shared.softmax_autoregressive_backward_kernel,"aw",@nobits
	.sectionflags	@""
	.align	16
	.zero		1024


//--------------------- .nv.shared.softmax_forward_kernel --------------------------
	.section	.nv.shared.softmax_forward_kernel,"aw",@nobits
	.sectionflags	@""
	.align	16
	.zero		1024


//--------------------- .nv.shared.unpermute_kernel_backward --------------------------
	.section	.nv.shared.unpermute_kernel_backward,"aw",@nobits
	.sectionflags	@""
	.align	16
	.zero		1024


//--------------------- .nv.shared.unpermute_kernel --------------------------
	.section	.nv.shared.unpermute_kernel,"aw",@nobits
	.sectionflags	@""
	.align	16
	.zero		1024


//--------------------- .nv.shared.permute_kernel_backward --------------------------
	.section	.nv.shared.permute_kernel_backward,"aw",@nobits
	.sectionflags	@""
	.align	16
	.zero		1024


//--------------------- .nv.shared.permute_kernel --------------------------
	.section	.nv.shared.permute_kernel,"aw",@nobits
	.sectionflags	@""
	.align	16
	.zero		1024


//--------------------- .nv.constant0.add_mask    --------------------------
	.section	.nv.constant0.add_mask,"a",@progbits
	.sectionflags	@""
	.align	4
.nv.constant0.add_mask:
	.zero		936


//--------------------- .nv.constant0.softmax_kv_unmask_backward_inplace_kernel --------------------------
	.section	.nv.constant0.softmax_kv_unmask_backward_inplace_kernel,"a",@progbits
	.sectionflags	@""
	.align	4
.nv.constant0.softmax_kv_unmask_backward_inplace_kernel:
	.zero		928


//--------------------- .nv.constant0.softmax_autoregressive_unmask_backward_inplace_kernel --------------------------
	.section	.nv.constant0.softmax_autoregressive_unmask_backward_inplace_kernel,"a",@progbits
	.sectionflags	@""
	.align	4
.nv.constant0.softmax_autoregressive_unmask_backward_inplace_kernel:
	.zero		928


//--------------------- .nv.constant0.softmax_autoregressive_backward_inplace_kernel --------------------------
	.section	.nv.constant0.softmax_autoregressive_backward_inplace_kernel,"a",@progbits
	.sectionflags	@""
	.align	4
.nv.constant0.softmax_autoregressive_backward_inplace_kernel:
	.zero		928


//--------------------- .nv.constant0.softmax_forward_kernel52 --------------------------
	.section	.nv.constant0.softmax_forward_kernel52,"a",@progbits
	.sectionflags	@""
	.align	4
.nv.constant0.softmax_forward_kernel52:
	.zero		928


//--------------------- .nv.constant0.softmax_autoregressive_nomask_backward_kernel8 --------------------------
	.section	.nv.constant0.softmax_autoregressive_nomask_backward_kernel8,"a",@progbits
	.sectionflags	@""
	.align	4
.nv.constant0.softmax_autoregressive_nomask_backward_kernel8:
	.zero		932


//--------------------- .nv.constant0.softmax_autoregressive_backward_kernel8 --------------------------
	.section	.nv.constant0.softmax_autoregressive_backward_kernel8,"a",@progbits
	.sectionflags	@""
	.align	4
.nv.constant0.softmax_autoregressive_backward_kernel8:
	.zero		936


//--------------------- .nv.constant0.softmax_autoregressive_backward_kernel7 --------------------------
	.section	.nv.constant0.softmax_autoregressive_backward_kernel7,"a",@progbits
	.sectionflags	@""
	.align	4
.nv.constant0.softmax_autoregressive_backward_kernel7:
	.zero		936


//--------------------- .nv.constant0.softmax_forward_kernel5_no_mask --------------------------
	.section	.nv.constant0.softmax_forward_kernel5_no_mask,"a",@progbits
	.sectionflags	@""
	.align	4
.nv.constant0.softmax_forward_kernel5_no_mask:
	.zero		928


//--------------------- .nv.constant0.softmax_forward_kernel5 --------------------------
	.section	.nv.constant0.softmax_forward_kernel5,"a",@progbits
	.sectionflags	@""
	.align	4
.nv.constant0.softmax_forward_kernel5:
	.zero		928


//--------------------- .nv.constant0.softmax_autoregressive_backward_kernel2 --------------------------
	.section	.nv.constant0.softmax_autoregressive_backward_kernel2,"a",@progbits
	.sectionflags	@""
	.align	4
.nv.constant0.softmax_autoregressive_backward_kernel2:
	.zero		936


//--------------------- .nv.constant0.scale_kernel --------------------------
	.section	.nv.constant0.scale_kernel,"a",@progbits
	.sectionflags	@""
	.align	4
.nv.constant0.scale_kernel:
	.zero		920


//--------------------- .nv.constant0.softmax_autoregressive_backward_kernel4 --------------------------
	.section	.nv.constant0.softmax_autoregressive_backward_kernel4,"a",@progbits
	.sectionflags	@""
	.align	4
.nv.constant0.softmax_autoregressive_backward_kernel4:
	.zero		936


//--------------------- .nv.constant0.softmax_unmask_forward_kernel4 --------------------------
	.section	.nv.constant0.softmax_unmask_forward_kernel4,"a",@progbits
	.sectionflags	@""
	.align	4
.nv.constant0.softmax_unmask_forward_kernel4:
	.zero		924


//--------------------- .nv.constant0.softmax_scale_forward_kernel4 --------------------------
	.section	.nv.constant0.softmax_scale_forward_kernel4,"a",@progbits
	.sectionflags	@""
	.align	4
.nv.constant0.softmax_scale_forward_kernel4:
	.zero		924


//--------------------- .nv.constant0.softmax_forward_kernel4 --------------------------
	.section	.nv.constant0.softmax_forward_kernel4,"a",@progbits
	.sectionflags	@""
	.align	4
.nv.constant0.softmax_forward_kernel4:
	.zero		920


//--------------------- .nv.constant0.softmax_autoregressive_backward_kernel --------------------------
	.section	.nv.constant0.softmax_autoregressive_backward_kernel,"a",@progbits
	.sectionflags	@""
	.align	4
.nv.constant0.softmax_autoregressive_backward_kernel:
	.zero		936


//--------------------- .nv.constant0.softmax_forward_kernel --------------------------
	.section	.nv.constant0.softmax_forward_kernel,"a",@progbits
	.sectionflags	@""
	.align	4
.nv.constant0.softmax_forward_kernel:
	.zero		928


//--------------------- .nv.constant0.unpermute_kernel_backward --------------------------
	.section	.nv.constant0.unpermute_kernel_backward,"a",@progbits
	.sectionflags	@""
	.align	4
.nv.constant0.unpermute_kernel_backward:
	.zero		928


//--------------------- .nv.constant0.unpermute_kernel --------------------------
	.section	.nv.constant0.unpermute_kernel,"a",@progbits
	.sectionflags	@""
	.align	4
.nv.constant0.unpermute_kernel:
	.zero		928


//--------------------- .nv.constant0.permute_kernel_backward --------------------------
	.section	.nv.constant0.permute_kernel_backward,"a",@progbits
	.sectionflags	@""
	.align	4
.nv.constant0.permute_kernel_backward:
	.zero		944


//--------------------- .nv.constant0.permute_kernel --------------------------
	.section	.nv.constant0.permute_kernel,"a",@progbits
	.sectionflags	@""
	.align	4
.nv.constant0.permute_kernel:
	.zero		944


//--------------------- SYMBOLS --------------------------

	.type		.nv.reservedSmem.offset0,@object
	.size		.nv.reservedSmem.offset0,0x4
	.type		.nv.reservedSmem.cap,@object
	.size		.nv.reservedSmem.cap,0x4
	.type		__assertfail,@function
